	.target	sm_90a

	.elftype	@"ET_EXEC"


//--------------------- .note.nv.tkinfo           --------------------------
	.section	.note.nv.tkinfo,"",@"SHT_NOTE"
	.sectionflags	@"SHF_NOTE_NV_TKINFO"
	.tkinfo
        /*0018*/ 	.word	0x00000002
        /*0030*/ 	.string	""
        /*0030*/ 	.string	"ptxas"
        /*0030*/ 	.string	"Cuda compilation tools, release 13.0, V13.0.88"
        /*0030*/ 	.string	"Build cuda_13.0.r13.0/compiler.36424714_0"
        /*0030*/ 	.string	"-arch sm_90a -m 64 "



//--------------------- .note.nv.cuinfo           --------------------------
	.section	.note.nv.cuinfo,"",@"SHT_NOTE"
	.sectionflags	@"SHF_NOTE_NV_CUINFO"
        /*0018*/ 	.short	0x0002
        /*001a*/ 	.short	0x005a
        /*001c*/ 	.short	0x0082
	.zero		2


//--------------------- .nv.info                  --------------------------
	.section	.nv.info,"",@"SHT_CUDA_INFO"
	.align	4


	//----- nvinfo : EIATTR_REGCOUNT
	.align		4
        /*0000*/ 	.byte	0x04, 0x2f
        /*0002*/ 	.short	(.L_16 - .L_15)
	.align		4
.L_15:
        /*0004*/ 	.word	index@(_ZN7cutlass13device_kernelINS_4gemm6kernel13GemmUniversalIN4cute5tupleIJiiiiEEENS1_10collective13CollectiveMmaINS1_37MainloopSm90TmaGmmaWarpSpecializedFP8ILi8ENS5_IJNS4_1CILi1EEESB_SB_EEENS1_35KernelTmaWarpSpecializedCooperativeEEENS5_IJNSA_ILi128EEENSA_ILi256EEENSA_ILi64EEEEEENS_12float_e4m3_tENS5_IJlSB_lEEESJ_SK_NS4_8TiledMMAINS4_8MMA_AtomIJNS4_4SM904GMMA31MMA_64x256x32_F32E4M3E4M3_SS_TNILNSO_7ScaleInE1ELSQ_1EEEEEENS4_6LayoutINS5_IJNSA_ILi2EEESB_SB_EEENS5_IJSB_NSA_ILi0EEESW_EEEEENS5_IJNS4_10UnderscoreESZ_SZ_EEEEENS4_13SM90_TMA_LOADENS4_14ComposedLayoutINS4_7SwizzleILi2ELi4ELi3EEENS4_18smem_ptr_flag_bitsILi8EEENST_INS5_IJNSA_ILi8EEESH_EEENS5_IJSH_SB_EEEEEEEvNS4_8identityES12_S1C_vS1D_EENS_8epilogue10collective18CollectiveEpilogueINS1F_22Sm90TmaWarpSpecializedILi4ELi2ELi16ELb0ELb0EEEJSI_NS5_IJSF_NSA_ILi32EEEEEESJ_SK_SJ_SK_NS1F_6fusion15FusionCallbacksIS1J_NS1M_13LinCombEltActINS1F_6thread4GELUESJ_fSJ_fLNS_15FloatRoundStyleE2EEESI_S1L_JEEES12_NS13_INS14_ILi1ELi4ELi3EEES17_NST_INS5_IJS18_S1K_EEENS5_IJS1K_SB_EEEEEEENS4_39AutoVectorizingCopyWithAssumedAlignmentILi128EEENS4_14SM90_TMA_STOREES1Y_S20_NS4_9Copy_AtomIJNS4_17SM90_U32x4_STSM_NENS_6half_tEEEEvEEEvvEEEEvNT_6ParamsE)
        /*0008*/ 	.word	0x000000a8


	//----- nvinfo : EIATTR_FRAME_SIZE
	.align		4
.L_16:
        /*000c*/ 	.byte	0x04, 0x11
        /*000e*/ 	.short	(.L_18 - .L_17)
	.align		4
.L_17:
        /*0010*/ 	.word	index@(_ZN7cutlass13device_kernelINS_4gemm6kernel13GemmUniversalIN4cute5tupleIJiiiiEEENS1_10collective13CollectiveMmaINS1_37MainloopSm90TmaGmmaWarpSpecializedFP8ILi8ENS5_IJNS4_1CILi1EEESB_SB_EEENS1_35KernelTmaWarpSpecializedCooperativeEEENS5_IJNSA_ILi128EEENSA_ILi256EEENSA_ILi64EEEEEENS_12float_e4m3_tENS5_IJlSB_lEEESJ_SK_NS4_8TiledMMAINS4_8MMA_AtomIJNS4_4SM904GMMA31MMA_64x256x32_F32E4M3E4M3_SS_TNILNSO_7ScaleInE1ELSQ_1EEEEEENS4_6LayoutINS5_IJNSA_ILi2EEESB_SB_EEENS5_IJSB_NSA_ILi0EEESW_EEEEENS5_IJNS4_10UnderscoreESZ_SZ_EEEEENS4_13SM90_TMA_LOADENS4_14ComposedLayoutINS4_7SwizzleILi2ELi4ELi3EEENS4_18smem_ptr_flag_bitsILi8EEENST_INS5_IJNSA_ILi8EEESH_EEENS5_IJSH_SB_EEEEEEEvNS4_8identityES12_S1C_vS1D_EENS_8epilogue10collective18CollectiveEpilogueINS1F_22Sm90TmaWarpSpecializedILi4ELi2ELi16ELb0ELb0EEEJSI_NS5_IJSF_NSA_ILi32EEEEEESJ_SK_SJ_SK_NS1F_6fusion15FusionCallbacksIS1J_NS1M_13LinCombEltActINS1F_6thread4GELUESJ_fSJ_fLNS_15FloatRoundStyleE2EEESI_S1L_JEEES12_NS13_INS14_ILi1ELi4ELi3EEES17_NST_INS5_IJS18_S1K_EEENS5_IJS1K_SB_EEEEEEENS4_39AutoVectorizingCopyWithAssumedAlignmentILi128EEENS4_14SM90_TMA_STOREES1Y_S20_NS4_9Copy_AtomIJNS4_17SM90_U32x4_STSM_NENS_6half_tEEEEvEEEvvEEEEvNT_6ParamsE)
        /*0014*/ 	.word	0x000000e8


	//----- nvinfo : EIATTR_MIN_STACK_SIZE
	.align		4
.L_18:
        /*0018*/ 	.byte	0x04, 0x12
        /*001a*/ 	.short	(.L_20 - .L_19)
	.align		4
.L_19:
        /*001c*/ 	.word	index@(_ZN7cutlass13device_kernelINS_4gemm6kernel13GemmUniversalIN4cute5tupleIJiiiiEEENS1_10collective13CollectiveMmaINS1_37MainloopSm90TmaGmmaWarpSpecializedFP8ILi8ENS5_IJNS4_1CILi1EEESB_SB_EEENS1_35KernelTmaWarpSpecializedCooperativeEEENS5_IJNSA_ILi128EEENSA_ILi256EEENSA_ILi64EEEEEENS_12float_e4m3_tENS5_IJlSB_lEEESJ_SK_NS4_8TiledMMAINS4_8MMA_AtomIJNS4_4SM904GMMA31MMA_64x256x32_F32E4M3E4M3_SS_TNILNSO_7ScaleInE1ELSQ_1EEEEEENS4_6LayoutINS5_IJNSA_ILi2EEESB_SB_EEENS5_IJSB_NSA_ILi0EEESW_EEEEENS5_IJNS4_10UnderscoreESZ_SZ_EEEEENS4_13SM90_TMA_LOADENS4_14ComposedLayoutINS4_7SwizzleILi2ELi4ELi3EEENS4_18smem_ptr_flag_bitsILi8EEENST_INS5_IJNSA_ILi8EEESH_EEENS5_IJSH_SB_EEEEEEEvNS4_8identityES12_S1C_vS1D_EENS_8epilogue10collective18CollectiveEpilogueINS1F_22Sm90TmaWarpSpecializedILi4ELi2ELi16ELb0ELb0EEEJSI_NS5_IJSF_NSA_ILi32EEEEEESJ_SK_SJ_SK_NS1F_6fusion15FusionCallbacksIS1J_NS1M_13LinCombEltActINS1F_6thread4GELUESJ_fSJ_fLNS_15FloatRoundStyleE2EEESI_S1L_JEEES12_NS13_INS14_ILi1ELi4ELi3EEES17_NST_INS5_IJS18_S1K_EEENS5_IJS1K_SB_EEEEEEENS4_39AutoVectorizingCopyWithAssumedAlignmentILi128EEENS4_14SM90_TMA_STOREES1Y_S20_NS4_9Copy_AtomIJNS4_17SM90_U32x4_STSM_NENS_6half_tEEEEvEEEvvEEEEvNT_6ParamsE)
        /*0020*/ 	.word	0x000000e8
.L_20:


//--------------------- .nv.compat                --------------------------
	.section	.nv.compat,"",@"SHT_CUDA_COMPAT_INFO"
	.align	4
        /*0000*/ 	.byte	0x02, 0x09, 0x01, 0x00, 0x02, 0x02, 0x04, 0x00, 0x02, 0x05, 0x05, 0x00, 0x03, 0x07, 0x01, 0x01
        /*0010*/ 	.byte	0x02, 0x03, 0x01, 0x00, 0x02, 0x06, 0x01, 0x00, 0x04, 0x0b, 0x08, 0x00, 0x00, 0x00, 0x00, 0x00
        /*0020*/ 	.byte	0x00, 0x00, 0x00, 0x00


//--------------------- .nv.info._ZN7cutlass13device_kernelINS_4gemm6kernel13GemmUniversalIN4cute5tupleIJiiiiEEENS1_10collective13CollectiveMmaINS1_37MainloopSm90TmaGmmaWarpSpecializedFP8ILi8ENS5_IJNS4_1CILi1EEESB_SB_EEENS1_35KernelTmaWarpSpecializedCooperativeEEENS5_IJNSA_ILi128EEENSA_ILi256EEENSA_ILi64EEEEEENS_12float_e4m3_tENS5_IJlSB_lEEESJ_SK_NS4_8TiledMMAINS4_8MMA_AtomIJNS4_4SM904GMMA31MMA_64x256x32_F32E4M3E4M3_SS_TNILNSO_7ScaleInE1ELSQ_1EEEEEENS4_6LayoutINS5_IJNSA_ILi2EEESB_SB_EEENS5_IJSB_NSA_ILi0EEESW_EEEEENS5_IJNS4_10UnderscoreESZ_SZ_EEEEENS4_13SM90_TMA_LOADENS4_14ComposedLayoutINS4_7SwizzleILi2ELi4ELi3EEENS4_18smem_ptr_flag_bitsILi8EEENST_INS5_IJNSA_ILi8EEESH_EEENS5_IJSH_SB_EEEEEEEvNS4_8identityES12_S1C_vS1D_EENS_8epilogue10collective18CollectiveEpilogueINS1F_22Sm90TmaWarpSpecializedILi4ELi2ELi16ELb0ELb0EEEJSI_NS5_IJSF_NSA_ILi32EEEEEESJ_SK_SJ_SK_NS1F_6fusion15FusionCallbacksIS1J_NS1M_13LinCombEltActINS1F_6thread4GELUESJ_fSJ_fLNS_15FloatRoundStyleE2EEESI_S1L_JEEES12_NS13_INS14_ILi1ELi4ELi3EEES17_NST_INS5_IJS18_S1K_EEENS5_IJS1K_SB_EEEEEEENS4_39AutoVectorizingCopyWithAssumedAlignmentILi128EEENS4_14SM90_TMA_STOREES1Y_S20_NS4_9Copy_AtomIJNS4_17SM90_U32x4_STSM_NENS_6half_tEEEEvEEEvvEEEEvNT_6ParamsE --------------------------
	.section	.nv.info._ZN7cutlass13device_kernelINS_4gemm6kernel13GemmUniversalIN4cute5tupleIJiiiiEEENS1_10collective13CollectiveMmaINS1_37MainloopSm90TmaGmmaWarpSpecializedFP8ILi8ENS5_IJNS4_1CILi1EEESB_SB_EEENS1_35KernelTmaWarpSpecializedCooperativeEEENS5_IJNSA_ILi128EEENSA_ILi256EEENSA_ILi64EEEEEENS_12float_e4m3_tENS5_IJlSB_lEEESJ_SK_NS4_8TiledMMAINS4_8MMA_AtomIJNS4_4SM904GMMA31MMA_64x256x32_F32E4M3E4M3_SS_TNILNSO_7ScaleInE1ELSQ_1EEEEEENS4_6LayoutINS5_IJNSA_ILi2EEESB_SB_EEENS5_IJSB_NSA_ILi0EEESW_EEEEENS5_IJNS4_10UnderscoreESZ_SZ_EEEEENS4_13SM90_TMA_LOADENS4_14ComposedLayoutINS4_7SwizzleILi2ELi4ELi3EEENS4_18smem_ptr_flag_bitsILi8EEENST_INS5_IJNSA_ILi8EEESH_EEENS5_IJSH_SB_EEEEEEEvNS4_8identityES12_S1C_vS1D_EENS_8epilogue10collective18CollectiveEpilogueINS1F_22Sm90TmaWarpSpecializedILi4ELi2ELi16ELb0ELb0EEEJSI_NS5_IJSF_NSA_ILi32EEEEEESJ_SK_SJ_SK_NS1F_6fusion15FusionCallbacksIS1J_NS1M_13LinCombEltActINS1F_6thread4GELUESJ_fSJ_fLNS_15FloatRoundStyleE2EEESI_S1L_JEEES12_NS13_INS14_ILi1ELi4ELi3EEES17_NST_INS5_IJS18_S1K_EEENS5_IJS1K_SB_EEEEEEENS4_39AutoVectorizingCopyWithAssumedAlignmentILi128EEENS4_14SM90_TMA_STOREES1Y_S20_NS4_9Copy_AtomIJNS4_17SM90_U32x4_STSM_NENS_6half_tEEEEvEEEvvEEEEvNT_6ParamsE,"",@"SHT_CUDA_INFO"
	.sectionflags	@""
	.align	4


	//----- nvinfo : EIATTR_CUDA_API_VERSION
	.align		4
        /*0000*/ 	.byte	0x04, 0x37
        /*0002*/ 	.short	(.L_22 - .L_21)
.L_21:
        /*0004*/ 	.word	0x00000082


	//----- nvinfo : EIATTR_KPARAM_INFO
	.align		4
.L_22:
        /*0008*/ 	.byte	0x04, 0x17
        /*000a*/ 	.short	(.L_24 - .L_23)
.L_23:
        /*000c*/ 	.word	0x00000000
        /*0010*/ 	.short	0x0000
        /*0012*/ 	.short	0x0070
        /*0014*/ 	.byte	0x00, 0xf0, 0x01, 0x1c


	//----- nvinfo : EIATTR_SPARSE_MMA_MASK
	.align		4
.L_24:
        /*0018*/ 	.byte	0x03, 0x50
        /*001a*/ 	.short	0x0000


	//----- nvinfo : EIATTR_MAXREG_COUNT
	.align		4
        /*001c*/ 	.byte	0x03, 0x1b
        /*001e*/ 	.short	0x00a8


	//----- nvinfo : EIATTR_NUM_BARRIERS
	.align		4
        /*0020*/ 	.byte	0x02, 0x4c
        /*0022*/ 	.byte	0x02
	.zero		1


	//----- nvinfo : EIATTR_EXTERNS
	.align		4
        /*0024*/ 	.byte	0x04, 0x0f
        /*0026*/ 	.short	(.L_26 - .L_25)


	//   ....[0]....
	.align		4
.L_25:
        /*0028*/ 	.word	index@(__assertfail)


	//----- nvinfo : EIATTR_ANNOTATIONS
	.align		4
.L_26:
        /*002c*/ 	.byte	0x04, 0x55
        /*002e*/ 	.short	(.L_28 - .L_27)


	//   ....[0]....
.L_27:
        /*0030*/ 	.word	0x00000001
        /*0034*/ 	.byte	0xd0, 0x0a, 0x00, 0x00, 0x01, 0x00, 0x00, 0x00, 0xf0, 0x0a, 0x00, 0x00, 0x01, 0x00, 0x00, 0x00
        /* <DEDUP_REMOVED lines=232> */
        /*0ec4*/ 	.byte	0xe0, 0xa9, 0x01, 0x00


	//----- nvinfo : EIATTR_MERCURY_ISA_VERSION
	.align		4
.L_28:
        /*0ec8*/ 	.byte	0x03, 0x5f
        /*0eca*/ 	.short	0x0101


	//----- nvinfo : EIATTR_INT_WARP_WIDE_INSTR_OFFSETS
	.align		4
        /*0ecc*/ 	.byte	0x04, 0x31
        /*0ece*/ 	.short	(.L_30 - .L_29)


	//   ....[0]....
.L_29:
        /*0ed0*/ 	.word	0x00000940


	//   ....[1]....
        /*0ed4*/ 	.word	0x00000950


	//   ....[2]....
        /*0ed8*/ 	.word	0x000009f0


	//----- nvinfo : EIATTR_COOP_GROUP_MASK_REGIDS
	.align		4
.L_30:
        /*0edc*/ 	.byte	0x04, 0x29
        /*0ede*/ 	.short	(.L_32 - .L_31)


	//   ....[0]....
.L_31:
        /*0ee0*/ 	.word	0xffffffff


	//   ....[1]....
        /*0ee4*/ 	.word	0xffffffff


	//   ....[2]....
        /*0ee8*/ 	.word	0xffffffff


	//   ....[3]....
        /*0eec*/ 	.word	0xffffffff


	//   ....[4]....
        /*0ef0*/ 	.word	0xffffffff


	//   ....[5]....
        /*0ef4*/ 	.word	0xffffffff


	//----- nvinfo : EIATTR_COOP_GROUP_INSTR_OFFSETS
	.align		4
.L_32:
        /*0ef8*/ 	.byte	0x04, 0x28
        /*0efa*/ 	.short	(.L_34 - .L_33)


	//   ....[0]....
.L_33:
        /*0efc*/ 	.word	0x00000080


	//   ....[1]....
        /*0f00*/ 	.word	0x00000090


	//   ....[2]....
        /*0f04*/ 	.word	0x00000450


	//   ....[3]....
        /*0f08*/ 	.word	0x00000690


	//   ....[4]....
        /*0f0c*/ 	.word	0x00000840


	//   ....[5]....
        /*0f10*/ 	.word	0x00001810


	//----- nvinfo : EIATTR_REG_RECONFIG
	.align		4
.L_34:
        /*0f14*/ 	.byte	0x01, 0x54
	.zero		2


	//----- nvinfo : EIATTR_SYSCALL_OFFSETS
	.align		4
        /*0f18*/ 	.byte	0x04, 0x46
        /*0f1a*/ 	.short	(.L_36 - .L_35)


	//   ....[0]....
.L_35:
        /*0f1c*/ 	.word	0x00005670


	//   ....[1]....
        /*0f20*/ 	.word	0x000057b0


	//----- nvinfo : EIATTR_MBARRIER_INSTR_OFFSETS
	.align		4
.L_36:
        /*0f24*/ 	.byte	0x04, 0x39
        /*0f26*/ 	.short	(.L_38 - .L_37)


	//   ....[0]....
.L_37:
        /*0f28*/ 	.word	0x00000570
        /*0f2c*/ 	.word	0x000000ff
        /*0f30*/ 	.word	0x00000000
        /*0f34*/ 	.short	0x0100
        /*0f36*/ 	.byte	0x08
	.zero		1


	//   ....[1]....
        /*0f38*/ 	.word	0x00000580
        /*0f3c*/ 	.word	0x000000ff
        /*0f40*/ 	.word	0x00000040
        /*0f44*/ 	.short	0x0100
        /*0f46*/ 	.byte	0x08
	.zero		1


	//   ....[2]....
        /*0f48*/ 	.word	0x00000590
        /*0f4c*/ 	.word	0x000000ff
        /*0f50*/ 	.word	0x00000008
        /*0f54*/ 	.short	0x0100
        /*0f56*/ 	.byte	0x08
	.zero		1


	//   ....[3]....
        /*0f58*/ 	.word	0x000005a0
        /*0f5c*/ 	.word	0x000000ff
        /*0f60*/ 	.word	0x00000048
        /*0f64*/ 	.short	0x0100
        /*0f66*/ 	.byte	0x08
	.zero		1


	//   ....[4]....
        /*0f68*/ 	.word	0x000005b0
        /*0f6c*/ 	.word	0x000000ff
        /*0f70*/ 	.word	0x00000010
        /*0f74*/ 	.short	0x0100
        /*0f76*/ 	.byte	0x08
	.zero		1


	//   ....[5]....
        /*0f78*/ 	.word	0x000005c0
        /*0f7c*/ 	.word	0x000000ff
        /*0f80*/ 	.word	0x00000050
        /*0f84*/ 	.short	0x0100
        /*0f86*/ 	.byte	0x08
	.zero		1


	//   ....[6]....
        /*0f88*/ 	.word	0x000005d0
        /*0f8c*/ 	.word	0x000000ff
        /*0f90*/ 	.word	0x00000018
        /*0f94*/ 	.short	0x0100
        /*0f96*/ 	.byte	0x08
	.zero		1


	//   ....[7]....
        /*0f98*/ 	.word	0x000005e0
        /*0f9c*/ 	.word	0x000000ff
        /*0fa0*/ 	.word	0x00000058
        /*0fa4*/ 	.short	0x0100
        /*0fa6*/ 	.byte	0x08
	.zero		1


	//   ....[8]....
        /*0fa8*/ 	.word	0x000005f0
        /*0fac*/ 	.word	0x000000ff
        /*0fb0*/ 	.word	0x00000020
        /*0fb4*/ 	.short	0x0100
        /*0fb6*/ 	.byte	0x08
	.zero		1


	//   ....[9]....
        /*0fb8*/ 	.word	0x00000600
        /*0fbc*/ 	.word	0x000000ff
        /*0fc0*/ 	.word	0x00000060
        /*0fc4*/ 	.short	0x0100
        /*0fc6*/ 	.byte	0x08
	.zero		1


	//   ....[10]....
        /*0fc8*/ 	.word	0x00000610
        /*0fcc*/ 	.word	0x000000ff
        /*0fd0*/ 	.word	0x00000028
        /*0fd4*/ 	.short	0x0100
        /*0fd6*/ 	.byte	0x08
	.zero		1


	//   ....[11]....
        /*0fd8*/ 	.word	0x00000620
        /*0fdc*/ 	.word	0x000000ff
        /*0fe0*/ 	.word	0x00000068
        /*0fe4*/ 	.short	0x0100
        /*0fe6*/ 	.byte	0x08
	.zero		1


	//   ....[12]....
        /*0fe8*/ 	.word	0x00000630
        /*0fec*/ 	.word	0x000000ff
        /*0ff0*/ 	.word	0x00000030
        /*0ff4*/ 	.short	0x0100
        /*0ff6*/ 	.byte	0x08
	.zero		1


	//   ....[13]....
        /*0ff8*/ 	.word	0x00000640
        /*0ffc*/ 	.word	0x000000ff
        /*1000*/ 	.word	0x00000070
        /*1004*/ 	.short	0x0100
        /*1006*/ 	.byte	0x08
	.zero		1


	//   ....[14]....
        /*1008*/ 	.word	0x00000650
        /*100c*/ 	.word	0x000000ff
        /*1010*/ 	.word	0x00000038
        /*1014*/ 	.short	0x0100
        /*1016*/ 	.byte	0x08
	.zero		1


	//   ....[15]....
        /*1018*/ 	.word	0x00000660
        /*101c*/ 	.word	0x000000ff
        /*1020*/ 	.word	0x00000078
        /*1024*/ 	.short	0x0100
        /*1026*/ 	.byte	0x08
	.zero		1


	//   ....[16]....
        /*1028*/ 	.word	0x000007b0
        /*102c*/ 	.word	0x000000ff
        /*1030*/ 	.word	0x00000080
        /*1034*/ 	.short	0x0100
        /*1036*/ 	.byte	0x08
	.zero		1


	//   ....[17]....
        /*1038*/ 	.word	0x000007c0
        /*103c*/ 	.word	0x000000ff
        /*1040*/ 	.word	0x000000a0
        /*1044*/ 	.short	0x0100
        /*1046*/ 	.byte	0x08
	.zero		1


	//   ....[18]....
        /*1048*/ 	.word	0x000007d0
        /*104c*/ 	.word	0x000000ff
        /*1050*/ 	.word	0x00000088
        /*1054*/ 	.short	0x0100
        /*1056*/ 	.byte	0x08
	.zero		1


	//   ....[19]....
        /*1058*/ 	.word	0x000007e0
        /*105c*/ 	.word	0x000000ff
        /*1060*/ 	.word	0x000000a8
        /*1064*/ 	.short	0x0100
        /*1066*/ 	.byte	0x08
	.zero		1


	//   ....[20]....
        /*1068*/ 	.word	0x000007f0
        /*106c*/ 	.word	0x000000ff
        /*1070*/ 	.word	0x00000090
        /*1074*/ 	.short	0x0100
        /*1076*/ 	.byte	0x08
	.zero		1


	//   ....[21]....
        /*1078*/ 	.word	0x00000800
        /*107c*/ 	.word	0x000000ff
        /*1080*/ 	.word	0x000000b0
        /*1084*/ 	.short	0x0100
        /*1086*/ 	.byte	0x08
	.zero		1


	//   ....[22]....
        /*1088*/ 	.word	0x00000810
        /*108c*/ 	.word	0x000000ff
        /*1090*/ 	.word	0x00000098
        /*1094*/ 	.short	0x0100
        /*1096*/ 	.byte	0x08
	.zero		1


	//   ....[23]....
        /*1098*/ 	.word	0x00000820
        /*109c*/ 	.word	0x000000ff
        /*10a0*/ 	.word	0x000000b8
        /*10a4*/ 	.short	0x0100
        /*10a6*/ 	.byte	0x08
	.zero		1


	//   ....[24]....
        /*10a8*/ 	.word	0x00000a90
        /*10ac*/ 	.word	0x000000ff
        /*10b0*/ 	.word	0x000000c0
        /*10b4*/ 	.short	0x0100
        /*10b6*/ 	.byte	0x08
	.zero		1


	//   ....[25]....
        /*10b8*/ 	.word	0x00000b30
        /*10bc*/ 	.word	0x000000ff
        /*10c0*/ 	.word	0x000000c8
        /*10c4*/ 	.short	0x0100
        /*10c6*/ 	.byte	0x08
	.zero		1


	//   ....[26]....
        /*10c8*/ 	.word	0x00002090
        /*10cc*/ 	.word	0x000000ff
        /*10d0*/ 	.word	0x00000000
        /*10d4*/ 	.short	0x010a
        /*10d6*/ 	.byte	0x04
	.zero		1


	//   ....[27]....
        /*10d8*/ 	.word	0x000020d0
        /*10dc*/ 	.word	0x000000ff
        /*10e0*/ 	.word	0x00000000
        /*10e4*/ 	.short	0x010a
        /*10e6*/ 	.byte	0x04
	.zero		1


	//   ....[28]....
        /*10e8*/ 	.word	0x00003430
        /*10ec*/ 	.word	0x000000ff
        /*10f0*/ 	.word	0x00000000
        /*10f4*/ 	.short	0x010a
        /*10f6*/ 	.byte	0x08
	.zero		1


	//   ....[29]....
        /*10f8*/ 	.word	0x00003470
        /*10fc*/ 	.word	0x000000ff
        /*1100*/ 	.word	0x00000000
        /*1104*/ 	.short	0x010a
        /*1106*/ 	.byte	0x08
	.zero		1


	//   ....[30]....
        /*1108*/ 	.word	0x000044f0
        /*110c*/ 	.word	0x000000ff
        /*1110*/ 	.word	0x00000000
        /*1114*/ 	.short	0x0101
        /*1116*/ 	.byte	0x06
	.zero		1


	//   ....[31]....
        /*1118*/ 	.word	0x000054c0
        /*111c*/ 	.word	0x000000ff
        /*1120*/ 	.word	0x00000000
        /*1124*/ 	.short	0x0101
        /*1126*/ 	.byte	0x04
	.zero		1


	//   ....[32]....
        /*1128*/ 	.word	0x00005cc0
        /*112c*/ 	.word	0x0000000d
        /*1130*/ 	.word	0x00000080
        /*1134*/ 	.short	0x010a
        /*1136*/ 	.byte	0x3f
	.zero		1


	//   ....[33]....
        /*1138*/ 	.word	0x00005fd0
        /*113c*/ 	.word	0x00000006
        /*1140*/ 	.word	0x00000000
        /*1144*/ 	.short	0x0101
        /*1146*/ 	.byte	0x3f
	.zero		1


	//   ....[34]....
        /*1148*/ 	.word	0x00008160
        /*114c*/ 	.word	0x0000001b
        /*1150*/ 	.word	0x00000080
        /*1154*/ 	.short	0x010a
        /*1156*/ 	.byte	0x3f
	.zero		1


	//   ....[35]....
        /*1158*/ 	.word	0x00008390
        /*115c*/ 	.word	0x00000014
        /*1160*/ 	.word	0x00000000
        /*1164*/ 	.short	0x0101
        /*1166*/ 	.byte	0x3f
	.zero		1


	//   ....[36]....
        /*1168*/ 	.word	0x0000a3d0
        /*116c*/ 	.word	0x0000001a
        /*1170*/ 	.word	0x00000080
        /*1174*/ 	.short	0x010a
        /*1176*/ 	.byte	0x3f
	.zero		1


	//   ....[37]....
        /*1178*/ 	.word	0x0000a600
        /*117c*/ 	.word	0x00000014
        /*1180*/ 	.word	0x00000000
        /*1184*/ 	.short	0x0101
        /*1186*/ 	.byte	0x3f
	.zero		1


	//   ....[38]....
        /*1188*/ 	.word	0x0000c620
        /*118c*/ 	.word	0x00000018
        /*1190*/ 	.word	0x00000080
        /*1194*/ 	.short	0x010a
        /*1196*/ 	.byte	0x3f
	.zero		1


	//   ....[39]....
        /*1198*/ 	.word	0x0000c890
        /*119c*/ 	.word	0x00000018
        /*11a0*/ 	.word	0x00000000
        /*11a4*/ 	.short	0x0101
        /*11a6*/ 	.byte	0x3f
	.zero		1


	//   ....[40]....
        /*11a8*/ 	.word	0x0000e8d0
        /*11ac*/ 	.word	0x00000018
        /*11b0*/ 	.word	0x00000080
        /*11b4*/ 	.short	0x010a
        /*11b6*/ 	.byte	0x3f
	.zero		1


	//   ....[41]....
        /*11b8*/ 	.word	0x0000eb40
        /*11bc*/ 	.word	0x00000018
        /*11c0*/ 	.word	0x00000000
        /*11c4*/ 	.short	0x0101
        /*11c6*/ 	.byte	0x3f
	.zero		1


	//   ....[42]....
        /*11c8*/ 	.word	0x00010b80
        /*11cc*/ 	.word	0x00000012
        /*11d0*/ 	.word	0x00000080
        /*11d4*/ 	.short	0x010a
        /*11d6*/ 	.byte	0x3f
	.zero		1


	//   ....[43]....
        /*11d8*/ 	.word	0x00010df0
        /*11dc*/ 	.word	0x00000012
        /*11e0*/ 	.word	0x00000000
        /*11e4*/ 	.short	0x0101
        /*11e6*/ 	.byte	0x3f
	.zero		1


	//   ....[44]....
        /*11e8*/ 	.word	0x00012f00
        /*11ec*/ 	.word	0x00000011
        /*11f0*/ 	.word	0x00000080
        /*11f4*/ 	.short	0x010a
        /*11f6*/ 	.byte	0x3f
	.zero		1


	//   ....[45]....
        /*11f8*/ 	.word	0x00013180
        /*11fc*/ 	.word	0x00000011
        /*1200*/ 	.word	0x00000000
        /*1204*/ 	.short	0x0101
        /*1206*/ 	.byte	0x3f
	.zero		1


	//   ....[46]....
        /*1208*/ 	.word	0x000152b0
        /*120c*/ 	.word	0x00000012
        /*1210*/ 	.word	0x00000080
        /*1214*/ 	.short	0x010a
        /*1216*/ 	.byte	0x3f
	.zero		1


	//   ....[47]....
        /*1218*/ 	.word	0x00015500
        /*121c*/ 	.word	0x0000000e
        /*1220*/ 	.word	0x00000000
        /*1224*/ 	.short	0x0101
        /*1226*/ 	.byte	0x3f
	.zero		1


	//   ....[48]....
        /*1228*/ 	.word	0x000183e0
        /*122c*/ 	.word	0x000000ff
        /*1230*/ 	.word	0x000000c8
        /*1234*/ 	.short	0x010a
        /*1236*/ 	.byte	0x04
	.zero		1


	//   ....[49]....
        /*1238*/ 	.word	0x000187e0
        /*123c*/ 	.word	0x000000ff
        /*1240*/ 	.word	0x000000a0
        /*1244*/ 	.short	0x010a
        /*1246*/ 	.byte	0x0d
	.zero		1


	//   ....[50]....
        /*1248*/ 	.word	0x000188d0
        /*124c*/ 	.word	0x000000ff
        /*1250*/ 	.word	0x00000080
        /*1254*/ 	.short	0x010b
        /*1256*/ 	.byte	0x0d
	.zero		1


	//   ....[51]....
        /*1258*/ 	.word	0x00018930
        /*125c*/ 	.word	0x000000ff
        /*1260*/ 	.word	0x00000000
        /*1264*/ 	.short	0x0101
        /*1266*/ 	.byte	0x10
	.zero		1


	//   ....[52]....
        /*1268*/ 	.word	0x00018960
        /*126c*/ 	.word	0x000000ff
        /*1270*/ 	.word	0x000000a8
        /*1274*/ 	.short	0x010a
        /*1276*/ 	.byte	0x0d
	.zero		1


	//   ....[53]....
        /*1278*/ 	.word	0x00018a70
        /*127c*/ 	.word	0x000000ff
        /*1280*/ 	.word	0x00000088
        /*1284*/ 	.short	0x010b
        /*1286*/ 	.byte	0x0d
	.zero		1


	//   ....[54]....
        /*1288*/ 	.word	0x00018ad0
        /*128c*/ 	.word	0x000000ff
        /*1290*/ 	.word	0x00000000
        /*1294*/ 	.short	0x0101
        /*1296*/ 	.byte	0x12
	.zero		1


	//   ....[55]....
        /*1298*/ 	.word	0x00018b00
        /*129c*/ 	.word	0x000000ff
        /*12a0*/ 	.word	0x000000b0
        /*12a4*/ 	.short	0x010a
        /*12a6*/ 	.byte	0x0d
	.zero		1


	//   ....[56]....
        /*12a8*/ 	.word	0x00018c10
        /*12ac*/ 	.word	0x000000ff
        /*12b0*/ 	.word	0x00000090
        /*12b4*/ 	.short	0x010b
        /*12b6*/ 	.byte	0x0d
	.zero		1


	//   ....[57]....
        /*12b8*/ 	.word	0x00018c70
        /*12bc*/ 	.word	0x000000ff
        /*12c0*/ 	.word	0x00000000
        /*12c4*/ 	.short	0x0101
        /*12c6*/ 	.byte	0x15
	.zero		1


	//   ....[58]....
        /*12c8*/ 	.word	0x00018ca0
        /*12cc*/ 	.word	0x000000ff
        /*12d0*/ 	.word	0x000000b8
        /*12d4*/ 	.short	0x010a
        /*12d6*/ 	.byte	0x0d
	.zero		1


	//   ....[59]....
        /*12d8*/ 	.word	0x00018db0
        /*12dc*/ 	.word	0x000000ff
        /*12e0*/ 	.word	0x00000098
        /*12e4*/ 	.short	0x010b
        /*12e6*/ 	.byte	0x0d
	.zero		1


	//   ....[60]....
        /*12e8*/ 	.word	0x00018e10
        /*12ec*/ 	.word	0x000000ff
        /*12f0*/ 	.word	0x00000000
        /*12f4*/ 	.short	0x0101
        /*12f6*/ 	.byte	0x1d
	.zero		1


	//   ....[61]....
        /*12f8*/ 	.word	0x00018e50
        /*12fc*/ 	.word	0x000000ff
        /*1300*/ 	.word	0x000000a0
        /*1304*/ 	.short	0x010a
        /*1306*/ 	.byte	0x0d
	.zero		1


	//   ....[62]....
        /*1308*/ 	.word	0x00018f50
        /*130c*/ 	.word	0x000000ff
        /*1310*/ 	.word	0x00000080
        /*1314*/ 	.short	0x010b
        /*1316*/ 	.byte	0x0d
	.zero		1


	//   ....[63]....
        /*1318*/ 	.word	0x00018f90
        /*131c*/ 	.word	0x000000ff
        /*1320*/ 	.word	0x00000000
        /*1324*/ 	.short	0x0101
        /*1326*/ 	.byte	0x10
	.zero		1


	//   ....[64]....
        /*1328*/ 	.word	0x00018fc0
        /*132c*/ 	.word	0x000000ff
        /*1330*/ 	.word	0x000000a8
        /*1334*/ 	.short	0x010a
        /*1336*/ 	.byte	0x0d
	.zero		1


	//   ....[65]....
        /*1338*/ 	.word	0x000190c0
        /*133c*/ 	.word	0x000000ff
        /*1340*/ 	.word	0x00000088
        /*1344*/ 	.short	0x010b
        /*1346*/ 	.byte	0x0d
	.zero		1


	//   ....[66]....
        /*1348*/ 	.word	0x00019100
        /*134c*/ 	.word	0x000000ff
        /*1350*/ 	.word	0x00000000
        /*1354*/ 	.short	0x0101
        /*1356*/ 	.byte	0x12
	.zero		1


	//   ....[67]....
        /*1358*/ 	.word	0x00019130
        /*135c*/ 	.word	0x000000ff
        /*1360*/ 	.word	0x000000b0
        /*1364*/ 	.short	0x010a
        /*1366*/ 	.byte	0x0d
	.zero		1


	//   ....[68]....
        /*1368*/ 	.word	0x00019230
        /*136c*/ 	.word	0x000000ff
        /*1370*/ 	.word	0x00000090
        /*1374*/ 	.short	0x010b
        /*1376*/ 	.byte	0x0d
	.zero		1


	//   ....[69]....
        /*1378*/ 	.word	0x00019270
        /*137c*/ 	.word	0x000000ff
        /*1380*/ 	.word	0x00000000
        /*1384*/ 	.short	0x0101
        /*1386*/ 	.byte	0x15
	.zero		1


	//   ....[70]....
        /*1388*/ 	.word	0x000192a0
        /*138c*/ 	.word	0x000000ff
        /*1390*/ 	.word	0x000000b8
        /*1394*/ 	.short	0x010a
        /*1396*/ 	.byte	0x0d
	.zero		1


	//   ....[71]....
        /*1398*/ 	.word	0x000193a0
        /*139c*/ 	.word	0x000000ff
        /*13a0*/ 	.word	0x00000098
        /*13a4*/ 	.short	0x010b
        /*13a6*/ 	.byte	0x0d
	.zero		1


	//   ....[72]....
        /*13a8*/ 	.word	0x000193f0
        /*13ac*/ 	.word	0x000000ff
        /*13b0*/ 	.word	0x00000000
        /*13b4*/ 	.short	0x0101
        /*13b6*/ 	.byte	0x1d
	.zero		1


	//   ....[73]....
        /*13b8*/ 	.word	0x00019b10
        /*13bc*/ 	.word	0x00000000
        /*13c0*/ 	.word	0x000000a0
        /*13c4*/ 	.short	0x010a
        /*13c6*/ 	.byte	0x3f
	.zero		1


	//   ....[74]....
        /*13c8*/ 	.word	0x00019b50
        /*13cc*/ 	.word	0x00000000
        /*13d0*/ 	.word	0x000000a8
        /*13d4*/ 	.short	0x010a
        /*13d6*/ 	.byte	0x3f
	.zero		1


	//   ....[75]....
        /*13d8*/ 	.word	0x00019b90
        /*13dc*/ 	.word	0x00000000
        /*13e0*/ 	.word	0x000000b0
        /*13e4*/ 	.short	0x010a
        /*13e6*/ 	.byte	0x3f
	.zero		1


	//   ....[76]....
        /*13e8*/ 	.word	0x00019bf0
        /*13ec*/ 	.word	0x00000000
        /*13f0*/ 	.word	0x000000b8
        /*13f4*/ 	.short	0x010a
        /*13f6*/ 	.byte	0x3f
	.zero		1


	//   ....[77]....
        /*13f8*/ 	.word	0x00019f50
        /*13fc*/ 	.word	0x0000000f
        /*1400*/ 	.word	0x00000040
        /*1404*/ 	.short	0x010a
        /*1406*/ 	.byte	0x3f
	.zero		1


	//   ....[78]....
        /*1408*/ 	.word	0x0001a300
        /*140c*/ 	.word	0x00000003
        /*1410*/ 	.word	0x000000c8
        /*1414*/ 	.short	0x0101
        /*1416*/ 	.byte	0x3f
	.zero		1


	//   ....[79]....
        /*1418*/ 	.word	0x0001aaa0
        /*141c*/ 	.word	0x00000007
        /*1420*/ 	.word	0x00000000
        /*1424*/ 	.short	0x010a
        /*1426*/ 	.byte	0x3f
	.zero		1


	//   ....[80]....
        /*1428*/ 	.word	0x0001ab20
        /*142c*/ 	.word	0x00000009
        /*1430*/ 	.word	0x00000000
        /*1434*/ 	.short	0x010a
        /*1436*/ 	.byte	0x3f
	.zero		1


	//   ....[81]....
        /*1438*/ 	.word	0x0001abb0
        /*143c*/ 	.word	0x00000006
        /*1440*/ 	.word	0x00000000
        /*1444*/ 	.short	0x010a
        /*1446*/ 	.byte	0x3f
	.zero		1


	//   ....[82]....
        /*1448*/ 	.word	0x0001ac40
        /*144c*/ 	.word	0x00000009
        /*1450*/ 	.word	0x00000000
        /*1454*/ 	.short	0x010a
        /*1456*/ 	.byte	0x3f
	.zero		1


	//   ....[83]....
        /*1458*/ 	.word	0x0001acd0
        /*145c*/ 	.word	0x00000006
        /*1460*/ 	.word	0x00000000
        /*1464*/ 	.short	0x010a
        /*1466*/ 	.byte	0x3f
	.zero		1


	//   ....[84]....
        /*1468*/ 	.word	0x0001ad60
        /*146c*/ 	.word	0x00000009
        /*1470*/ 	.word	0x00000000
        /*1474*/ 	.short	0x010a
        /*1476*/ 	.byte	0x3f
	.zero		1


	//   ....[85]....
        /*1478*/ 	.word	0x0001adf0
        /*147c*/ 	.word	0x00000006
        /*1480*/ 	.word	0x00000000
        /*1484*/ 	.short	0x010a
        /*1486*/ 	.byte	0x3f
	.zero		1


	//   ....[86]....
        /*1488*/ 	.word	0x0001ae80
        /*148c*/ 	.word	0x00000003
        /*1490*/ 	.word	0x00000000
        /*1494*/ 	.short	0x010a
        /*1496*/ 	.byte	0x3f
	.zero		1


	//   ....[87]....
        /*1498*/ 	.word	0x0001aef0
        /*149c*/ 	.word	0x00000003
        /*14a0*/ 	.word	0x00000000
        /*14a4*/ 	.short	0x010a
        /*14a6*/ 	.byte	0x3f
	.zero		1


	//   ....[88]....
        /*14a8*/ 	.word	0x0001af50
        /*14ac*/ 	.word	0x00000007
        /*14b0*/ 	.word	0x00000000
        /*14b4*/ 	.short	0x010a
        /*14b6*/ 	.byte	0x3f
	.zero		1


	//   ....[89]....
        /*14b8*/ 	.word	0x0001afa0
        /*14bc*/ 	.word	0x0000000d
        /*14c0*/ 	.word	0x00000080
        /*14c4*/ 	.short	0x010a
        /*14c6*/ 	.byte	0x3f
	.zero		1


	//   ....[90]....
        /*14c8*/ 	.word	0x0001aff0
        /*14cc*/ 	.word	0x0000001b
        /*14d0*/ 	.word	0x00000080
        /*14d4*/ 	.short	0x010a
        /*14d6*/ 	.byte	0x3f
	.zero		1


	//   ....[91]....
        /*14d8*/ 	.word	0x0001b040
        /*14dc*/ 	.word	0x0000001a
        /*14e0*/ 	.word	0x00000080
        /*14e4*/ 	.short	0x010a
        /*14e6*/ 	.byte	0x3f
	.zero		1


	//   ....[92]....
        /*14e8*/ 	.word	0x0001b090
        /*14ec*/ 	.word	0x00000018
        /*14f0*/ 	.word	0x00000080
        /*14f4*/ 	.short	0x010a
        /*14f6*/ 	.byte	0x3f
	.zero		1


	//   ....[93]....
        /*14f8*/ 	.word	0x0001b0e0
        /*14fc*/ 	.word	0x00000018
        /*1500*/ 	.word	0x00000080
        /*1504*/ 	.short	0x010a
        /*1506*/ 	.byte	0x3f
	.zero		1


	//   ....[94]....
        /*1508*/ 	.word	0x0001b130
        /*150c*/ 	.word	0x00000012
        /*1510*/ 	.word	0x00000080
        /*1514*/ 	.short	0x010a
        /*1516*/ 	.byte	0x3f
	.zero		1


	//   ....[95]....
        /*1518*/ 	.word	0x0001b180
        /*151c*/ 	.word	0x00000011
        /*1520*/ 	.word	0x00000080
        /*1524*/ 	.short	0x010a
        /*1526*/ 	.byte	0x3f
	.zero		1


	//   ....[96]....
        /*1528*/ 	.word	0x0001b1d0
        /*152c*/ 	.word	0x00000012
        /*1530*/ 	.word	0x00000080
        /*1534*/ 	.short	0x010a
        /*1536*/ 	.byte	0x3f
	.zero		1


	//   ....[97]....
        /*1538*/ 	.word	0x0001b230
        /*153c*/ 	.word	0x00000007
        /*1540*/ 	.word	0x000000c8
        /*1544*/ 	.short	0x010a
        /*1546*/ 	.byte	0x3f
	.zero		1


	//   ....[98]....
        /*1548*/ 	.word	0x0001b290
        /*154c*/ 	.word	0x00000003
        /*1550*/ 	.word	0x000000a0
        /*1554*/ 	.short	0x010a
        /*1556*/ 	.byte	0x3f
	.zero		1


	//   ....[99]....
        /*1558*/ 	.word	0x0001b2f0
        /*155c*/ 	.word	0x00000003
        /*1560*/ 	.word	0x000000a8
        /*1564*/ 	.short	0x010a
        /*1566*/ 	.byte	0x3f
	.zero		1


	//   ....[100]....
        /*1568*/ 	.word	0x0001b350
        /*156c*/ 	.word	0x00000003
        /*1570*/ 	.word	0x000000b0
        /*1574*/ 	.short	0x010a
        /*1576*/ 	.byte	0x3f
	.zero		1


	//   ....[101]....
        /*1578*/ 	.word	0x0001b3b0
        /*157c*/ 	.word	0x00000003
        /*1580*/ 	.word	0x000000b8
        /*1584*/ 	.short	0x010a
        /*1586*/ 	.byte	0x3f
	.zero		1


	//   ....[102]....
        /*1588*/ 	.word	0x0001b410
        /*158c*/ 	.word	0x00000003
        /*1590*/ 	.word	0x000000a0
        /*1594*/ 	.short	0x010a
        /*1596*/ 	.byte	0x3f
	.zero		1


	//   ....[103]....
        /*1598*/ 	.word	0x0001b470
        /*159c*/ 	.word	0x00000003
        /*15a0*/ 	.word	0x000000a8
        /*15a4*/ 	.short	0x010a
        /*15a6*/ 	.byte	0x3f
	.zero		1


	//   ....[104]....
        /*15a8*/ 	.word	0x0001b4d0
        /*15ac*/ 	.word	0x00000003
        /*15b0*/ 	.word	0x000000b0
        /*15b4*/ 	.short	0x010a
        /*15b6*/ 	.byte	0x3f
	.zero		1


	//   ....[105]....
        /*15b8*/ 	.word	0x0001b530
        /*15bc*/ 	.word	0x00000003
        /*15c0*/ 	.word	0x000000b8
        /*15c4*/ 	.short	0x010a
        /*15c6*/ 	.byte	0x3f
	.zero		1


	//   ....[106]....
        /*15c8*/ 	.word	0x0001b580
        /*15cc*/ 	.word	0x00000000
        /*15d0*/ 	.word	0x000000a0
        /*15d4*/ 	.short	0x010a
        /*15d6*/ 	.byte	0x3f
	.zero		1


	//   ....[107]....
        /*15d8*/ 	.word	0x0001b5d0
        /*15dc*/ 	.word	0x00000000
        /*15e0*/ 	.word	0x000000a8
        /*15e4*/ 	.short	0x010a
        /*15e6*/ 	.byte	0x3f
	.zero		1


	//   ....[108]....
        /*15e8*/ 	.word	0x0001b620
        /*15ec*/ 	.word	0x00000000
        /*15f0*/ 	.word	0x000000b0
        /*15f4*/ 	.short	0x010a
        /*15f6*/ 	.byte	0x3f
	.zero		1


	//   ....[109]....
        /*15f8*/ 	.word	0x0001b6f0
        /*15fc*/ 	.word	0x0000000f
        /*1600*/ 	.word	0x00000040
        /*1604*/ 	.short	0x010a
        /*1606*/ 	.byte	0x3f
	.zero		1


	//   ....[110]....
        /*1608*/ 	.word	0x0001b7c0
        /*160c*/ 	.word	0x00000007
        /*1610*/ 	.word	0x00000000
        /*1614*/ 	.short	0x010a
        /*1616*/ 	.byte	0x3f
	.zero		1


	//   ....[111]....
        /*1618*/ 	.word	0x0001b810
        /*161c*/ 	.word	0x00000009
        /*1620*/ 	.word	0x00000000
        /*1624*/ 	.short	0x010a
        /*1626*/ 	.byte	0x3f
	.zero		1


	//   ....[112]....
        /*1628*/ 	.word	0x0001b860
        /*162c*/ 	.word	0x00000006
        /*1630*/ 	.word	0x00000000
        /*1634*/ 	.short	0x010a
        /*1636*/ 	.byte	0x3f
	.zero		1


	//   ....[113]....
        /*1638*/ 	.word	0x0001b8b0
        /*163c*/ 	.word	0x00000009
        /*1640*/ 	.word	0x00000000
        /*1644*/ 	.short	0x010a
        /*1646*/ 	.byte	0x3f
	.zero		1


	//   ....[114]....
        /*1648*/ 	.word	0x0001b900
        /*164c*/ 	.word	0x00000006
        /*1650*/ 	.word	0x00000000
        /*1654*/ 	.short	0x010a
        /*1656*/ 	.byte	0x3f
	.zero		1


	//   ....[115]....
        /*1658*/ 	.word	0x0001b950
        /*165c*/ 	.word	0x00000009
        /*1660*/ 	.word	0x00000000
        /*1664*/ 	.short	0x010a
        /*1666*/ 	.byte	0x3f
	.zero		1


	//   ....[116]....
        /*1668*/ 	.word	0x0001b9a0
        /*166c*/ 	.word	0x00000006
        /*1670*/ 	.word	0x00000000
        /*1674*/ 	.short	0x010a
        /*1676*/ 	.byte	0x3f
	.zero		1


	//----- nvinfo : EIATTR_NUM_MBARRIERS
	.align		4
.L_38:
        /*1678*/ 	.byte	0x03, 0x38
        /*167a*/ 	.short	0x001a


	//----- nvinfo : EIATTR_EXIT_INSTR_OFFSETS
	.align		4
        /*167c*/ 	.byte	0x04, 0x1c
        /*167e*/ 	.short	(.L_40 - .L_39)


	//   ....[0]....
.L_39:
        /*1680*/ 	.word	0x00000bd0


	//   ....[1]....
        /*1684*/ 	.word	0x00001440


	//   ....[2]....
        /*1688*/ 	.word	0x00017cc0


	//   ....[3]....
        /*168c*/ 	.word	0x00018340


	//   ....[4]....
        /*1690*/ 	.word	0x00018370


	//   ....[5]....
        /*1694*/ 	.word	0x00019c40


	//   ....[6]....
        /*1698*/ 	.word	0x0001aed0


	//----- nvinfo : EIATTR_MAX_THREADS
	.align		4
.L_40:
        /*169c*/ 	.byte	0x04, 0x05
        /*169e*/ 	.short	(.L_42 - .L_41)
.L_41:
        /*16a0*/ 	.word	0x00000180
        /*16a4*/ 	.word	0x00000001
        /*16a8*/ 	.word	0x00000001


	//----- nvinfo : EIATTR_CRS_STACK_SIZE
	.align		4
.L_42:
        /*16ac*/ 	.byte	0x04, 0x1e
        /*16ae*/ 	.short	(.L_44 - .L_43)
.L_43:
        /*16b0*/ 	.word	0x00000000


	//----- nvinfo : EIATTR_CBANK_PARAM_SIZE
	.align		4
.L_44:
        /*16b4*/ 	.byte	0x03, 0x19
        /*16b6*/ 	.short	0x0770


	//----- nvinfo : EIATTR_PARAM_CBANK
	.align		4
        /*16b8*/ 	.byte	0x04, 0x0a
        /*16ba*/ 	.short	(.L_46 - .L_45)
	.align		4
.L_45:
        /*16bc*/ 	.word	index@(.nv.constant0._ZN7cutlass13device_kernelINS_4gemm6kernel13GemmUniversalIN4cute5tupleIJiiiiEEENS1_10collective13CollectiveMmaINS1_37MainloopSm90TmaGmmaWarpSpecializedFP8ILi8ENS5_IJNS4_1CILi1EEESB_SB_EEENS1_35KernelTmaWarpSpecializedCooperativeEEENS5_IJNSA_ILi128EEENSA_ILi256EEENSA_ILi64EEEEEENS_12float_e4m3_tENS5_IJlSB_lEEESJ_SK_NS4_8TiledMMAINS4_8MMA_AtomIJNS4_4SM904GMMA31MMA_64x256x32_F32E4M3E4M3_SS_TNILNSO_7ScaleInE1ELSQ_1EEEEEENS4_6LayoutINS5_IJNSA_ILi2EEESB_SB_EEENS5_IJSB_NSA_ILi0EEESW_EEEEENS5_IJNS4_10UnderscoreESZ_SZ_EEEEENS4_13SM90_TMA_LOADENS4_14ComposedLayoutINS4_7SwizzleILi2ELi4ELi3EEENS4_18smem_ptr_flag_bitsILi8EEENST_INS5_IJNSA_ILi8EEESH_EEENS5_IJSH_SB_EEEEEEEvNS4_8identityES12_S1C_vS1D_EENS_8epilogue10collective18CollectiveEpilogueINS1F_22Sm90TmaWarpSpecializedILi4ELi2ELi16ELb0ELb0EEEJSI_NS5_IJSF_NSA_ILi32EEEEEESJ_SK_SJ_SK_NS1F_6fusion15FusionCallbacksIS1J_NS1M_13LinCombEltActINS1F_6thread4GELUESJ_fSJ_fLNS_15FloatRoundStyleE2EEESI_S1L_JEEES12_NS13_INS14_ILi1ELi4ELi3EEES17_NST_INS5_IJS18_S1K_EEENS5_IJS1K_SB_EEEEEEENS4_39AutoVectorizingCopyWithAssumedAlignmentILi128EEENS4_14SM90_TMA_STOREES1Y_S20_NS4_9Copy_AtomIJNS4_17SM90_U32x4_STSM_NENS_6half_tEEEEvEEEvvEEEEvNT_6ParamsE)
        /*16c0*/ 	.short	0x0210
        /*16c2*/ 	.short	0x0770


	//----- nvinfo : EIATTR_SW_WAR
	.align		4
.L_46:
        /*16c4*/ 	.byte	0x04, 0x36
        /*16c6*/ 	.short	(.L_48 - .L_47)
.L_47:
        /*16c8*/ 	.word	0x00000008
.L_48:


//--------------------- .nv.callgraph             --------------------------
	.section	.nv.callgraph,"",@"SHT_CUDA_CALLGRAPH"
	.align	4
	.sectionentsize	8
	.align		4
        /*0000*/ 	.word	0x00000000
	.align		4
        /*0004*/ 	.word	0xffffffff
	.align		4
        /*0008*/ 	.word	index@(_ZN7cutlass13device_kernelINS_4gemm6kernel13GemmUniversalIN4cute5tupleIJiiiiEEENS1_10collective13CollectiveMmaINS1_37MainloopSm90TmaGmmaWarpSpecializedFP8ILi8ENS5_IJNS4_1CILi1EEESB_SB_EEENS1_35KernelTmaWarpSpecializedCooperativeEEENS5_IJNSA_ILi128EEENSA_ILi256EEENSA_ILi64EEEEEENS_12float_e4m3_tENS5_IJlSB_lEEESJ_SK_NS4_8TiledMMAINS4_8MMA_AtomIJNS4_4SM904GMMA31MMA_64x256x32_F32E4M3E4M3_SS_TNILNSO_7ScaleInE1ELSQ_1EEEEEENS4_6LayoutINS5_IJNSA_ILi2EEESB_SB_EEENS5_IJSB_NSA_ILi0EEESW_EEEEENS5_IJNS4_10UnderscoreESZ_SZ_EEEEENS4_13SM90_TMA_LOADENS4_14ComposedLayoutINS4_7SwizzleILi2ELi4ELi3EEENS4_18smem_ptr_flag_bitsILi8EEENST_INS5_IJNSA_ILi8EEESH_EEENS5_IJSH_SB_EEEEEEEvNS4_8identityES12_S1C_vS1D_EENS_8epilogue10collective18CollectiveEpilogueINS1F_22Sm90TmaWarpSpecializedILi4ELi2ELi16ELb0ELb0EEEJSI_NS5_IJSF_NSA_ILi32EEEEEESJ_SK_SJ_SK_NS1F_6fusion15FusionCallbacksIS1J_NS1M_13LinCombEltActINS1F_6thread4GELUESJ_fSJ_fLNS_15FloatRoundStyleE2EEESI_S1L_JEEES12_NS13_INS14_ILi1ELi4ELi3EEES17_NST_INS5_IJS18_S1K_EEENS5_IJS1K_SB_EEEEEEENS4_39AutoVectorizingCopyWithAssumedAlignmentILi128EEENS4_14SM90_TMA_STOREES1Y_S20_NS4_9Copy_AtomIJNS4_17SM90_U32x4_STSM_NENS_6half_tEEEEvEEEvvEEEEvNT_6ParamsE)
	.align		4
        /*000c*/ 	.word	index@(__assertfail)
	.align		4
        /*0010*/ 	.word	0x00000000
	.align		4
        /*0014*/ 	.word	0xfffffffe
	.align		4
        /*0018*/ 	.word	0x00000000
	.align		4
        /*001c*/ 	.word	0xfffffffd
	.align		4
        /*0020*/ 	.word	0x00000000
	.align		4
        /*0024*/ 	.word	0xfffffffc


//--------------------- .nv.constant4             --------------------------
	.section	.nv.constant4,"a",@progbits
	.align	8
	.align		8
.nv.constant4:
        /*0000*/ 	.dword	__assertfail
	.align		8
        /*0008*/ 	.dword	__unnamed_1
	.align		8
        /*0010*/ 	.dword	__unnamed_2
	.align		8
        /*0018*/ 	.dword	_ZN39_INTERNAL_1e4cc5c7_4_k_cu_1ae8882a_27994cuda3std3__45__cpo5beginE
	.align		8
        /*0020*/ 	.dword	_ZN39_INTERNAL_1e4cc5c7_4_k_cu_1ae8882a_27994cuda3std3__45__cpo3endE
	.align		8
        /*0028*/ 	.dword	_ZN39_INTERNAL_1e4cc5c7_4_k_cu_1ae8882a_27994cuda3std3__45__cpo6cbeginE
	.align		8
        /*0030*/ 	.dword	_ZN39_INTERNAL_1e4cc5c7_4_k_cu_1ae8882a_27994cuda3std3__45__cpo4cendE
	.align		8
        /*0038*/ 	.dword	_ZN39_INTERNAL_1e4cc5c7_4_k_cu_1ae8882a_27994cuda3std3__441_GLOBAL__N__1e4cc5c7_4_k_cu_1ae8882a_27996ignoreE
	.align		8
        /*0040*/ 	.dword	_ZN39_INTERNAL_1e4cc5c7_4_k_cu_1ae8882a_27994cuda3std3__419piecewise_constructE
	.align		8
        /*0048*/ 	.dword	_ZN39_INTERNAL_1e4cc5c7_4_k_cu_1ae8882a_27994cuda3std3__48in_placeE
	.align		8
        /*0050*/ 	.dword	_ZN39_INTERNAL_1e4cc5c7_4_k_cu_1ae8882a_27994cuda3std6ranges3__45__cpo4swapE
	.align		8
        /*0058*/ 	.dword	_ZN39_INTERNAL_1e4cc5c7_4_k_cu_1ae8882a_27994cuda3std6ranges3__45__cpo9iter_moveE
	.align		8
        /*0060*/ 	.dword	_ZN39_INTERNAL_1e4cc5c7_4_k_cu_1ae8882a_27994cute7productE
	.align		8
        /*0068*/ 	.dword	_ZN39_INTERNAL_1e4cc5c7_4_k_cu_1ae8882a_27994cute1_E
	.align		8
        /*0070*/ 	.dword	$str$24
	.align		8
        /*0078*/ 	.dword	$str$25


//--------------------- .text._ZN7cutlass13device_kernelINS_4gemm6kernel13GemmUniversalIN4cute5tupleIJiiiiEEENS1_10collective13CollectiveMmaINS1_37MainloopSm90TmaGmmaWarpSpecializedFP8ILi8ENS5_IJNS4_1CILi1EEESB_SB_EEENS1_35KernelTmaWarpSpecializedCooperativeEEENS5_IJNSA_ILi128EEENSA_ILi256EEENSA_ILi64EEEEEENS_12float_e4m3_tENS5_IJlSB_lEEESJ_SK_NS4_8TiledMMAINS4_8MMA_AtomIJNS4_4SM904GMMA31MMA_64x256x32_F32E4M3E4M3_SS_TNILNSO_7ScaleInE1ELSQ_1EEEEEENS4_6LayoutINS5_IJNSA_ILi2EEESB_SB_EEENS5_IJSB_NSA_ILi0EEESW_EEEEENS5_IJNS4_10UnderscoreESZ_SZ_EEEEENS4_13SM90_TMA_LOADENS4_14ComposedLayoutINS4_7SwizzleILi2ELi4ELi3EEENS4_18smem_ptr_flag_bitsILi8EEENST_INS5_IJNSA_ILi8EEESH_EEENS5_IJSH_SB_EEEEEEEvNS4_8identityES12_S1C_vS1D_EENS_8epilogue10collective18CollectiveEpilogueINS1F_22Sm90TmaWarpSpecializedILi4ELi2ELi16ELb0ELb0EEEJSI_NS5_IJSF_NSA_ILi32EEEEEESJ_SK_SJ_SK_NS1F_6fusion15FusionCallbacksIS1J_NS1M_13LinCombEltActINS1F_6thread4GELUESJ_fSJ_fLNS_15FloatRoundStyleE2EEESI_S1L_JEEES12_NS13_INS14_ILi1ELi4ELi3EEES17_NST_INS5_IJS18_S1K_EEENS5_IJS1K_SB_EEEEEEENS4_39AutoVectorizingCopyWithAssumedAlignmentILi128EEENS4_14SM90_TMA_STOREES1Y_S20_NS4_9Copy_AtomIJNS4_17SM90_U32x4_STSM_NENS_6half_tEEEEvEEEvvEEEEvNT_6ParamsE --------------------------
	.section	.text._ZN7cutlass13device_kernelINS_4gemm6kernel13GemmUniversalIN4cute5tupleIJiiiiEEENS1_10collective13CollectiveMmaINS1_37MainloopSm90TmaGmmaWarpSpecializedFP8ILi8ENS5_IJNS4_1CILi1EEESB_SB_EEENS1_35KernelTmaWarpSpecializedCooperativeEEENS5_IJNSA_ILi128EEENSA_ILi256EEENSA_ILi64EEEEEENS_12float_e4m3_tENS5_IJlSB_lEEESJ_SK_NS4_8TiledMMAINS4_8MMA_AtomIJNS4_4SM904GMMA31MMA_64x256x32_F32E4M3E4M3_SS_TNILNSO_7ScaleInE1ELSQ_1EEEEEENS4_6LayoutINS5_IJNSA_ILi2EEESB_SB_EEENS5_IJSB_NSA_ILi0EEESW_EEEEENS5_IJNS4_10UnderscoreESZ_SZ_EEEEENS4_13SM90_TMA_LOADENS4_14ComposedLayoutINS4_7SwizzleILi2ELi4ELi3EEENS4_18smem_ptr_flag_bitsILi8EEENST_INS5_IJNSA_ILi8EEESH_EEENS5_IJSH_SB_EEEEEEEvNS4_8identityES12_S1C_vS1D_EENS_8epilogue10collective18CollectiveEpilogueINS1F_22Sm90TmaWarpSpecializedILi4ELi2ELi16ELb0ELb0EEEJSI_NS5_IJSF_NSA_ILi32EEEEEESJ_SK_SJ_SK_NS1F_6fusion15FusionCallbacksIS1J_NS1M_13LinCombEltActINS1F_6thread4GELUESJ_fSJ_fLNS_15FloatRoundStyleE2EEESI_S1L_JEEES12_NS13_INS14_ILi1ELi4ELi3EEES17_NST_INS5_IJS18_S1K_EEENS5_IJS1K_SB_EEEEEEENS4_39AutoVectorizingCopyWithAssumedAlignmentILi128EEENS4_14SM90_TMA_STOREES1Y_S20_NS4_9Copy_AtomIJNS4_17SM90_U32x4_STSM_NENS_6half_tEEEEvEEEvvEEEEvNT_6ParamsE,"ax",@progbits
	.align	128
.text._ZN7cutlass13device_kernelINS_4gemm6kernel13GemmUniversalIN4cute5tupleIJiiiiEEENS1_10collective13CollectiveMmaINS1_37MainloopSm90TmaGmmaWarpSpecializedFP8ILi8ENS5_IJNS4_1CILi1EEESB_SB_EEENS1_35KernelTmaWarpSpecializedCooperativeEEENS5_IJNSA_ILi128EEENSA_ILi256EEENSA_ILi64EEEEEENS_12float_e4m3_tENS5_IJlSB_lEEESJ_SK_NS4_8TiledMMAINS4_8MMA_AtomIJNS4_4SM904GMMA31MMA_64x256x32_F32E4M3E4M3_SS_TNILNSO_7ScaleInE1ELSQ_1EEEEEENS4_6LayoutINS5_IJNSA_ILi2EEESB_SB_EEENS5_IJSB_NSA_ILi0EEESW_EEEEENS5_IJNS4_10UnderscoreESZ_SZ_EEEEENS4_13SM90_TMA_LOADENS4_14ComposedLayoutINS4_7SwizzleILi2ELi4ELi3EEENS4_18smem_ptr_flag_bitsILi8EEENST_INS5_IJNSA_ILi8EEESH_EEENS5_IJSH_SB_EEEEEEEvNS4_8identityES12_S1C_vS1D_EENS_8epilogue10collective18CollectiveEpilogueINS1F_22Sm90TmaWarpSpecializedILi4ELi2ELi16ELb0ELb0EEEJSI_NS5_IJSF_NSA_ILi32EEEEEESJ_SK_SJ_SK_NS1F_6fusion15FusionCallbacksIS1J_NS1M_13LinCombEltActINS1F_6thread4GELUESJ_fSJ_fLNS_15FloatRoundStyleE2EEESI_S1L_JEEES12_NS13_INS14_ILi1ELi4ELi3EEES17_NST_INS5_IJS18_S1K_EEENS5_IJS1K_SB_EEEEEEENS4_39AutoVectorizingCopyWithAssumedAlignmentILi128EEENS4_14SM90_TMA_STOREES1Y_S20_NS4_9Copy_AtomIJNS4_17SM90_U32x4_STSM_NENS_6half_tEEEEvEEEvvEEEEvNT_6ParamsE:
        .type           _ZN7cutlass13device_kernelINS_4gemm6kernel13GemmUniversalIN4cute5tupleIJiiiiEEENS1_10collective13CollectiveMmaINS1_37MainloopSm90TmaGmmaWarpSpecializedFP8ILi8ENS5_IJNS4_1CILi1EEESB_SB_EEENS1_35KernelTmaWarpSpecializedCooperativeEEENS5_IJNSA_ILi128EEENSA_ILi256EEENSA_ILi64EEEEEENS_12float_e4m3_tENS5_IJlSB_lEEESJ_SK_NS4_8TiledMMAINS4_8MMA_AtomIJNS4_4SM904GMMA31MMA_64x256x32_F32E4M3E4M3_SS_TNILNSO_7ScaleInE1ELSQ_1EEEEEENS4_6LayoutINS5_IJNSA_ILi2EEESB_SB_EEENS5_IJSB_NSA_ILi0EEESW_EEEEENS5_IJNS4_10UnderscoreESZ_SZ_EEEEENS4_13SM90_TMA_LOADENS4_14ComposedLayoutINS4_7SwizzleILi2ELi4ELi3EEENS4_18smem_ptr_flag_bitsILi8EEENST_INS5_IJNSA_ILi8EEESH_EEENS5_IJSH_SB_EEEEEEEvNS4_8identityES12_S1C_vS1D_EENS_8epilogue10collective18CollectiveEpilogueINS1F_22Sm90TmaWarpSpecializedILi4ELi2ELi16ELb0ELb0EEEJSI_NS5_IJSF_NSA_ILi32EEEEEESJ_SK_SJ_SK_NS1F_6fusion15FusionCallbacksIS1J_NS1M_13LinCombEltActINS1F_6thread4GELUESJ_fSJ_fLNS_15FloatRoundStyleE2EEESI_S1L_JEEES12_NS13_INS14_ILi1ELi4ELi3EEES17_NST_INS5_IJS18_S1K_EEENS5_IJS1K_SB_EEEEEEENS4_39AutoVectorizingCopyWithAssumedAlignmentILi128EEENS4_14SM90_TMA_STOREES1Y_S20_NS4_9Copy_AtomIJNS4_17SM90_U32x4_STSM_NENS_6half_tEEEEvEEEvvEEEEvNT_6ParamsE,@function
        .size           _ZN7cutlass13device_kernelINS_4gemm6kernel13GemmUniversalIN4cute5tupleIJiiiiEEENS1_10collective13CollectiveMmaINS1_37MainloopSm90TmaGmmaWarpSpecializedFP8ILi8ENS5_IJNS4_1CILi1EEESB_SB_EEENS1_35KernelTmaWarpSpecializedCooperativeEEENS5_IJNSA_ILi128EEENSA_ILi256EEENSA_ILi64EEEEEENS_12float_e4m3_tENS5_IJlSB_lEEESJ_SK_NS4_8TiledMMAINS4_8MMA_AtomIJNS4_4SM904GMMA31MMA_64x256x32_F32E4M3E4M3_SS_TNILNSO_7ScaleInE1ELSQ_1EEEEEENS4_6LayoutINS5_IJNSA_ILi2EEESB_SB_EEENS5_IJSB_NSA_ILi0EEESW_EEEEENS5_IJNS4_10UnderscoreESZ_SZ_EEEEENS4_13SM90_TMA_LOADENS4_14ComposedLayoutINS4_7SwizzleILi2ELi4ELi3EEENS4_18smem_ptr_flag_bitsILi8EEENST_INS5_IJNSA_ILi8EEESH_EEENS5_IJSH_SB_EEEEEEEvNS4_8identityES12_S1C_vS1D_EENS_8epilogue10collective18CollectiveEpilogueINS1F_22Sm90TmaWarpSpecializedILi4ELi2ELi16ELb0ELb0EEEJSI_NS5_IJSF_NSA_ILi32EEEEEESJ_SK_SJ_SK_NS1F_6fusion15FusionCallbacksIS1J_NS1M_13LinCombEltActINS1F_6thread4GELUESJ_fSJ_fLNS_15FloatRoundStyleE2EEESI_S1L_JEEES12_NS13_INS14_ILi1ELi4ELi3EEES17_NST_INS5_IJS18_S1K_EEENS5_IJS1K_SB_EEEEEEENS4_39AutoVectorizingCopyWithAssumedAlignmentILi128EEENS4_14SM90_TMA_STOREES1Y_S20_NS4_9Copy_AtomIJNS4_17SM90_U32x4_STSM_NENS_6half_tEEEEvEEEvvEEEEvNT_6ParamsE,(.L_x_273 - _ZN7cutlass13device_kernelINS_4gemm6kernel13GemmUniversalIN4cute5tupleIJiiiiEEENS1_10collective13CollectiveMmaINS1_37MainloopSm90TmaGmmaWarpSpecializedFP8ILi8ENS5_IJNS4_1CILi1EEESB_SB_EEENS1_35KernelTmaWarpSpecializedCooperativeEEENS5_IJNSA_ILi128EEENSA_ILi256EEENSA_ILi64EEEEEENS_12float_e4m3_tENS5_IJlSB_lEEESJ_SK_NS4_8TiledMMAINS4_8MMA_AtomIJNS4_4SM904GMMA31MMA_64x256x32_F32E4M3E4M3_SS_TNILNSO_7ScaleInE1ELSQ_1EEEEEENS4_6LayoutINS5_IJNSA_ILi2EEESB_SB_EEENS5_IJSB_NSA_ILi0EEESW_EEEEENS5_IJNS4_10UnderscoreESZ_SZ_EEEEENS4_13SM90_TMA_LOADENS4_14ComposedLayoutINS4_7SwizzleILi2ELi4ELi3EEENS4_18smem_ptr_flag_bitsILi8EEENST_INS5_IJNSA_ILi8EEESH_EEENS5_IJSH_SB_EEEEEEEvNS4_8identityES12_S1C_vS1D_EENS_8epilogue10collective18CollectiveEpilogueINS1F_22Sm90TmaWarpSpecializedILi4ELi2ELi16ELb0ELb0EEEJSI_NS5_IJSF_NSA_ILi32EEEEEESJ_SK_SJ_SK_NS1F_6fusion15FusionCallbacksIS1J_NS1M_13LinCombEltActINS1F_6thread4GELUESJ_fSJ_fLNS_15FloatRoundStyleE2EEESI_S1L_JEEES12_NS13_INS14_ILi1ELi4ELi3EEES17_NST_INS5_IJS18_S1K_EEENS5_IJS1K_SB_EEEEEEENS4_39AutoVectorizingCopyWithAssumedAlignmentILi128EEENS4_14SM90_TMA_STOREES1Y_S20_NS4_9Copy_AtomIJNS4_17SM90_U32x4_STSM_NENS_6half_tEEEEvEEEvvEEEEvNT_6ParamsE)
        .other          _ZN7cutlass13device_kernelINS_4gemm6kernel13GemmUniversalIN4cute5tupleIJiiiiEEENS1_10collective13CollectiveMmaINS1_37MainloopSm90TmaGmmaWarpSpecializedFP8ILi8ENS5_IJNS4_1CILi1EEESB_SB_EEENS1_35KernelTmaWarpSpecializedCooperativeEEENS5_IJNSA_ILi128EEENSA_ILi256EEENSA_ILi64EEEEEENS_12float_e4m3_tENS5_IJlSB_lEEESJ_SK_NS4_8TiledMMAINS4_8MMA_AtomIJNS4_4SM904GMMA31MMA_64x256x32_F32E4M3E4M3_SS_TNILNSO_7ScaleInE1ELSQ_1EEEEEENS4_6LayoutINS5_IJNSA_ILi2EEESB_SB_EEENS5_IJSB_NSA_ILi0EEESW_EEEEENS5_IJNS4_10UnderscoreESZ_SZ_EEEEENS4_13SM90_TMA_LOADENS4_14ComposedLayoutINS4_7SwizzleILi2ELi4ELi3EEENS4_18smem_ptr_flag_bitsILi8EEENST_INS5_IJNSA_ILi8EEESH_EEENS5_IJSH_SB_EEEEEEEvNS4_8identityES12_S1C_vS1D_EENS_8epilogue10collective18CollectiveEpilogueINS1F_22Sm90TmaWarpSpecializedILi4ELi2ELi16ELb0ELb0EEEJSI_NS5_IJSF_NSA_ILi32EEEEEESJ_SK_SJ_SK_NS1F_6fusion15FusionCallbacksIS1J_NS1M_13LinCombEltActINS1F_6thread4GELUESJ_fSJ_fLNS_15FloatRoundStyleE2EEESI_S1L_JEEES12_NS13_INS14_ILi1ELi4ELi3EEES17_NST_INS5_IJS18_S1K_EEENS5_IJS1K_SB_EEEEEEENS4_39AutoVectorizingCopyWithAssumedAlignmentILi128EEENS4_14SM90_TMA_STOREES1Y_S20_NS4_9Copy_AtomIJNS4_17SM90_U32x4_STSM_NENS_6half_tEEEEvEEEvvEEEEvNT_6ParamsE,@"STO_CUDA_ENTRY STV_DEFAULT"
_ZN7cutlass13device_kernelINS_4gemm6kernel13GemmUniversalIN4cute5tupleIJiiiiEEENS1_10collective13CollectiveMmaINS1_37MainloopSm90TmaGmmaWarpSpecializedFP8ILi8ENS5_IJNS4_1CILi1EEESB_SB_EEENS1_35KernelTmaWarpSpecializedCooperativeEEENS5_IJNSA_ILi128EEENSA_ILi256EEENSA_ILi64EEEEEENS_12float_e4m3_tENS5_IJlSB_lEEESJ_SK_NS4_8TiledMMAINS4_8MMA_AtomIJNS4_4SM904GMMA31MMA_64x256x32_F32E4M3E4M3_SS_TNILNSO_7ScaleInE1ELSQ_1EEEEEENS4_6LayoutINS5_IJNSA_ILi2EEESB_SB_EEENS5_IJSB_NSA_ILi0EEESW_EEEEENS5_IJNS4_10UnderscoreESZ_SZ_EEEEENS4_13SM90_TMA_LOADENS4_14ComposedLayoutINS4_7SwizzleILi2ELi4ELi3EEENS4_18smem_ptr_flag_bitsILi8EEENST_INS5_IJNSA_ILi8EEESH_EEENS5_IJSH_SB_EEEEEEEvNS4_8identityES12_S1C_vS1D_EENS_8epilogue10collective18CollectiveEpilogueINS1F_22Sm90TmaWarpSpecializedILi4ELi2ELi16ELb0ELb0EEEJSI_NS5_IJSF_NSA_ILi32EEEEEESJ_SK_SJ_SK_NS1F_6fusion15FusionCallbacksIS1J_NS1M_13LinCombEltActINS1F_6thread4GELUESJ_fSJ_fLNS_15FloatRoundStyleE2EEESI_S1L_JEEES12_NS13_INS14_ILi1ELi4ELi3EEES17_NST_INS5_IJS18_S1K_EEENS5_IJS1K_SB_EEEEEEENS4_39AutoVectorizingCopyWithAssumedAlignmentILi128EEENS4_14SM90_TMA_STOREES1Y_S20_NS4_9Copy_AtomIJNS4_17SM90_U32x4_STSM_NENS_6half_tEEEEvEEEvvEEEEvNT_6ParamsE:
[----:B------:R-:W1:Y:S02]  /*0000*/  LDC R1, c[0x0][0x28] ;  /* 0x00000a00ff017b82 */ /* 0x000e640000000800 */
[----:B-1----:R-:W-:Y:S01]  /*0010*/  IADD3 R1, R1, -0xe8, RZ ;  /* 0xffffff1801017810 */ /* 0x002fe20007ffe0ff */
[----:B------:R-:W1:Y:S05]  /*0020*/  S2R R5, SR_TID.X ;  /* 0x0000000000057919 */ /* 0x000e6a0000002100 */
[----:B------:R-:W2:Y:S01]  /*0030*/  LDC.64 R2, c[0x0][0x588] ;  /* 0x00016200ff027b82 */ /* 0x000ea20000000a00 */
[----:B------:R-:W-:Y:S01]  /*0040*/  ELECT P0, URZ, PT ;  /* 0x00000000003f782f */ /* 0x000fe20003800000 */
[----:B------:R-:W-:Y:S01]  /*0050*/  BSSY B0, `(.L_x_0) ;  /* 0x0000016000007945 */ /* 0x000fe20003800000 */
[----:B-1----:R-:W-:-:S02]  /*0060*/  SHF.R.U32.HI R0, RZ, 0x5, R5 ;  /* 0x00000005ff007819 */ /* 0x002fc40000011605 */
[----:B------:R-:W-:-:S03]  /*0070*/  SHF.R.U32.HI R6, RZ, 0x7, R5 ;  /* 0x00000007ff067819 */ /* 0x000fc60000011605 */
[----:B------:R-:W1:Y:S04]  /*0080*/  SHFL.IDX PT, R4, R0, RZ, 0x1f ;  /* 0x00001fff00047589 */ /* 0x000e6800000e0000 */
[----:B------:R3:W4:Y:S01]  /*0090*/  SHFL.IDX PT, R12, R6, RZ, 0x1f ;  /* 0x00001fff060c7589 */ /* 0x00072200000e0000 */
[----:B-1----:R-:W-:Y:S02]  /*00a0*/  ISETP.NE.OR P0, PT, R4, RZ, !P0 ;  /* 0x000000ff0400720c */ /* 0x002fe40004705670 */
[----:B------:R-:W-:-:S11]  /*00b0*/  SHF.R.S32.HI R5, RZ, 0x1f, R4 ;  /* 0x0000001fff057819 */ /* 0x000fd60000011404 */
[----:B--234-:R-:W-:Y:S05]  /*00c0*/  @P0 BRA `(.L_x_1) ;  /* 0x0000000000380947 */ /* 0x01cfea0003800000 */
[----:B------:R-:W-:Y:S02]  /*00d0*/  ULDC.64 UR4, c[0x0][0x198] ;  /* 0x0000660000047ab9 */ /* 0x000fe40000000a00 */
[----:B------:R-:W-:Y:S02]  /*00e0*/  UIADD3 UR6, UP0, UR4, 0xf0, URZ ;  /* 0x000000f004067890 */ /* 0x000fe4000ff1e03f */
[----:B------:R-:W-:Y:S02]  /*00f0*/  UIADD3 UR8, UP1, UR4, 0x1f0, URZ ;  /* 0x000001f004087890 */ /* 0x000fe4000ff3e03f */
[----:B------:R-:W-:Y:S02]  /*0100*/  UIADD3 UR10, UP2, UR4, 0x3f0, URZ ;  /* 0x000003f0040a7890 */ /* 0x000fe4000ff5e03f */
[----:B------:R-:W-:Y:S02]  /*0110*/  UIADD3 UR4, UP3, UR4, 0x4f0, URZ ;  /* 0x000004f004047890 */ /* 0x000fe4000ff7e03f */
[----:B------:R-:W-:-:S02]  /*0120*/  UIADD3.X UR7, URZ, UR5, URZ, UP0, !UPT ;  /* 0x000000053f077290 */ /* 0x000fc400087fe43f */
[----:B------:R-:W-:Y:S02]  /*0130*/  UIADD3.X UR9, URZ, UR5, URZ, UP1, !UPT ;  /* 0x000000053f097290 */ /* 0x000fe40008ffe43f */
[----:B------:R-:W-:Y:S02]  /*0140*/  UIADD3.X UR11, URZ, UR5, URZ, UP2, !UPT ;  /* 0x000000053f0b7290 */ /* 0x000fe400097fe43f */
[----:B------:R-:W-:-:S03]  /*0150*/  UIADD3.X UR5, URZ, UR5, URZ, UP3, !UPT ;  /* 0x000000053f057290 */ /* 0x000fc60009ffe43f */
[----:B------:R1:W-:Y:S02]  /*0160*/  UTMACCTL.PF [UR6] ;  /* 0x00000000060079b9 */ /* 0x0003e40008040000 */
[----:B------:R1:W-:Y:S02]  /*0170*/  UTMACCTL.PF [UR8] ;  /* 0x00000000080079b9 */ /* 0x0003e40008040000 */
[----:B------:R1:W-:Y:S02]  /*0180*/  UTMACCTL.PF [UR10] ;  /* 0x000000000a0079b9 */ /* 0x0003e40008040000 */
[----:B------:R1:W-:Y:S02]  /*0190*/  UTMACCTL.PF [UR4] ;  /* 0x00000000040079b9 */ /* 0x0003e40008040000 */
[----:B-1----:R-:W-:Y:S01]  /*01a0*/  NOP ;  /* 0x0000000000007918 */ /* 0x002fe20000000000 */
.L_x_1:
[----:B------:R-:W-:Y:S05]  /*01b0*/  BSYNC B0 ;  /* 0x0000000000007941 */ /* 0x000fea0003800000 */
.L_x_0:
[----:B------:R-:W-:Y:S01]  /*01c0*/  ULDC.64 UR4, c[0x0][0x590] ;  /* 0x0001640000047ab9 */ /* 0x000fe20000000a00 */
[----:B------:R-:W-:Y:S01]  /*01d0*/  LEA.HI R5, R5, R4, RZ, 0x2 ;  /* 0x0000000405057211 */ /* 0x000fe200078f10ff */
[----:B------:R-:W-:Y:S01]  /*01e0*/  ULDC.64 UR48, c[0x0][0x208] ;  /* 0x0000820000307ab9 */ /* 0x000fe20000000a00 */
[----:B------:R-:W-:Y:S02]  /*01f0*/  ISETP.NE.U32.AND P2, PT, RZ, UR4, PT ;  /* 0x00000004ff007c0c */ /* 0x000fe4000bf45070 */
[----:B------:R-:W-:Y:S02]  /*0200*/  LOP3.LUT R5, R5, 0xfffffffc, RZ, 0xc0, !PT ;  /* 0xfffffffc05057812 */ /* 0x000fe400078ec0ff */
[----:B------:R-:W-:Y:S02]  /*0210*/  ISETP.NE.AND.EX P3, PT, RZ, UR5, PT, P2 ;  /* 0x00000005ff007c0c */ /* 0x000fe4000bf65320 */
[----:B------:R-:W-:Y:S02]  /*0220*/  IADD3 R4, R4, -R5, RZ ;  /* 0x8000000504047210 */ /* 0x000fe40007ffe0ff */
[----:B------:R-:W-:-:S02]  /*0230*/  PRMT R5, RZ, 0x7610, R5 ;  /* 0x00007610ff057816 */ /* 0x000fc40000000005 */
[----:B------:R-:W-:Y:S02]  /*0240*/  MOV R6, R2 ;  /* 0x0000000200067202 */ /* 0x000fe40000000f00 */
[----:B------:R-:W-:-:S05]  /*0250*/  MOV R7, R3 ;  /* 0x0000000300077202 */ /* 0x000fca0000000f00 */
[----:B------:R-:W-:Y:S05]  /*0260*/  @P3 BRA `(.L_x_2) ;  /* 0x0000000000303947 */ /* 0x000fea0003800000 */
[----:B------:R-:W-:Y:S02]  /*0270*/  ULDC.64 UR6, c[0x0][0x588] ;  /* 0x0001620000067ab9 */ /* 0x000fe40000000a00 */
[----:B------:R-:W-:-:S04]  /*0280*/  ISETP.NE.U32.AND P0, PT, RZ, UR6, PT ;  /* 0x00000006ff007c0c */ /* 0x000fc8000bf05070 */
[----:B------:R-:W-:-:S13]  /*0290*/  ISETP.NE.AND.EX P0, PT, RZ, UR7, PT, P0 ;  /* 0x00000007ff007c0c */ /* 0x000fda000bf05300 */
[----:B------:R-:W-:Y:S05]  /*02a0*/  @!P0 BRA `(.L_x_3) ;  /* 0x0000000000108947 */ /* 0x000fea0003800000 */
[----:B------:R-:W2:Y:S02]  /*02b0*/  LDG.E R5, desc[UR48][R6.64] ;  /* 0x0000003006057981 */ /* 0x000ea4000c1e1900 */
[----:B--2---:R-:W-:Y:S02]  /*02c0*/  FSETP.NEU.AND P1, PT, R5, RZ, PT ;  /* 0x000000ff0500720b */ /* 0x004fe40003f2d000 */
[----:B------:R-:W-:Y:S01]  /*02d0*/  MOV R5, 0x1 ;  /* 0x0000000100057802 */ /* 0x000fe20000000f00 */
[----:B------:R-:W-:Y:S10]  /*02e0*/  BRA `(.L_x_2) ;  /* 0x0000000000107947 */ /* 0x000ff40003800000 */
.L_x_3:
[----:B------:R-:W-:Y:S01]  /*02f0*/  ULDC UR6, c[0x0][0x580] ;  /* 0x0001600000067ab9 */ /* 0x000fe20000000800 */
[----:B------:R-:W-:Y:S02]  /*0300*/  MOV R5, 0x1 ;  /* 0x0000000100057802 */ /* 0x000fe40000000f00 */
[----:B------:R-:W-:Y:S02]  /*0310*/  CS2R R6, SRZ ;  /* 0x0000000000067805 */ /* 0x000fe4000001ff00 */
[----:B------:R-:W-:-:S13]  /*0320*/  FSETP.NEU.AND P1, PT, RZ, UR6, PT ;  /* 0x00000006ff007c0b */ /* 0x000fda000bf2d000 */
.L_x_2:
[----:B------:R-:W-:Y:S02]  /*0330*/  ISETP.NE.U32.AND P4, PT, R6, RZ, PT ;  /* 0x000000ff0600720c */ /* 0x000fe40003f85070 */
[----:B------:R-:W-:Y:S02]  /*0340*/  ISETP.NE.AND.EX P5, PT, RZ, UR5, PT, P2 ;  /* 0x00000005ff007c0c */ /* 0x000fe4000bfa5320 */
[----:B------:R-:W-:Y:S02]  /*0350*/  ISETP.NE.AND.EX P2, PT, R7, RZ, PT, P4 ;  /* 0x000000ff0700720c */ /* 0x000fe40003f45340 */
[----:B------:R-:W-:-:S11]  /*0360*/  PLOP3.LUT P0, PT, PT, PT, PT, 0x8, 0x0 ;  /* 0x000000000000781c */ /* 0x000fd60003f0e170 */
[----:B------:R-:W-:Y:S05]  /*0370*/  @P2 BRA P5, `(.L_x_4) ;  /* 0x0000000000342947 */ /* 0x000fea0002800000 */
[----:B------:R-:W-:-:S04]  /*0380*/  ISETP.NE.U32.AND P0, PT, RZ, UR4, PT ;  /* 0x00000004ff007c0c */ /* 0x000fc8000bf05070 */
[----:B------:R-:W-:-:S13]  /*0390*/  ISETP.NE.AND.EX P0, PT, RZ, UR5, PT, P0 ;  /* 0x00000005ff007c0c */ /* 0x000fda000bf05300 */
[----:B------:R-:W-:Y:S05]  /*03a0*/  @!P0 BRA `(.L_x_5) ;  /* 0x0000000000248947 */ /* 0x000fea0003800000 */
[----:B------:R-:W-:Y:S02]  /*03b0*/  PRMT R5, R5, 0x9910, RZ ;  /* 0x0000991005057816 */ /* 0x000fe400000000ff */
[----:B------:R-:W-:Y:S02]  /*03c0*/  ISETP.NE.U32.AND P0, PT, R6, RZ, PT ;  /* 0x000000ff0600720c */ /* 0x000fe40003f05070 */
[----:B------:R-:W-:Y:S02]  /*03d0*/  ISETP.NE.AND P2, PT, R5, RZ, PT ;  /* 0x000000ff0500720c */ /* 0x000fe40003f45270 */
[----:B------:R-:W-:Y:S02]  /*03e0*/  ISETP.NE.AND.EX P0, PT, R7, RZ, PT, P0 ;  /* 0x000000ff0700720c */ /* 0x000fe40003f05300 */
[----:B------:R-:W-:-:S09]  /*03f0*/  SEL R5, RZ, 0xffffffff, P1 ;  /* 0xffffffffff057807 */ /* 0x000fd20000800000 */
[----:B------:R-:W-:-:S04]  /*0400*/  @!P2 SEL R5, RZ, 0xffffffff, P0 ;  /* 0xffffffffff05a807 */ /* 0x000fc80000000000 */
[----:B------:R-:W-:-:S04]  /*0410*/  LOP3.LUT R5, R5, 0x1, RZ, 0xc0, !PT ;  /* 0x0000000105057812 */ /* 0x000fc800078ec0ff */
[----:B------:R-:W-:Y:S01]  /*0420*/  ISETP.EQ.U32.AND P0, PT, R5, 0x1, PT ;  /* 0x000000010500780c */ /* 0x000fe20003f02070 */
[----:B------:R-:W-:-:S12]  /*0430*/  BRA `(.L_x_4) ;  /* 0x0000000000047947 */ /* 0x000fd80003800000 */
.L_x_5:
[----:B------:R-:W-:-:S13]  /*0440*/  PLOP3.LUT P0, PT, P1, PT, PT, 0x8, 0x0 ;  /* 0x000000000000781c */ /* 0x000fda0000f0e170 */
.L_x_4:
[----:B------:R-:W1:Y:S02]  /*0450*/  SHFL.IDX PT, R5, R0, RZ, 0x1f ;  /* 0x00001fff00057589 */ /* 0x000e6400000e0000 */
[----:B-1----:R-:W-:-:S13]  /*0460*/  ISETP.NE.AND P1, PT, R5, RZ, PT ;  /* 0x000000ff0500720c */ /* 0x002fda0003f25270 */
[----:B------:R-:W-:Y:S05]  /*0470*/  @P1 BRA `(.L_x_6) ;  /* 0x0000000000841947 */ /* 0x000fea0003800000 */
[----:B------:R-:W-:Y:S01]  /*0480*/  ELECT P1, URZ, PT ;  /* 0x00000000003f782f */ /* 0x000fe20003820000 */
[----:B------:R-:W-:-:S12]  /*0490*/  BSSY B0, `(.L_x_6) ;  /* 0x000001f000007945 */ /* 0x000fd80003800000 */
[----:B------:R-:W-:Y:S05]  /*04a0*/  @!P1 BRA `(.L_x_7) ;  /* 0x0000000000749947 */ /* 0x000fea0003800000 */
[----:B------:R-:W1:Y:S01]  /*04b0*/  S2UR UR8, SR_CgaCtaId ;  /* 0x00000000000879c3 */ /* 0x000e620000008800 */
[----:B------:R-:W-:Y:S01]  /*04c0*/  UMOV UR4, 0x400 ;  /* 0x0000040000047882 */ /* 0x000fe20000000000 */
[----:B------:R-:W-:Y:S01]  /*04d0*/  UMOV UR5, 0x1 ;  /* 0x0000000100057882 */ /* 0x000fe20000000000 */
[----:B------:R-:W-:Y:S02]  /*04e0*/  UMOV UR6, 0x100 ;  /* 0x0000010000067882 */ /* 0x000fe40000000000 */
[----:B------:R-:W-:-:S04]  /*04f0*/  UIADD3 UR6, -UR6, 0x100000, URZ ;  /* 0x0010000006067890 */ /* 0x000fc8000fffe13f */
[----:B------:R-:W-:Y:S02]  /*0500*/  USHF.L.U32 UR7, UR6, 0xb, URZ ;  /* 0x0000000b06077899 */ /* 0x000fe4000800063f */
[----:B------:R-:W-:Y:S02]  /*0510*/  USHF.L.U32 UR6, UR6, 0x1, URZ ;  /* 0x0000000106067899 */ /* 0x000fe4000800063f */
[----:B-1----:R-:W-:Y:S02]  /*0520*/  ULEA UR8, UR8, UR4, 0x18 ;  /* 0x0000000408087291 */ /* 0x002fe4000f8ec03f */
[----:B------:R-:W-:-:S04]  /*0530*/  UIADD3 UR4, -UR5, 0x100000, URZ ;  /* 0x0010000005047890 */ /* 0x000fc8000fffe13f */
[----:B------:R-:W-:Y:S02]  /*0540*/  USHF.L.U32 UR5, UR4, 0xb, URZ ;  /* 0x0000000b04057899 */ /* 0x000fe4000800063f */
[----:B------:R-:W-:Y:S01]  /*0550*/  USHF.L.U32 UR4, UR4, 0x1, URZ ;  /* 0x0000000104047899 */ /* 0x000fe2000800063f */
[----:B------:R-:W1:Y:S11]  /*0560*/  FENCE.VIEW.ASYNC.S ;  /* 0x00000000000073c6 */ /* 0x000e760000000000 */
[----:B-1----:R1:W2:Y:S01]  /*0570*/  SYNCS.EXCH.64 URZ, [UR8], UR4 ;  /* 0x00000004083f75b2 */ /* 0x0022a20008000100 */
[----:B------:R1:W3:Y:S01]  /*0580*/  SYNCS.EXCH.64 URZ, [UR8+0x40], UR6 ;  /* 0x00004006083f75b2 */ /* 0x0002e20008000100 */
[----:B------:R1:W4:Y:S01]  /*0590*/  SYNCS.EXCH.64 URZ, [UR8+0x8], UR4 ;  /* 0x00000804083f75b2 */ /* 0x0003220008000100 */
[----:B------:R1:W1:Y:S01]  /*05a0*/  SYNCS.EXCH.64 URZ, [UR8+0x48], UR6 ;  /* 0x00004806083f75b2 */ /* 0x0002620008000100 */
        /* <DEDUP_REMOVED lines=12> */
[----:B------:R-:W-:Y:S01]  /*0670*/  NOP ;  /* 0x0000000000007918 */ /* 0x000fe20000000000 */
.L_x_7:
[----:B-1----:R-:W-:Y:S05]  /*0680*/  BSYNC B0 ;  /* 0x0000000000007941 */ /* 0x002fea0003800000 */
.L_x_6:
[----:B------:R-:W1:Y:S01]  /*0690*/  SHFL.IDX PT, R5, R0, RZ, 0x1f ;  /* 0x00001fff00057589 */ /* 0x000e6200000e0000 */
[----:B------:R-:W2:Y:S01]  /*06a0*/  LDC R6, c[0x0][0x904] ;  /* 0x00024100ff067b82 */ /* 0x000ea20000000800 */
[----:B------:R-:W-:Y:S01]  /*06b0*/  NOP ;  /* 0x0000000000007918 */ /* 0x000fe20000000000 */
[----:B-1----:R-:W-:-:S13]  /*06c0*/  ISETP.NE.AND P1, PT, R5, RZ, PT ;  /* 0x000000ff0500720c */ /* 0x002fda0003f25270 */
[----:B------:R-:W-:Y:S05]  /*06d0*/  @P1 BRA `(.L_x_8) ;  /* 0x0000000000581947 */ /* 0x000fea0003800000 */
[----:B------:R-:W1:Y:S01]  /*06e0*/  S2UR UR5, SR_CgaCtaId ;  /* 0x00000000000579c3 */ /* 0x000e620000008800 */
[----:B------:R-:W-:Y:S01]  /*06f0*/  UMOV UR4, 0x400 ;  /* 0x0000040000047882 */ /* 0x000fe20000000000 */
[----:B------:R-:W-:Y:S01]  /*0700*/  UMOV UR6, 0x20 ;  /* 0x0000002000067882 */ /* 0x000fe20000000000 */
[----:B------:R-:W-:Y:S01]  /*0710*/  UMOV UR7, 0x100 ;  /* 0x0000010000077882 */ /* 0x000fe20000000000 */
[----:B------:R-:W-:Y:S01]  /*0720*/  ELECT P1, URZ, PT ;  /* 0x00000000003f782f */ /* 0x000fe20003820000 */
[----:B-1----:R-:W-:Y:S02]  /*0730*/  ULEA UR8, UR5, UR4, 0x18 ;  /* 0x0000000405087291 */ /* 0x002fe4000f8ec03f */
[----:B------:R-:W-:-:S04]  /*0740*/  UIADD3 UR4, -UR6, 0x100000, URZ ;  /* 0x0010000006047890 */ /* 0x000fc8000fffe13f */
[----:B------:R-:W-:Y:S02]  /*0750*/  USHF.L.U32 UR5, UR4, 0xb, URZ ;  /* 0x0000000b04057899 */ /* 0x000fe4000800063f */
[----:B------:R-:W-:Y:S02]  /*0760*/  USHF.L.U32 UR4, UR4, 0x1, URZ ;  /* 0x0000000104047899 */ /* 0x000fe4000800063f */
[----:B------:R-:W-:-:S04]  /*0770*/  UIADD3 UR6, -UR7, 0x100000, URZ ;  /* 0x0010000007067890 */ /* 0x000fc8000fffe13f */
[----:B------:R-:W-:Y:S02]  /*0780*/  USHF.L.U32 UR7, UR6, 0xb, URZ ;  /* 0x0000000b06077899 */ /* 0x000fe4000800063f */
[----:B------:R-:W-:Y:S01]  /*0790*/  USHF.L.U32 UR6, UR6, 0x1, URZ ;  /* 0x0000000106067899 */ /* 0x000fe2000800063f */
[----:B------:R-:W1:Y:S03]  /*07a0*/  FENCE.VIEW.ASYNC.S ;  /* 0x00000000000073c6 */ /* 0x000e660000000000 */
[----:B-1----:R1:W1:Y:S08]  /*07b0*/  SYNCS.EXCH.64 URZ, [UR8+0x80], UR4 ;  /* 0x00008004083f75b2 */ /* 0x0022700008000100 */
        /* <DEDUP_REMOVED lines=8> */
.L_x_8:
[----:B------:R-:W5:Y:S01]  /*0840*/  SHFL.IDX PT, R0, R0, RZ, 0x1f ;  /* 0x00001fff00007589 */ /* 0x000f6200000e0000 */
[----:B--2---:R-:W-:Y:S02]  /*0850*/  ISETP.NE.AND P6, PT, R6, 0x1, PT ;  /* 0x000000010600780c */ /* 0x004fe40003fc5270 */
[----:B------:R-:W-:Y:S01]  /*0860*/  ELECT P1, URZ, PT ;  /* 0x00000000003f782f */ /* 0x000fe20003820000 */
[----:B------:R-:W2:Y:S01]  /*0870*/  S2UR UR37, SR_CgaCtaId ;  /* 0x00000000002579c3 */ /* 0x000ea20000008800 */
[----:B------:R-:W3:Y:S01]  /*0880*/  S2R R7, SR_CTAID.Y ;  /* 0x0000000000077919 */ /* 0x000ee20000002600 */
[----:B------:R-:W-:Y:S01]  /*0890*/  ISETP.NE.AND P4, PT, R4, RZ, PT ;  /* 0x000000ff0400720c */ /* 0x000fe20003f85270 */
[----:B-1----:R-:W-:Y:S01]  /*08a0*/  UMOV UR4, 0x20 ;  /* 0x0000002000047882 */ /* 0x002fe20000000000 */
[----:B------:R-:W-:Y:S01]  /*08b0*/  NOP ;  /* 0x0000000000007918 */ /* 0x000fe20000000000 */
[----:B------:R-:W1:Y:S05]  /*08c0*/  S2R R8, SR_CTAID.X ;  /* 0x0000000000087919 */ /* 0x000e6a0000002500 */
[----:B------:R-:W1:Y:S01]  /*08d0*/  @P6 LDC R9, c[0x0][0x10] ;  /* 0x00000400ff096b82 */ /* 0x000e620000000800 */
[----:B------:R-:W-:-:S07]  /*08e0*/  @P6 MOV R11, RZ ;  /* 0x000000ff000b6202 */ /* 0x000fce0000000f00 */
[----:B------:R-:W4:Y:S01]  /*08f0*/  @!P6 LDC R5, c[0x0][0xc] ;  /* 0x00000300ff05eb82 */ /* 0x000f220000000800 */
[----:B-----5:R-:W-:Y:S02]  /*0900*/  ISETP.NE.OR P2, PT, R0, RZ, !P1 ;  /* 0x000000ff0000720c */ /* 0x020fe40004f45670 */
[----:B------:R-:W-:-:S04]  /*0910*/  ISETP.EQ.OR P1, PT, R4, 0x3, !P4 ;  /* 0x000000030400780c */ /* 0x000fc80006722670 */
[----:B------:R-:W-:Y:S02]  /*0920*/  ISETP.EQ.AND P1, PT, R12, RZ, P1 ;  /* 0x000000ff0c00720c */ /* 0x000fe40000f22270 */
[----:B---3--:R-:W-:-:S05]  /*0930*/  @P6 MOV R10, R7 ;  /* 0x00000007000a6202 */ /* 0x008fca0000000f00 */
[----:B------:R-:W-:Y:S01]  /*0940*/  VOTEU.ALL UP0, P2 ;  /* 0x00000000003f7886 */ /* 0x000fe20001000000 */
[----:B------:R-:W-:Y:S01]  /*0950*/  VOTEU.ALL UP1, P2 ;  /* 0x00000000003f7886 */ /* 0x000fe20001020000 */
[----:B-1----:R-:W-:Y:S01]  /*0960*/  @P6 IMAD.WIDE.U32 R10, R8, R9, R10 ;  /* 0x00000009080a6225 */ /* 0x002fe200078e000a */
[----:B------:R-:W-:Y:S02]  /*0970*/  @P6 MOV R9, RZ ;  /* 0x000000ff00096202 */ /* 0x000fe40000000f00 */
[----:B------:R-:W-:Y:S01]  /*0980*/  @!UP0 UMOV UR6, 0x400 ;  /* 0x0000040000068882 */ /* 0x000fe20000000000 */
[----:B------:R-:W-:-:S04]  /*0990*/  @!UP0 UIADD3 UR4, -UR4, 0x100000, URZ ;  /* 0x0010000004048890 */ /* 0x000fc8000fffe13f */
[----:B------:R-:W-:Y:S02]  /*09a0*/  @!UP0 USHF.L.U32 UR5, UR4, 0xb, URZ ;  /* 0x0000000b04058899 */ /* 0x000fe4000800063f */
[----:B------:R-:W-:Y:S01]  /*09b0*/  @!UP0 USHF.L.U32 UR4, UR4, 0x1, URZ ;  /* 0x0000000104048899 */ /* 0x000fe2000800063f */
[----:B------:R-:W-:Y:S01]  /*09c0*/  @P6 IADD3 R19, R11, R9, RZ ;  /* 0x000000090b136210 */ /* 0x000fe20007ffe0ff */
[----:B--2---:R-:W-:Y:S01]  /*09d0*/  @!UP0 ULEA UR8, UR37, UR6, 0x18 ;  /* 0x0000000625088291 */ /* 0x004fe2000f8ec03f */
[----:B------:R-:W-:Y:S01]  /*09e0*/  MOV R9, RZ ;  /* 0x000000ff00097202 */ /* 0x000fe20000000f00 */
[----:B------:R-:W-:Y:S01]  /*09f0*/  VOTEU.ALL UP0, P2 ;  /* 0x00000000003f7886 */ /* 0x000fe20001000000 */
[C---:B------:R-:W-:Y:S01]  /*0a00*/  ISETP.NE.AND P2, PT, R12.reuse, RZ, PT ;  /* 0x000000ff0c00720c */ /* 0x040fe20003f45270 */
[----:B------:R-:W-:Y:S01]  /*0a10*/  ULDC UR6, c[0x0][0xc] ;  /* 0x0000030000067ab9 */ /* 0x000fe20000000800 */
[----:B------:R-:W-:Y:S01]  /*0a20*/  @P6 MOV R18, R10 ;  /* 0x0000000a00126202 */ /* 0x000fe20000000f00 */
[----:B----4-:R-:W-:Y:S01]  /*0a30*/  @!P6 IMAD.WIDE.U32 R10, R5, R7, R8 ;  /* 0x00000007050ae225 */ /* 0x010fe200078e0008 */
[----:B------:R-:W-:Y:S01]  /*0a40*/  IADD3 R12, R12, -0x1, RZ ;  /* 0xffffffff0c0c7810 */ /* 0x000fe20007ffe0ff */
[----:B------:R-:W-:Y:S01]  /*0a50*/  ULDC UR7, c[0x0][0x10] ;  /* 0x0000040000077ab9 */ /* 0x000fe20000000800 */
[----:B------:R-:W-:-:S02]  /*0a60*/  SEL R5, RZ, 0x1, !P1 ;  /* 0x00000001ff057807 */ /* 0x000fc40004800000 */
[----:B------:R-:W-:Y:S01]  /*0a70*/  ISETP.GE.U32.AND P1, PT, R12, 0x2, PT ;  /* 0x000000020c00780c */ /* 0x000fe20003f26070 */
[----:B------:R-:W1:Y:S02]  /*0a80*/  FENCE.VIEW.ASYNC.S ;  /* 0x00000000000073c6 */ /* 0x000e640000000000 */
[----:B-1----:R-:W1:Y:S01]  /*0a90*/  @!UP0 SYNCS.EXCH.64 URZ, [UR8+0xc0], UR4 ;  /* 0x0000c004083f85b2 */ /* 0x002e620008000100 */
[----:B------:R-:W-:Y:S02]  /*0aa0*/  @!P6 MOV R18, R10 ;  /* 0x0000000a0012e202 */ /* 0x000fe40000000f00 */
[----:B------:R-:W-:Y:S02]  /*0ab0*/  @!P6 MOV R19, R11 ;  /* 0x0000000b0013e202 */ /* 0x000fe40000000f00 */
[----:B------:R-:W-:Y:S01]  /*0ac0*/  SEL R5, R5, 0x2, P1 ;  /* 0x0000000205057807 */ /* 0x000fe20000800000 */
[----:B------:R2:W-:Y:S01]  /*0ad0*/  STL [R1+0xc0], R18 ;  /* 0x0000c01201007387 */ /* 0x0005e20000100800 */
[----:B------:R-:W-:-:S03]  /*0ae0*/  ISETP.EQ.AND P5, PT, R4, 0x2, !P2 ;  /* 0x000000020400780c */ /* 0x000fc600057a2270 */
[----:B------:R2:W-:Y:S01]  /*0af0*/  STL [R1+0xc4], R19 ;  /* 0x0000c41301007387 */ /* 0x0005e20000100800 */
[----:B------:R-:W-:-:S03]  /*0b00*/  SEL R0, RZ, 0x1, !P5 ;  /* 0x00000001ff007807 */ /* 0x000fc60006800000 */
[----:B------:R2:W-:Y:S01]  /*0b10*/  STL [R1+0xc8], R5 ;  /* 0x0000c80501007387 */ /* 0x0005e20000100800 */
[----:B------:R-:W-:Y:S01]  /*0b20*/  SEL R0, R0, 0x2, P1 ;  /* 0x0000000200007807 */ /* 0x000fe20000800000 */
[----:B------:R3:W1:Y:S01]  /*0b30*/  @!UP1 SYNCS.EXCH.64 URZ, [UR8+0xc8], UR4 ;  /* 0x0000c804083f95b2 */ /* 0x0006620008000100 */
[----:B------:R-:W-:Y:S01]  /*0b40*/  NOP ;  /* 0x0000000000007918 */ /* 0x000fe20000000000 */
[----:B---3--:R-:W-:-:S03]  /*0b50*/  UIMAD.WIDE.U32 UR4, UR6, UR7, URZ ;  /* 0x00000007060472a5 */ /* 0x008fc6000f8e003f */
[----:B------:R-:W-:Y:S02]  /*0b60*/  ULDC UR6, c[0x0][0x14] ;  /* 0x0000050000067ab9 */ /* 0x000fe40000000800 */
[----:B------:R-:W-:Y:S02]  /*0b70*/  UIMAD.WIDE.U32 UR46, UR4, UR6, URZ ;  /* 0x00000006042e72a5 */ /* 0x000fe4000f8e003f */
[----:B------:R-:W-:-:S04]  /*0b80*/  UIMAD UR38, UR5, UR6, URZ ;  /* 0x00000006052672a4 */ /* 0x000fc8000f8e023f */
[----:B------:R-:W-:Y:S01]  /*0b90*/  UIADD3 UR38, UR47, UR38, URZ ;  /* 0x000000262f267290 */ /* 0x000fe2000fffe03f */
[----:B-1----:R-:W-:Y:S06]  /*0ba0*/  BAR.SYNC.DEFER_BLOCKING 0x0 ;  /* 0x0000000000007b1d */ /* 0x002fec0000010000 */
[----:B--2---:R-:W-:Y:S05]  /*0bb0*/  @!P2 BRA `(.L_x_9) ;  /* 0x000001700044a947 */ /* 0x004fea0003800000 */
[----:B------:R-:W-:-:S13]  /*0bc0*/  ISETP.GT.U32.AND P0, PT, R12, 0x1, PT ;  /* 0x000000010c00780c */ /* 0x000fda0003f04070 */
[----:B------:R-:W-:Y:S05]  /*0bd0*/  @P0 EXIT ;  /* 0x000000000000094d */ /* 0x000fea0003800000 */
[----:B------:R-:W-:Y:S01]  /*0be0*/  PRMT R2, RZ, 0x7610, R2 ;  /* 0x00007610ff027816 */ /* 0x000fe20000000002 */
[----:B------:R-:W-:Y:S01]  /*0bf0*/  ULDC.64 UR4, c[0x0][0x8f8] ;  /* 0x00023e0000047ab9 */ /* 0x000fe20000000a00 */
[----:B------:R-:W-:Y:S01]  /*0c00*/  UMOV UR55, 0xffffffff ;  /* 0xffffffff00377882 */ /* 0x000fe20000000000 */
[----:B------:R-:W-:Y:S02]  /*0c10*/  ISETP.GE.U32.AND P0, PT, R18, UR4, PT ;  /* 0x0000000412007c0c */ /* 0x000fe4000bf06070 */
[----:B------:R1:W-:Y:S01]  /*0c20*/  STL.S16 [R1+0xd0], R2 ;  /* 0x0000d00201007387 */ /* 0x0003e20000100600 */
[----:B------:R-:W-:Y:S02]  /*0c30*/  MOV R6, 0xffffffff ;  /* 0xffffffff00067802 */ /* 0x000fe40000000f00 */
[----:B------:R-:W-:Y:S02]  /*0c40*/  ISETP.GE.U32.AND.EX P0, PT, R19, UR5, PT, P0 ;  /* 0x0000000513007c0c */ /* 0x000fe4000bf06100 */
[----:B------:R-:W-:-:S02]  /*0c50*/  MOV R5, 0xffffffff ;  /* 0xffffffff00057802 */ /* 0x000fc40000000f00 */
[----:B------:R-:W-:-:S09]  /*0c60*/  PRMT R4, RZ, 0x7610, R4 ;  /* 0x00007610ff047816 */ /* 0x000fd20000000004 */
[----:B-1----:R-:W-:Y:S05]  /*0c70*/  @P0 BRA `(.L_x_10) ;  /* 0x0000000400640947 */ /* 0x002fea0003800000 */
[----:B------:R-:W1:Y:S01]  /*0c80*/  LDC.64 R14, c[0x0][0x8d0] ;  /* 0x00023400ff0e7b82 */ /* 0x000e620000000a00 */
[----:B------:R-:W-:Y:S02]  /*0c90*/  MOV R2, R18 ;  /* 0x0000001200027202 */ /* 0x000fe40000000f00 */
[----:B------:R-:W-:-:S05]  /*0ca0*/  MOV R3, R19 ;  /* 0x0000001300037202 */ /* 0x000fca0000000f00 */
[----:B------:R-:W2:Y:S08]  /*0cb0*/  LDC R6, c[0x0][0x8d8] ;  /* 0x00023600ff067b82 */ /* 0x000eb00000000800 */
[----:B------:R-:W3:Y:S01]  /*0cc0*/  LDC.64 R16, c[0x0][0x8c8] ;  /* 0x00023200ff107b82 */ /* 0x000ee20000000a00 */
[----:B-1----:R-:W-:-:S04]  /*0cd0*/  ISETP.NE.U32.AND P0, PT, R14, RZ, PT ;  /* 0x000000ff0e00720c */ /* 0x002fc80003f05070 */
[----:B------:R-:W-:-:S13]  /*0ce0*/  ISETP.NE.AND.EX P0, PT, R15, RZ, PT, P0 ;  /* 0x000000ff0f00720c */ /* 0x000fda0003f05300 */
[----:B--23--:R-:W-:Y:S05]  /*0cf0*/  @!P0 BRA `(.L_x_11) ;  /* 0x0000000000288947 */ /* 0x00cfea0003800000 */
[----:B------:R-:W1:Y:S02]  /*0d00*/  LDC R11, c[0x0][0x8dc] ;  /* 0x00023700ff0b7b82 */ /* 0x000e640000000800 */
[----:B-1----:R-:W-:-:S04]  /*0d10*/  IADD3 R11, P0, R18, R11, RZ ;  /* 0x0000000b120b7210 */ /* 0x002fc80007f1e0ff */
[----:B------:R-:W-:-:S05]  /*0d20*/  IADD3.X R13, RZ, R19, RZ, P0, !PT ;  /* 0x00000013ff0d7210 */ /* 0x000fca00007fe4ff */
[----:B------:R-:W-:-:S04]  /*0d30*/  IMAD.WIDE.U32 R2, R13, R14, RZ ;  /* 0x0000000e0d027225 */ /* 0x000fc800078e00ff */
[----:B------:R-:W-:-:S04]  /*0d40*/  IMAD.WIDE.U32 R4, P0, R11, R15, R2 ;  /* 0x0000000f0b047225 */ /* 0x000fc80007800002 */
[----:B------:R-:W-:Y:S01]  /*0d50*/  IMAD.WIDE.U32 R2, R11, R14, RZ ;  /* 0x0000000e0b027225 */ /* 0x000fe200078e00ff */
[----:B------:R-:W-:Y:S02]  /*0d60*/  IADD3.X R11, RZ, RZ, RZ, P0, !PT ;  /* 0x000000ffff0b7210 */ /* 0x000fe400007fe4ff */
[----:B------:R-:W-:Y:S02]  /*0d70*/  MOV R10, R5 ;  /* 0x00000005000a7202 */ /* 0x000fe40000000f00 */
[----:B------:R-:W-:-:S05]  /*0d80*/  IADD3 RZ, P0, R3, R4, RZ ;  /* 0x0000000403ff7210 */ /* 0x000fca0007f1e0ff */
[----:B------:R-:W-:-:S08]  /*0d90*/  IMAD.WIDE.U32.X R2, R13, R15, R10, P0 ;  /* 0x0000000f0d027225 */ /* 0x000fd000000e040a */
.L_x_11:
[-CC-:B------:R-:W-:Y:S01]  /*0da0*/  SHF.R.U64 R23, R2, R6.reuse, R3.reuse ;  /* 0x0000000602177219 */ /* 0x180fe20000001203 */
[----:B------:R-:W1:Y:S01]  /*0db0*/  LDC R10, c[0x0][0x8c0] ;  /* 0x00023000ff0a7b82 */ /* 0x000e620000000800 */
[----:B------:R-:W-:Y:S01]  /*0dc0*/  SHF.R.U32.HI R2, RZ, R6, R3 ;  /* 0x00000006ff027219 */ /* 0x000fe20000011603 */
[----:B------:R-:W-:Y:S01]  /*0dd0*/  ULDC UR4, c[0x0][0x150] ;  /* 0x0000540000047ab9 */ /* 0x000fe20000000800 */
[----:B------:R-:W-:Y:S02]  /*0de0*/  IADD3 R9, P0, RZ, -R23, RZ ;  /* 0x80000017ff097210 */ /* 0x000fe40007f1e0ff */
[----:B------:R-:W-:Y:S02]  /*0df0*/  MOV R3, R19 ;  /* 0x0000001300037202 */ /* 0x000fe40000000f00 */
[----:B------:R-:W-:Y:S01]  /*0e00*/  IADD3.X R11, RZ, ~R2, RZ, P0, !PT ;  /* 0x80000002ff0b7210 */ /* 0x000fe200007fe4ff */
[----:B------:R-:W2:Y:S01]  /*0e10*/  LDC R12, c[0x0][0x8b0] ;  /* 0x00022c00ff0c7b82 */ /* 0x000ea20000000800 */
[----:B------:R-:W-:-:S02]  /*0e20*/  MOV R2, R18 ;  /* 0x0000001200027202 */ /* 0x000fc40000000f00 */
[----:B------:R-:W-:Y:S01]  /*0e30*/  I2FP.F32.U32 R4, R8 ;  /* 0x0000000800047245 */ /* 0x000fe20000201000 */
[-C--:B------:R-:W-:Y:S02]  /*0e40*/  IMAD R6, R11, R16.reuse, RZ ;  /* 0x000000100b067224 */ /* 0x080fe400078e02ff */
[C---:B------:R-:W-:Y:S02]  /*0e50*/  IMAD.WIDE.U32 R2, R9.reuse, R16, R2 ;  /* 0x0000001009027225 */ /* 0x040fe400078e0002 */
[----:B------:R-:W3:Y:S02]  /*0e60*/  LDC.64 R18, c[0x0][0x8e8] ;  /* 0x00023a00ff127b82 */ /* 0x000ee40000000a00 */
[----:B------:R-:W-:Y:S01]  /*0e70*/  FMUL R4, R4, UR4 ;  /* 0x0000000404047c20 */ /* 0x000fe20008400000 */
[----:B------:R-:W-:Y:S01]  /*0e80*/  IMAD R9, R9, R17, R6 ;  /* 0x0000001109097224 */ /* 0x000fe200078e0206 */
[----:B------:R-:W-:-:S04]  /*0e90*/  ULDC UR4, c[0x0][0x154] ;  /* 0x0000550000047ab9 */ /* 0x000fc80000000800 */
[----:B------:R-:W4:Y:S01]  /*0ea0*/  F2I.U32.TRUNC.NTZ R4, R4 ;  /* 0x0000000400047305 */ /* 0x000f22000020f000 */
[----:B------:R-:W5:Y:S01]  /*0eb0*/  LDC R11, c[0x0][0x900] ;  /* 0x00024000ff0b7b82 */ /* 0x000f620000000800 */
[----:B------:R-:W-:-:S04]  /*0ec0*/  IADD3 R9, R3, R9, RZ ;  /* 0x0000000903097210 */ /* 0x000fc80007ffe0ff */
[-CC-:B-1----:R-:W-:Y:S02]  /*0ed0*/  SHF.R.U64 R16, R2, R10.reuse, R9.reuse ;  /* 0x0000000a02107219 */ /* 0x182fe40000001209 */
[----:B------:R-:W-:Y:S01]  /*0ee0*/  I2FP.F32.U32 R2, R7 ;  /* 0x0000000700027245 */ /* 0x000fe20000201000 */
[----:B------:R-:W1:Y:S01]  /*0ef0*/  LDC R5, c[0x0][0x144] ;  /* 0x00005100ff057b82 */ /* 0x000e620000000800 */
[----:B------:R-:W-:Y:S02]  /*0f00*/  SHF.R.U32.HI R9, RZ, R10, R9 ;  /* 0x0000000aff097219 */ /* 0x000fe40000011609 */
[----:B------:R-:W-:Y:S01]  /*0f10*/  MOV R10, 0x1 ;  /* 0x00000001000a7802 */ /* 0x000fe20000000f00 */
[----:B------:R-:W-:Y:S01]  /*0f20*/  FMUL R3, R2, UR4 ;  /* 0x0000000402037c20 */ /* 0x000fe20008400000 */
[----:B--2---:R-:W-:Y:S02]  /*0f30*/  SHF.R.U64 R22, R16, R12, R9 ;  /* 0x0000000c10167219 */ /* 0x004fe40000001209 */
[----:B----4-:R-:W-:Y:S01]  /*0f40*/  IADD3 R6, -R4, RZ, RZ ;  /* 0x000000ff04067210 */ /* 0x010fe20007ffe1ff */
[----:B------:R-:W2:Y:S01]  /*0f50*/  LDC R14, c[0x0][0x148] ;  /* 0x00005200ff0e7b82 */ /* 0x000ea20000000800 */
[----:B---3--:R-:W-:-:S02]  /*0f60*/  ISETP.NE.U32.AND P0, PT, R18, RZ, PT ;  /* 0x000000ff1200720c */ /* 0x008fc40003f05070 */
[----:B------:R-:W-:Y:S02]  /*0f70*/  SHF.R.U32.HI R4, RZ, R12, R9 ;  /* 0x0000000cff047219 */ /* 0x000fe40000011609 */
[----:B------:R-:W-:Y:S01]  /*0f80*/  ISETP.NE.AND.EX P0, PT, R19, RZ, PT, P0 ;  /* 0x000000ff1300720c */ /* 0x000fe20003f05300 */
[----:B------:R3:W4:Y:S01]  /*0f90*/  F2I.U32.TRUNC.NTZ R12, R3 ;  /* 0x00000003000c7305 */ /* 0x000722000020f000 */
[----:B------:R-:W-:Y:S01]  /*0fa0*/  MOV R2, 0xffffffff ;  /* 0xffffffff00027802 */ /* 0x000fe20000000f00 */
[----:B------:R-:W2:Y:S01]  /*0fb0*/  LDC R15, c[0x0][0x8a8] ;  /* 0x00022a00ff0f7b82 */ /* 0x000ea20000000800 */
[-CC-:B-----5:R-:W-:Y:S02]  /*0fc0*/  SHF.R.U64 R24, R22, R11.reuse, R4.reuse ;  /* 0x0000000b16187219 */ /* 0x1a0fe40000001204 */
[-C--:B------:R-:W-:Y:S02]  /*0fd0*/  SHF.L.U32 R2, R2, R11.reuse, RZ ;  /* 0x0000000b02027219 */ /* 0x080fe400000006ff */
[----:B------:R-:W-:-:S02]  /*0fe0*/  SHF.R.U32.HI R4, RZ, R11, R4 ;  /* 0x0000000bff047219 */ /* 0x000fc40000011604 */
[----:B------:R-:W-:Y:S01]  /*0ff0*/  SHF.L.U32 R10, R10, R11, RZ ;  /* 0x0000000b0a0a7219 */ /* 0x000fe200000006ff */
[----:B------:R-:W2:Y:S01]  /*1000*/  LDC R17, c[0x0][0x8f0] ;  /* 0x00023c00ff117b82 */ /* 0x000ea20000000800 */
[----:B------:R-:W-:Y:S01]  /*1010*/  LOP3.LUT R11, RZ, R2, RZ, 0x33, !PT ;  /* 0x00000002ff0b7212 */ /* 0x000fe200078e33ff */
[----:B-1----:R-:W-:Y:S01]  /*1020*/  IMAD R6, R5, R6, R8 ;  /* 0x0000000605067224 */ /* 0x002fe200078e0208 */
[----:B------:R-:W-:Y:S02]  /*1030*/  MOV R2, R24 ;  /* 0x0000001800027202 */ /* 0x000fe40000000f00 */
[----:B---3--:R-:W-:-:S03]  /*1040*/  MOV R3, R4 ;  /* 0x0000000400037202 */ /* 0x008fc60000000f00 */
[----:B------:R-:W1:Y:S08]  /*1050*/  LDC R21, c[0x0][0x8e0] ;  /* 0x00023800ff157b82 */ /* 0x000e700000000800 */
[----:B------:R-:W3:Y:S01]  /*1060*/  LDC R20, c[0x0][0x8b8] ;  /* 0x00022e00ff147b82 */ /* 0x000ee20000000800 */
[----:B----4-:R-:W-:Y:S05]  /*1070*/  @!P0 BRA `(.L_x_12) ;  /* 0x0000000000288947 */ /* 0x010fea0003800000 */
[----:B------:R-:W4:Y:S02]  /*1080*/  LDC R9, c[0x0][0x8f4] ;  /* 0x00023d00ff097b82 */ /* 0x000f240000000800 */
[----:B----4-:R-:W-:-:S04]  /*1090*/  IADD3 R9, P0, R24, R9, RZ ;  /* 0x0000000918097210 */ /* 0x010fc80007f1e0ff */
        /* <DEDUP_REMOVED lines=8> */
.L_x_12:
[----:B--2---:R-:W-:Y:S02]  /*1120*/  SHF.R.U64 R2, R2, R17, R3 ;  /* 0x0000001102027219 */ /* 0x004fe40000001203 */
[----:B------:R-:W-:Y:S02]  /*1130*/  LOP3.LUT R11, R22, R11, RZ, 0xc0, !PT ;  /* 0x0000000b160b7212 */ /* 0x000fe400078ec0ff */
[----:B------:R-:W-:Y:S02]  /*1140*/  IADD3 R12, -R12, RZ, RZ ;  /* 0x000000ff0c0c7210 */ /* 0x000fe40007ffe1ff */
[----:B------:R-:W-:Y:S01]  /*1150*/  IADD3 R3, R15, -0x1, RZ ;  /* 0xffffffff0f037810 */ /* 0x000fe20007ffe0ff */
[----:B------:R-:W-:Y:S01]  /*1160*/  IMAD R11, R10, R2, R11 ;  /* 0x000000020a0b7224 */ /* 0x000fe200078e020b */
[----:B------:R-:W-:Y:S01]  /*1170*/  IADD3 R4, -R2, RZ, RZ ;  /* 0x000000ff02047210 */ /* 0x000fe20007ffe1ff */
[----:B------:R-:W-:Y:S01]  /*1180*/  @P6 IMAD R6, R14, R12, R7 ;  /* 0x0000000c0e066224 */ /* 0x000fe200078e0207 */
[----:B------:R-:W-:-:S02]  /*1190*/  LOP3.LUT R3, R16, R3, RZ, 0xc0, !PT ;  /* 0x0000000310037212 */ /* 0x000fc400078ec0ff */
[----:B------:R-:W-:Y:S01]  /*11a0*/  R2UR UR55, R23 ;  /* 0x00000000173772ca */ /* 0x000fe200000e0000 */
[----:B-1----:R-:W-:Y:S01]  /*11b0*/  IMAD R2, R4, R21, R24 ;  /* 0x0000001504027224 */ /* 0x002fe200078e0218 */
[----:B------:R-:W-:Y:S01]  /*11c0*/  MOV R4, 0x1 ;  /* 0x0000000100047802 */ /* 0x000fe20000000f00 */
[----:B---3--:R-:W-:Y:S02]  /*11d0*/  IMAD R6, R11, R20, R6 ;  /* 0x000000140b067224 */ /* 0x008fe400078e0206 */
[----:B------:R-:W-:-:S05]  /*11e0*/  IMAD R3, R2, R15, R3 ;  /* 0x0000000f02037224 */ /* 0x000fca00078e0203 */
[----:B------:R-:W-:Y:S02]  /*11f0*/  SEL R5, R3, R6, !P6 ;  /* 0x0000000603057207 */ /* 0x000fe40007000000 */
[----:B------:R-:W-:-:S07]  /*1200*/  SEL R6, R6, R3, !P6 ;  /* 0x0000000306067207 */ /* 0x000fce0007000000 */
.L_x_10:
[----:B------:R-:W-:-:S08]  /*1210*/  NOP ;  /* 0x0000000000007918 */ /* 0x000fd00000000000 */
[----:B------:R-:W1:Y:S02]  /*1220*/  USETMAXREG.TRY_ALLOC.CTAPOOL UP0, 0xe8 ;  /* 0x000000e8000079c8 */ /* 0x000e640008000600 */
[----:B-1----:R-:W-:-:S13]  /*1230*/  PLOP3.LUT P0, PT, PT, PT, UP0, 0x80, 0x0 ;  /* 0x000000000000781c */ /* 0x002fda0003f0f008 */
[----:B------:R-:W-:Y:S05]  /*1240*/  @!P0 BRA `(.L_x_10) ;  /* 0xfffffffc00f08947 */ /* 0x000fea000383ffff */
[----:B------:R-:W-:Y:S02]  /*1250*/  ULDC.64 UR4, c[0x0][0x590] ;  /* 0x0001640000047ab9 */ /* 0x000fe40000000a00 */
[----:B------:R-:W-:-:S04]  /*1260*/  ISETP.NE.U32.AND P0, PT, RZ, UR4, PT ;  /* 0x00000004ff007c0c */ /* 0x000fc8000bf05070 */
[----:B------:R-:W-:-:S13]  /*1270*/  ISETP.NE.AND.EX P0, PT, RZ, UR5, PT, P0 ;  /* 0x00000005ff007c0c */ /* 0x000fda000bf05300 */
[----:B------:R-:W-:Y:S05]  /*1280*/  @P0 BRA `(.L_x_13) ;  /* 0x0000000000340947 */ /* 0x000fea0003800000 */
[----:B------:R-:W-:Y:S02]  /*1290*/  ULDC.64 UR4, c[0x0][0x588] ;  /* 0x0001620000047ab9 */ /* 0x000fe40000000a00 */
[----:B------:R-:W-:-:S04]  /*12a0*/  ISETP.NE.U32.AND P0, PT, RZ, UR4, PT ;  /* 0x00000004ff007c0c */ /* 0x000fc8000bf05070 */
[----:B------:R-:W-:-:S13]  /*12b0*/  ISETP.NE.AND.EX P0, PT, RZ, UR5, PT, P0 ;  /* 0x00000005ff007c0c */ /* 0x000fda000bf05300 */
[----:B------:R-:W-:Y:S05]  /*12c0*/  @!P0 BRA `(.L_x_14) ;  /* 0x0000000000148947 */ /* 0x000fea0003800000 */
[----:B------:R-:W1:Y:S02]  /*12d0*/  LDC.64 R16, c[0x0][0x588] ;  /* 0x00016200ff107b82 */ /* 0x000e640000000a00 */
[----:B-1----:R1:W5:Y:S01]  /*12e0*/  LDG.E R16, desc[UR48][R16.64] ;  /* 0x0000003010107981 */ /* 0x002362000c1e1900 */
[----:B------:R-:W-:-:S05]  /*12f0*/  MOV R2, 0x1 ;  /* 0x0000000100027802 */ /* 0x000fca0000000f00 */
[----:B------:R1:W-:Y:S01]  /*1300*/  STL.S16 [R1+0xd0], R2 ;  /* 0x0000d00201007387 */ /* 0x0003e20000100600 */
[----:B------:R-:W-:Y:S05]  /*1310*/  BRA `(.L_x_13) ;  /* 0x0000000000107947 */ /* 0x000fea0003800000 */
.L_x_14:
[----:B------:R-:W-:Y:S01]  /*1320*/  MOV R2, 0x1 ;  /* 0x0000000100027802 */ /* 0x000fe20000000f00 */
[----:B------:R-:W-:Y:S02]  /*1330*/  ULDC UR4, c[0x0][0x580] ;  /* 0x0001600000047ab9 */ /* 0x000fe40000000800 */
[----:B------:R-:W-:Y:S02]  /*1340*/  MOV R16, UR4 ;  /* 0x0000000400107c02 */ /* 0x000fe40008000f00 */
[----:B------:R2:W-:Y:S05]  /*1350*/  STL.S16 [R1+0xd0], R2 ;  /* 0x0000d00201007387 */ /* 0x0005ea0000100600 */
.L_x_13:
        /* <DEDUP_REMOVED lines=8> */
[----:B-12---:R-:W1:Y:S02]  /*13e0*/  LDC.64 R2, c[0x0][0x5a8] ;  /* 0x00016a00ff027b82 */ /* 0x006e640000000a00 */
[----:B-1----:R3:W5:Y:S01]  /*13f0*/  LDG.E R2, desc[UR48][R2.64] ;  /* 0x0000003002027981 */ /* 0x002762000c1e1900 */
[----:B------:R-:W-:Y:S05]  /*1400*/  BRA `(.L_x_15) ;  /* 0x0000000000087947 */ /* 0x000fea0003800000 */
.L_x_16:
[----:B------:R-:W-:Y:S02]  /*1410*/  ULDC UR4, c[0x0][0x5a0] ;  /* 0x0001680000047ab9 */ /* 0x000fe40000000800 */
[----:B-12---:R-:W-:-:S07]  /*1420*/  MOV R2, UR4 ;  /* 0x0000000400027c02 */ /* 0x006fce0008000f00 */
.L_x_15:
[----:B------:R-:W-:-:S13]  /*1430*/  LOP3.LUT P0, RZ, R4, 0xff, RZ, 0xc0, !PT ;  /* 0x000000ff04ff7812 */ /* 0x000fda000780c0ff */
[----:B------:R-:W-:Y:S05]  /*1440*/  @!P0 EXIT ;  /* 0x000000000000894d */ /* 0x000fea0003800000 */
[----:B---3--:R-:W3:Y:S01]  /*1450*/  LDL R3, [R1+0xc8] ;  /* 0x0000c80001037983 */ /* 0x008ee20000100800 */
[----:B------:R-:W-:Y:S01]  /*1460*/  LOP3.LUT R4, R0, 0x1, RZ, 0xfc, !PT ;  /* 0x0000000100047812 */ /* 0x000fe200078efcff */
[----:B------:R-:W-:Y:S01]  /*1470*/  ULDC UR4, c[0x0][0x28c] ;  /* 0x0000a30000047ab9 */ /* 0x000fe20000000800 */
[----:B------:R-:W-:Y:S01]  /*1480*/  ULDC.64 UR40, c[0x0][0x198] ;  /* 0x0000660000287ab9 */ /* 0x000fe20000000a00 */
[----:B------:R-:W-:Y:S02]  /*1490*/  UIADD3 UR4, UR4, 0x3f, URZ ;  /* 0x0000003f04047890 */ /* 0x000fe4000fffe03f */
[----:B------:R4:W-:Y:S01]  /*14a0*/  STL [R1+0xcc], R4 ;  /* 0x0000cc0401007387 */ /* 0x0009e20000100800 */
[----:B------:R-:W-:Y:S01]  /*14b0*/  UMOV UR36, URZ ;  /* 0x0000003f00247c82 */ /* 0x000fe20008000000 */
[----:B------:R-:W-:Y:S02]  /*14c0*/  USHF.R.S32.HI UR5, URZ, 0x1f, UR4 ;  /* 0x0000001f3f057899 */ /* 0x000fe40008011404 */
[----:B------:R4:W-:Y:S01]  /*14d0*/  STL [R1+0xb8], RZ ;  /* 0x0000b8ff01007387 */ /* 0x0009e20000100800 */
[----:B------:R-:W-:Y:S01]  /*14e0*/  UMOV UR39, URZ ;  /* 0x0000003f00277c82 */ /* 0x000fe20008000000 */
[----:B------:R-:W-:-:S04]  /*14f0*/  ULEA.HI UR5, UR5, UR4, URZ, 0x6 ;  /* 0x0000000405057291 */ /* 0x000fc8000f8f303f */
[----:B------:R-:W-:Y:S01]  /*1500*/  USHF.R.S32.HI UR42, URZ, 0x6, UR5 ;  /* 0x000000063f2a7899 */ /* 0x000fe20008011405 */
[----:B---3--:R-:W-:-:S05]  /*1510*/  LOP3.LUT R0, R3, 0x1, RZ, 0xfc, !PT ;  /* 0x0000000103007812 */ /* 0x008fca00078efcff */
[----:B------:R4:W-:Y:S04]  /*1520*/  STL [R1+0xbc], R0 ;  /* 0x0000bc0001007387 */ /* 0x0009e80000100800 */
[----:B------:R4:W-:Y:S02]  /*1530*/  STL [R1+0xb4], RZ ;  /* 0x0000b4ff01007387 */ /* 0x0009e40000100800 */
.L_x_138:
[----:B----4-:R-:W3:Y:S01]  /*1540*/  S2R R0, SR_TID.X ;  /* 0x0000000000007919 */ /* 0x010ee20000002100 */
[----:B------:R-:W4:Y:S01]  /*1550*/  S2UR UR9, SR_CgaCtaId ;  /* 0x00000000000979c3 */ /* 0x000f220000008800 */
[----:B------:R-:W-:Y:S01]  /*1560*/  UMOV UR43, 0x400 ;  /* 0x00000400002b7882 */ /* 0x000fe20000000000 */
[----:B------:R-:W-:Y:S01]  /*1570*/  UMOV UR5, URZ ;  /* 0x0000003f00057c82 */ /* 0x000fe20008000000 */
[----:B------:R-:W-:Y:S01]  /*1580*/  STL [R1+0xb0], RZ ;  /* 0x0000b0ff01007387 */ /* 0x000fe20000100800 */
[----:B------:R-:W-:Y:S01]  /*1590*/  UMOV UR4, URZ ;  /* 0x0000003f00047c82 */ /* 0x000fe20008000000 */
[----:B------:R-:W-:Y:S01]  /*15a0*/  UMOV UR6, URZ ;  /* 0x0000003f00067c82 */ /* 0x000fe20008000000 */
[----:B------:R-:W-:Y:S01]  /*15b0*/  UMOV UR12, UR39 ;  /* 0x00000027000c7c82 */ /* 0x000fe20008000000 */
[----:B------:R-:W-:Y:S01]  /*15c0*/  STL [R1+0xac], RZ ;  /* 0x0000acff01007387 */ /* 0x000fe20000100800 */
[----:B------:R-:W2:Y:S01]  /*15d0*/  LDC R3, c[0x0][0x28c] ;  /* 0x0000a300ff037b82 */ /* 0x000ea20000000800 */
[----:B------:R-:W-:-:S02]  /*15e0*/  CS2R R228, SRZ ;  /* 0x0000000000e47805 */ /* 0x000fc4000001ff00 */
[----:B-1----:R-:W-:Y:S01]  /*15f0*/  MOV R17, RZ ;  /* 0x000000ff00117202 */ /* 0x002fe20000000f00 */
[----:B------:R-:W-:Y:S01]  /*1600*/  STL [R1+0xa8], RZ ;  /* 0x0000a8ff01007387 */ /* 0x000fe20000100800 */
[----:B------:R-:W-:Y:S02]  /*1610*/  CS2R R18, SRZ ;  /* 0x0000000000127805 */ /* 0x000fe4000001ff00 */
[----:B------:R-:W-:Y:S02]  /*1620*/  CS2R R22, SRZ ;  /* 0x0000000000167805 */ /* 0x000fe4000001ff00 */
[----:B------:R-:W-:Y:S01]  /*1630*/  CS2R R152, SRZ ;  /* 0x0000000000987805 */ /* 0x000fe2000001ff00 */
[----:B------:R-:W-:Y:S01]  /*1640*/  STL [R1+0xa4], RZ ;  /* 0x0000a4ff01007387 */ /* 0x000fe20000100800 */
[----:B------:R-:W-:Y:S02]  /*1650*/  CS2R R154, SRZ ;  /* 0x00000000009a7805 */ /* 0x000fe4000001ff00 */
[----:B------:R-:W-:-:S02]  /*1660*/  CS2R R156, SRZ ;  /* 0x00000000009c7805 */ /* 0x000fc4000001ff00 */
[----:B------:R-:W-:Y:S01]  /*1670*/  CS2R R158, SRZ ;  /* 0x00000000009e7805 */ /* 0x000fe2000001ff00 */
[----:B------:R-:W-:Y:S01]  /*1680*/  STL [R1+0xa0], RZ ;  /* 0x0000a0ff01007387 */ /* 0x000fe20000100800 */
[----:B------:R-:W-:Y:S02]  /*1690*/  CS2R R160, SRZ ;  /* 0x0000000000a07805 */ /* 0x000fe4000001ff00 */
[----:B------:R-:W-:Y:S02]  /*16a0*/  CS2R R162, SRZ ;  /* 0x0000000000a27805 */ /* 0x000fe4000001ff00 */
[----:B------:R-:W-:Y:S01]  /*16b0*/  CS2R R164, SRZ ;  /* 0x0000000000a47805 */ /* 0x000fe2000001ff00 */
[----:B------:R-:W-:Y:S01]  /*16c0*/  STL [R1+0x9c], RZ ;  /* 0x00009cff01007387 */ /* 0x000fe20000100800 */
[----:B----4-:R-:W-:Y:S01]  /*16d0*/  ULEA UR43, UR9, UR43, 0x18 ;  /* 0x0000002b092b7291 */ /* 0x010fe2000f8ec03f */
[----:B------:R-:W-:Y:S02]  /*16e0*/  CS2R R166, SRZ ;  /* 0x0000000000a67805 */ /* 0x000fe4000001ff00 */
[----:B------:R-:W-:Y:S01]  /*16f0*/  CS2R R168, SRZ ;  /* 0x0000000000a87805 */ /* 0x000fe2000001ff00 */
[----:B------:R-:W-:Y:S01]  /*1700*/  STL [R1+0x98], RZ ;  /* 0x000098ff01007387 */ /* 0x000fe20000100800 */
[----:B------:R-:W-:-:S02]  /*1710*/  CS2R R170, SRZ ;  /* 0x0000000000aa7805 */ /* 0x000fc4000001ff00 */
[----:B------:R-:W-:Y:S02]  /*1720*/  CS2R R172, SRZ ;  /* 0x0000000000ac7805 */ /* 0x000fe4000001ff00 */
[----:B------:R-:W-:Y:S02]  /*1730*/  CS2R R174, SRZ ;  /* 0x0000000000ae7805 */ /* 0x000fe4000001ff00 */
[----:B---3--:R-:W-:Y:S01]  /*1740*/  LOP3.LUT R0, R0, 0x80, RZ, 0xc0, !PT ;  /* 0x0000008000007812 */ /* 0x008fe200078ec0ff */
[----:B------:R-:W-:Y:S01]  /*1750*/  STL [R1+0x94], RZ ;  /* 0x000094ff01007387 */ /* 0x000fe20000100800 */
[----:B--2---:R-:W-:Y:S02]  /*1760*/  ISETP.GE.AND P0, PT, R3, 0x1, PT ;  /* 0x000000010300780c */ /* 0x004fe40003f06270 */
[----:B------:R-:W-:Y:S02]  /*1770*/  CS2R R176, SRZ ;  /* 0x0000000000b07805 */ /* 0x000fe4000001ff00 */
[----:B------:R-:W-:Y:S01]  /*1780*/  SHF.R.U32.HI R0, RZ, 0x7, R0 ;  /* 0x00000007ff007819 */ /* 0x000fe20000011600 */
[----:B------:R-:W-:Y:S01]  /*1790*/  STL [R1+0x90], RZ ;  /* 0x000090ff01007387 */ /* 0x000fe20000100800 */
[----:B------:R-:W-:-:S02]  /*17a0*/  CS2R R178, SRZ ;  /* 0x0000000000b27805 */ /* 0x000fc4000001ff00 */
[----:B------:R-:W-:Y:S02]  /*17b0*/  CS2R R180, SRZ ;  /* 0x0000000000b47805 */ /* 0x000fe4000001ff00 */
[----:B------:R-:W-:Y:S01]  /*17c0*/  CS2R R182, SRZ ;  /* 0x0000000000b67805 */ /* 0x000fe2000001ff00 */
[----:B------:R-:W-:Y:S01]  /*17d0*/  STL [R1+0x8c], RZ ;  /* 0x00008cff01007387 */ /* 0x000fe20000100800 */
[----:B------:R-:W-:Y:S02]  /*17e0*/  CS2R R184, SRZ ;  /* 0x0000000000b87805 */ /* 0x000fe4000001ff00 */
[----:B------:R-:W-:Y:S02]  /*17f0*/  CS2R R186, SRZ ;  /* 0x0000000000ba7805 */ /* 0x000fe4000001ff00 */
[----:B------:R-:W-:Y:S01]  /*1800*/  CS2R R188, SRZ ;  /* 0x0000000000bc7805 */ /* 0x000fe2000001ff00 */
[----:B------:R-:W1:Y:S01]  /*1810*/  SHFL.IDX PT, R0, R0, RZ, 0x1f ;  /* 0x00001fff00007589 */ /* 0x000e6200000e0000 */
[----:B------:R-:W-:-:S02]  /*1820*/  CS2R R190, SRZ ;  /* 0x0000000000be7805 */ /* 0x000fc4000001ff00 */
[----:B------:R-:W-:Y:S02]  /*1830*/  CS2R R192, SRZ ;  /* 0x0000000000c07805 */ /* 0x000fe4000001ff00 */
[----:B------:R-:W-:Y:S01]  /*1840*/  CS2R R194, SRZ ;  /* 0x0000000000c27805 */ /* 0x000fe2000001ff00 */
[----:B------:R2:W-:Y:S01]  /*1850*/  STL [R1+0x88], RZ ;  /* 0x000088ff01007387 */ /* 0x0005e20000100800 */
[----:B------:R-:W-:Y:S02]  /*1860*/  CS2R R196, SRZ ;  /* 0x0000000000c47805 */ /* 0x000fe4000001ff00 */
[----:B------:R-:W-:Y:S02]  /*1870*/  CS2R R198, SRZ ;  /* 0x0000000000c67805 */ /* 0x000fe4000001ff00 */
[----:B------:R-:W-:Y:S01]  /*1880*/  CS2R R200, SRZ ;  /* 0x0000000000c87805 */ /* 0x000fe2000001ff00 */
[----:B------:R2:W-:Y:S01]  /*1890*/  STL [R1+0x84], RZ ;  /* 0x000084ff01007387 */ /* 0x0005e20000100800 */
        /* <DEDUP_REMOVED lines=16> */
[----:B-1----:R-:W-:-:S02]  /*19a0*/  R2UR UR7, R0 ;  /* 0x00000000000772ca */ /* 0x002fc400000e0000 */
[----:B------:R-:W-:Y:S02]  /*19b0*/  CS2R R226, SRZ ;  /* 0x0000000000e27805 */ /* 0x000fe4000001ff00 */
[----:B------:R-:W-:Y:S01]  /*19c0*/  MOV R0, UR36 ;  /* 0x0000002400007c02 */ /* 0x000fe20008000f00 */
        /* <DEDUP_REMOVED lines=9> */
[----:B------:R-:W-:Y:S01]  /*1a60*/  CS2R R36, SRZ ;  /* 0x0000000000247805 */ /* 0x000fe2000001ff00 */
[----:B------:R-:W-:Y:S01]  /*1a70*/  ULEA.HI UR8, UR7, UR7, URZ, 0x1 ;  /* 0x0000000707087291 */ /* 0x000fe2000f8f083f */
[----:B------:R-:W-:Y:S01]  /*1a80*/  CS2R R38, SRZ ;  /* 0x0000000000267805 */ /* 0x000fe2000001ff00 */
[----:B------:R2:W-:Y:S01]  /*1a90*/  STL [R1+0x64], RZ ;  /* 0x000064ff01007387 */ /* 0x0005e20000100800 */
[----:B------:R-:W-:Y:S01]  /*1aa0*/  CS2R R40, SRZ ;  /* 0x0000000000287805 */ /* 0x000fe2000001ff00 */
[----:B------:R-:W-:Y:S01]  /*1ab0*/  ULOP3.LUT UR8, UR8, 0xffffe, URZ, 0xc0, !UPT ;  /* 0x000ffffe08087892 */ /* 0x000fe2000f8ec03f */
[----:B------:R-:W-:Y:S01]  /*1ac0*/  CS2R R42, SRZ ;  /* 0x00000000002a7805 */ /* 0x000fe2000001ff00 */
[----:B------:R2:W-:Y:S01]  /*1ad0*/  STL [R1+0x60], RZ ;  /* 0x000060ff01007387 */ /* 0x0005e20000100800 */
[----:B------:R-:W-:Y:S01]  /*1ae0*/  CS2R R44, SRZ ;  /* 0x00000000002c7805 */ /* 0x000fe2000001ff00 */
[----:B------:R-:W-:Y:S01]  /*1af0*/  UIADD3 UR8, UR7, -UR8, URZ ;  /* 0x8000000807087290 */ /* 0x000fe2000fffe03f */
[----:B------:R-:W-:Y:S01]  /*1b00*/  CS2R R46, SRZ ;  /* 0x00000000002e7805 */ /* 0x000fe2000001ff00 */
[----:B------:R2:W-:Y:S01]  /*1b10*/  STL [R1+0x5c], RZ ;  /* 0x00005cff01007387 */ /* 0x0005e20000100800 */
[----:B------:R-:W-:Y:S01]  /*1b20*/  CS2R R48, SRZ ;  /* 0x0000000000307805 */ /* 0x000fe2000001ff00 */
[----:B------:R-:W-:Y:S01]  /*1b30*/  ULEA UR8, UR8, UR43, 0xc ;  /* 0x0000002b08087291 */ /* 0x000fe2000f8e603f */
[----:B------:R-:W-:Y:S01]  /*1b40*/  CS2R R50, SRZ ;  /* 0x0000000000327805 */ /* 0x000fe2000001ff00 */
[----:B------:R2:W-:Y:S01]  /*1b50*/  STL [R1+0x58], RZ ;  /* 0x000058ff01007387 */ /* 0x0005e20000100800 */
[----:B------:R-:W-:Y:S01]  /*1b60*/  CS2R R52, SRZ ;  /* 0x0000000000347805 */ /* 0x000fe2000001ff00 */
[----:B------:R-:W-:Y:S01]  /*1b70*/  UIADD3 UR8, UR8, 0x6200, URZ ;  /* 0x0000620008087890 */ /* 0x000fe2000fffe03f */
[----:B------:R-:W-:Y:S01]  /*1b80*/  CS2R R54, SRZ ;  /* 0x0000000000367805 */ /* 0x000fe2000001ff00 */
[----:B------:R2:W-:Y:S01]  /*1b90*/  STL [R1+0x54], RZ ;  /* 0x000054ff01007387 */ /* 0x0005e20000100800 */
[----:B------:R-:W-:Y:S01]  /*1ba0*/  CS2R R56, SRZ ;  /* 0x0000000000387805 */ /* 0x000fe2000001ff00 */
[----:B------:R-:W-:Y:S01]  /*1bb0*/  USHF.R.U32.HI UR7, URZ, 0x4, UR8 ;  /* 0x000000043f077899 */ /* 0x000fe20008011608 */
[----:B------:R-:W-:Y:S01]  /*1bc0*/  CS2R R58, SRZ ;  /* 0x00000000003a7805 */ /* 0x000fe2000001ff00 */
[----:B------:R2:W-:Y:S01]  /*1bd0*/  STL [R1+0x50], RZ ;  /* 0x000050ff01007387 */ /* 0x0005e20000100800 */
[----:B------:R-:W-:Y:S01]  /*1be0*/  CS2R R60, SRZ ;  /* 0x00000000003c7805 */ /* 0x000fe2000001ff00 */
[----:B------:R-:W-:Y:S01]  /*1bf0*/  ULOP3.LUT UR7, UR7, 0x3fff, URZ, 0xc0, !UPT ;  /* 0x00003fff07077892 */ /* 0x000fe2000f8ec03f */
        /* <DEDUP_REMOVED lines=59> */
[----:B------:R-:W-:Y:S01]  /*1fb0*/  CS2R R150, SRZ ;  /* 0x0000000000967805 */ /* 0x000fe2000001ff00 */
[----:B------:R2:W-:Y:S04]  /*1fc0*/  STL [R1+0x10], RZ ;  /* 0x000010ff01007387 */ /* 0x0005e80000100800 */
[----:B------:R2:W-:Y:S04]  /*1fd0*/  STL [R1+0xc], RZ ;  /* 0x00000cff01007387 */ /* 0x0005e80000100800 */
[----:B------:R2:W-:Y:S04]  /*1fe0*/  STL [R1+0x8], RZ ;  /* 0x000008ff01007387 */ /* 0x0005e80000100800 */
[----:B------:R2:W-:Y:S04]  /*1ff0*/  STL [R1+0x4], RZ ;  /* 0x000004ff01007387 */ /* 0x0005e80000100800 */
[----:B------:R2:W-:Y:S01]  /*2000*/  STL [R1], RZ ;  /* 0x000000ff01007387 */ /* 0x0005e20000100800 */
[----:B------:R-:W-:Y:S05]  /*2010*/  @!P0 BRA `(.L_x_17) ;  /* 0x0000001000c88947 */ /* 0x000fea0003800000 */
[----:B------:R-:W3:Y:S02]  /*2020*/  LDL R3, [R1+0xbc] ;  /* 0x0000bc0001037983 */ /* 0x000ee40000100800 */
[----:B---3--:R-:W-:-:S13]  /*2030*/  ISETP.NE.AND P1, PT, R3, 0x3, PT ;  /* 0x000000030300780c */ /* 0x008fda0003f25270 */
[----:B------:R-:W-:Y:S05]  /*2040*/  @!P1 BRA `(.L_x_18) ;  /* 0x0000000000049947 */ /* 0x000fea0003800000 */
[----:B------:R-:W-:Y:S01]  /*2050*/  BPT.TRAP 0x1 ;  /* 0x000000040000795c */ /* 0x000fe20000300000 */
.L_x_18:
[----:B------:R-:W-:Y:S01]  /*2060*/  ULEA UR4, UR39, UR43, 0x3 ;  /* 0x0000002b27047291 */ /* 0x000fe2000f8e183f */
[----:B------:R-:W-:-:S04]  /*2070*/  MOV R0, UR36 ;  /* 0x0000002400007c02 */ /* 0x000fc80008000f00 */
[----:B------:R-:W-:-:S04]  /*2080*/  SHF.L.U32 R0, R0, 0x1f, RZ ;  /* 0x0000001f00007819 */ /* 0x000fc800000006ff */
[----:B------:R1:W3:Y:S01]  /*2090*/  SYNCS.PHASECHK.TRANS64.TRYWAIT P0, [UR4], R0 ;  /* 0x00000000ff0075a7 */ /* 0x0002e20008000144 */
[----:B------:R-:W-:Y:S05]  /*20a0*/  @!P1 BRA `(.L_x_19) ;  /* 0x0000000000049947 */ /* 0x000fea0003800000 */
[----:B------:R-:W-:Y:S01]  /*20b0*/  BPT.TRAP 0x1 ;  /* 0x000000040000795c */ /* 0x000fe20000300000 */
.L_x_19:
[----:B---3--:R-:W-:Y:S05]  /*20c0*/  @P0 BRA `(.L_x_20) ;  /* 0x0000000000080947 */ /* 0x008fea0003800000 */
[----:B------:R-:W3:Y:S02]  /*20d0*/  SYNCS.PHASECHK.TRANS64.TRYWAIT P0, [UR4], R0 ;  /* 0x00000000ff0075a7 */ /* 0x000ee40008000144 */
[----:B---3--:R-:W-:Y:S05]  /*20e0*/  @!P0 BRA `(.L_x_21) ;  /* 0x0000018c007c8947 */ /* 0x008fea0003800000 */
.L_x_20:
[----:B------:R-:W-:Y:S01]  /*20f0*/  UIADD3 UR4, UR43, 0x16200, URZ ;  /* 0x000162002b047890 */ /* 0x000fe2000fffe03f */
[----:B------:R-:W-:Y:S01]  /*2100*/  WARPGROUP.ARRIVE ;  /* 0x00000000000079c5 */ /* 0x000fe20000000000 */
[----:B------:R-:W-:Y:S01]  /*2110*/  ULOP3.LUT UR8, UR7, 0x10000, URZ, 0xfc, !UPT ;  /* 0x0001000007087892 */ /* 0x000fe2000f8efc3f */
[----:B------:R4:W-:Y:S01]  /*2120*/  STL [R1+0xb0], RZ ;  /* 0x0000b0ff01007387 */ /* 0x0009e20000100800 */
[----:B------:R-:W-:Y:S01]  /*2130*/  USHF.R.U32.HI UR4, URZ, 0x4, UR4 ;  /* 0x000000043f047899 */ /* 0x000fe20008011604 */
[----:B------:R-:W-:Y:S01]  /*2140*/  CS2R R228, SRZ ;  /* 0x0000000000e47805 */ /* 0x000fe2000001ff00 */
[----:B------:R-:W-:Y:S01]  /*2150*/  ULEA UR8, UR39, UR8, 0x9 ;  /* 0x0000000827087291 */ /* 0x000fe2000f8e483f */
[----:B------:R4:W-:Y:S01]  /*2160*/  STL [R1+0xac], RZ ;  /* 0x0000acff01007387 */ /* 0x0009e20000100800 */
[----:B------:R-:W-:Y:S01]  /*2170*/  ULOP3.LUT UR4, UR4, 0x3fff, URZ, 0xc0, !UPT ;  /* 0x00003fff04047892 */ /* 0x000fe2000f8ec03f */
[----:B------:R-:W-:Y:S01]  /*2180*/  MOV R17, RZ ;  /* 0x000000ff00117202 */ /* 0x000fe20000000f00 */
[----:B------:R-:W-:Y:S01]  /*2190*/  UMOV UR9, 0x80000020 ;  /* 0x8000002000097882 */ /* 0x000fe20000000000 */
[----:B------:R-:W-:Y:S01]  /*21a0*/  UMOV UR11, 0x80000020 ;  /* 0x80000020000b7882 */ /* 0x000fe20000000000 */
[----:B------:R-:W-:Y:S01]  /*21b0*/  ULOP3.LUT UR4, UR4, 0x10000, URZ, 0xfc, !UPT ;  /* 0x0001000004047892 */ /* 0x000fe2000f8efc3f */
[----:B------:R4:W-:Y:S01]  /*21c0*/  STL [R1+0xa8], RZ ;  /* 0x0000a8ff01007387 */ /* 0x0009e20000100800 */
[----:B------:R-:W-:Y:S01]  /*21d0*/  ULDC UR5, c[0x0][0x50c] ;  /* 0x0001430000057ab9 */ /* 0x000fe20000000800 */
[----:B------:R-:W-:Y:S01]  /*21e0*/  CS2R R18, SRZ ;  /* 0x0000000000127805 */ /* 0x000fe2000001ff00 */
[----:B------:R-:W-:Y:S01]  /*21f0*/  ULEA UR10, UR39, UR4, 0xa ;  /* 0x00000004270a7291 */ /* 0x000fe2000f8e503f */
[----:B------:R4:W-:Y:S01]  /*2200*/  STL [R1+0xa4], RZ ;  /* 0x0000a4ff01007387 */ /* 0x0009e20000100800 */
[----:B------:R-:W-:Y:S01]  /*2210*/  UISETP.NE.AND UP0, UPT, UR5, 0x2, UPT ;  /* 0x000000020500788c */ /* 0x000fe2000bf05270 */
[----:B------:R-:W-:Y:S01]  /*2220*/  CS2R R22, SRZ ;  /* 0x0000000000167805 */ /* 0x000fe2000001ff00 */
[----:B------:R-:W-:Y:S01]  /*2230*/  UMOV UR4, 0x2 ;  /* 0x0000000200047882 */ /* 0x000fe20000000000 */
[----:B------:R4:W-:Y:S01]  /*2240*/  STL [R1+0xa0], RZ ;  /* 0x0000a0ff01007387 */ /* 0x0009e20000100800 */
[----:B------:R-:W-:Y:S01]  /*2250*/  USEL UR5, URZ, 0x1, UP0 ;  /* 0x000000013f057887 */ /* 0x000fe20008000000 */
[----:B------:R-:W-:-:S02]  /*2260*/  CS2R R152, SRZ ;  /* 0x0000000000987805 */ /* 0x000fc4000001ff00 */
[----:B------:R-:W-:Y:S01]  /*2270*/  CS2R R154, SRZ ;  /* 0x00000000009a7805 */ /* 0x000fe2000001ff00 */
[----:B------:R-:W-:Y:S01]  /*2280*/  QGMMA.64x256x32.F32.E4M3.E4M3 R24, gdesc[UR8], RZ, !UPT, gsb0 ;  /* 0x03e00000081879f3 */ /* 0x000fe2000c0008ff */
[----:B------:R-:W-:Y:S01]  /*2290*/  UIADD3 UR8, UR8, 0x2, URZ ;  /* 0x0000000208087890 */ /* 0x000fe2000fffe03f */
[----:B------:R4:W-:Y:S01]  /*22a0*/  STL [R1+0x9c], RZ ;  /* 0x00009cff01007387 */ /* 0x0009e20000100800 */
[----:B------:R-:W-:Y:S01]  /*22b0*/  UIADD3 UR10, UR10, 0x2, URZ ;  /* 0x000000020a0a7890 */ /* 0x000fe2000fffe03f */
[----:B------:R-:W-:Y:S01]  /*22c0*/  ISETP.NE.AND P0, PT, RZ, UR5, PT ;  /* 0x00000005ff007c0c */ /* 0x000fe2000bf05270 */
[----:B------:R-:W-:Y:S01]  /*22d0*/  UMOV UR9, 0x80000020 ;  /* 0x8000002000097882 */ /* 0x000fe20000000000 */
[----:B------:R-:W-:Y:S01]  /*22e0*/  UMOV UR11, 0x80000020 ;  /* 0x80000020000b7882 */ /* 0x000fe20000000000 */
[----:B------:R4:W-:Y:S01]  /*22f0*/  STL [R1+0x98], RZ ;  /* 0x000098ff01007387 */ /* 0x0009e20000100800 */
[----:B------:R-:W-:Y:S02]  /*2300*/  CS2R R156, SRZ ;  /* 0x00000000009c7805 */ /* 0x000fe4000001ff00 */
[----:B------:R-:W-:-:S02]  /*2310*/  CS2R R158, SRZ ;  /* 0x00000000009e7805 */ /* 0x000fc4000001ff00 */
[----:B------:R-:W-:Y:S01]  /*2320*/  CS2R R160, SRZ ;  /* 0x0000000000a07805 */ /* 0x000fe2000001ff00 */
[----:B------:R4:W-:Y:S01]  /*2330*/  STL [R1+0x94], RZ ;  /* 0x000094ff01007387 */ /* 0x0009e20000100800 */
[----:B------:R-:W-:Y:S02]  /*2340*/  CS2R R162, SRZ ;  /* 0x0000000000a27805 */ /* 0x000fe4000001ff00 */
[----:B------:R-:W-:Y:S02]  /*2350*/  CS2R R164, SRZ ;  /* 0x0000000000a47805 */ /* 0x000fe4000001ff00 */
[----:B------:R-:W-:Y:S01]  /*2360*/  CS2R R166, SRZ ;  /* 0x0000000000a67805 */ /* 0x000fe2000001ff00 */
        /* <DEDUP_REMOVED lines=40> */
[----:B------:R4:W-:Y:S04]  /*25f0*/  STL [R1+0x68], RZ ;  /* 0x000068ff01007387 */ /* 0x0009e80000100800 */
        /* <DEDUP_REMOVED lines=25> */
[----:B------:R4:W-:Y:S01]  /*2790*/  STL [R1], RZ ;  /* 0x000000ff01007387 */ /* 0x0009e20000100800 */
[----:B------:R-:W-:-:S02]  /*27a0*/  WARPGROUP.DEPBAR.LE gsb0, 0x0 ;  /* 0x00008000000079c5 */ /* 0x000fc40000010000 */
[----:B------:R-:W-:-:S06]  /*27b0*/  WARPGROUP.ARRIVE ;  /* 0x00000000000079c5 */ /* 0x000fcc0000000000 */
[----:B------:R-:W-:Y:S03]  /*27c0*/  QGMMA.64x256x32.F32.E4M3.E4M3 R24, gdesc[UR8], R24, gsb0 ;  /* 0x03e00000081879f3 */ /* 0x000fe60008000818 */
[----:B------:R-:W-:Y:S02]  /*27d0*/  WARPGROUP.DEPBAR.LE gsb0, 0x0 ;  /* 0x00008000000079c5 */ /* 0x000fe40000010000 */
[----:B----4-:R-:W-:Y:S05]  /*27e0*/  @!P0 BRA `(.L_x_22) ;  /* 0x0000000800b88947 */ /* 0x010fea0003800000 */
[----:B------:R-:W-:Y:S01]  /*27f0*/  FADD R4, RZ, R107 ;  /* 0x0000006bff047221 */ /* 0x000fe20000000000 */
[----:B-1-3--:R-:W-:-:S01]  /*2800*/  FADD R0, RZ, R108 ;  /* 0x0000006cff007221 */ /* 0x00afc20000000000 */
[----:B------:R-:W-:Y:S01]  /*2810*/  FADD R3, RZ, R109 ;  /* 0x0000006dff037221 */ /* 0x000fe20000000000 */
[----:B------:R-:W-:-:S01]  /*2820*/  FADD R227, RZ, R24 ;  /* 0x00000018ffe37221 */ /* 0x000fc20000000000 */
[----:B------:R-:W-:Y:S01]  /*2830*/  FADD R226, RZ, R25 ;  /* 0x00000019ffe27221 */ /* 0x000fe20000000000 */
[----:B------:R1:W-:Y:S01]  /*2840*/  STL [R1], R4 ;  /* 0x0000000401007387 */ /* 0x0003e20000100800 */
[----:B------:R-:W-:-:S01]  /*2850*/  FADD R225, RZ, R26 ;  /* 0x0000001affe17221 */ /* 0x000fc20000000000 */
[----:B------:R-:W-:Y:S01]  /*2860*/  FADD R224, RZ, R27 ;  /* 0x0000001bffe07221 */ /* 0x000fe20000000000 */
[----:B------:R-:W-:-:S01]  /*2870*/  FADD R223, RZ, R28 ;  /* 0x0000001cffdf7221 */ /* 0x000fc20000000000 */
[----:B------:R3:W-:Y:S01]  /*2880*/  STL [R1+0x4], R0 ;  /* 0x0000040001007387 */ /* 0x0007e20000100800 */
[----:B------:R-:W-:-:S01]  /*2890*/  FADD R222, RZ, R29 ;  /* 0x0000001dffde7221 */ /* 0x000fc20000000000 */
[----:B------:R-:W-:Y:S01]  /*28a0*/  FADD R221, RZ, R30 ;  /* 0x0000001effdd7221 */ /* 0x000fe20000000000 */
[----:B------:R-:W-:-:S01]  /*28b0*/  FADD R220, RZ, R31 ;  /* 0x0000001fffdc7221 */ /* 0x000fc20000000000 */
[----:B------:R4:W-:Y:S01]  /*28c0*/  STL [R1+0x8], R3 ;  /* 0x0000080301007387 */ /* 0x0009e20000100800 */
[----:B------:R-:W-:-:S01]  /*28d0*/  FADD R219, RZ, R32 ;  /* 0x00000020ffdb7221 */ /* 0x000fc20000000000 */
[----:B-1----:R-:W-:Y:S01]  /*28e0*/  FADD R4, RZ, R110 ;  /* 0x0000006eff047221 */ /* 0x002fe20000000000 */
[----:B------:R-:W-:-:S01]  /*28f0*/  FADD R218, RZ, R33 ;  /* 0x00000021ffda7221 */ /* 0x000fc20000000000 */
[----:B------:R-:W-:Y:S01]  /*2900*/  FADD R217, RZ, R34 ;  /* 0x00000022ffd97221 */ /* 0x000fe20000000000 */
[----:B------:R-:W-:-:S01]  /*2910*/  FADD R216, RZ, R35 ;  /* 0x00000023ffd87221 */ /* 0x000fc20000000000 */
[----:B---3--:R-:W-:Y:S01]  /*2920*/  FADD R0, RZ, R111 ;  /* 0x0000006fff007221 */ /* 0x008fe20000000000 */
[----:B------:R1:W-:Y:S01]  /*2930*/  STL [R1+0xc], R4 ;  /* 0x00000c0401007387 */ /* 0x0003e20000100800 */
[----:B------:R-:W-:-:S01]  /*2940*/  FADD R215, RZ, R36 ;  /* 0x00000024ffd77221 */ /* 0x000fc20000000000 */
[----:B------:R-:W-:Y:S01]  /*2950*/  FADD R214, RZ, R37 ;  /* 0x00000025ffd67221 */ /* 0x000fe20000000000 */
[----:B----4-:R-:W-:-:S01]  /*2960*/  FADD R3, RZ, R112 ;  /* 0x00000070ff037221 */ /* 0x010fc20000000000 */
        /* <DEDUP_REMOVED lines=90> */
[----:B------:R-:W-:Y:S01]  /*2f10*/  FADD R159, RZ, R92 ;  /* 0x0000005cff9f7221 */ /* 0x000fe20000000000 */
[----:B------:R-:W-:-:S01]  /*2f20*/  FADD R158, RZ, R93 ;  /* 0x0000005dff9e7221 */ /* 0x000fc20000000000 */
[----:B------:R-:W-:Y:S01]  /*2f30*/  FADD R157, RZ, R94 ;  /* 0x0000005eff9d7221 */ /* 0x000fe20000000000 */
[----:B------:R-:W-:-:S01]  /*2f40*/  FADD R156, RZ, R95 ;  /* 0x0000005fff9c7221 */ /* 0x000fc20000000000 */
[----:B------:R3:W-:Y:S01]  /*2f50*/  STL [R1+0x5c], R3 ;  /* 0x00005c0301007387 */ /* 0x0007e20000100800 */
[----:B------:R-:W-:-:S01]  /*2f60*/  FADD R155, RZ, R96 ;  /* 0x00000060ff9b7221 */ /* 0x000fc20000000000 */
[----:B-1----:R-:W-:Y:S01]  /*2f70*/  FADD R4, RZ, R134 ;  /* 0x00000086ff047221 */ /* 0x002fe20000000000 */
[----:B------:R-:W-:-:S01]  /*2f80*/  FADD R154, RZ, R97 ;  /* 0x00000061ff9a7221 */ /* 0x000fc20000000000 */
[----:B------:R1:W-:Y:S01]  /*2f90*/  STL [R1+0x58], R0 ;  /* 0x0000580001007387 */ /* 0x0003e20000100800 */
[----:B------:R-:W-:-:S01]  /*2fa0*/  FADD R153, RZ, R98 ;  /* 0x00000062ff997221 */ /* 0x000fc20000000000 */
[----:B------:R-:W-:Y:S01]  /*2fb0*/  FADD R152, RZ, R99 ;  /* 0x00000063ff987221 */ /* 0x000fe20000000000 */
[----:B------:R-:W-:-:S01]  /*2fc0*/  FADD R23, RZ, R100 ;  /* 0x00000064ff177221 */ /* 0x000fc20000000000 */
[----:B------:R-:W-:Y:S01]  /*2fd0*/  FADD R22, RZ, R101 ;  /* 0x00000065ff167221 */ /* 0x000fe20000000000 */
[----:B------:R-:W-:-:S01]  /*2fe0*/  FADD R19, RZ, R102 ;  /* 0x00000066ff137221 */ /* 0x000fc20000000000 */
[----:B---3--:R-:W-:Y:S01]  /*2ff0*/  FADD R3, RZ, R132 ;  /* 0x00000084ff037221 */ /* 0x008fe20000000000 */
[----:B------:R-:W-:-:S01]  /*3000*/  FADD R18, RZ, R103 ;  /* 0x00000067ff127221 */ /* 0x000fc20000000000 */
[----:B------:R-:W-:Y:S01]  /*3010*/  FADD R17, RZ, R104 ;  /* 0x00000068ff117221 */ /* 0x000fe20000000000 */
[----:B------:R-:W-:-:S01]  /*3020*/  FADD R228, RZ, R105 ;  /* 0x00000069ffe47221 */ /* 0x000fc20000000000 */
[----:B-1----:R-:W-:Y:S01]  /*3030*/  FADD R0, RZ, R131 ;  /* 0x00000083ff007221 */ /* 0x002fe20000000000 */
[----:B------:R-:W-:-:S01]  /*3040*/  FADD R229, RZ, R106 ;  /* 0x0000006affe57221 */ /* 0x000fc20000000000 */
[----:B------:R-:W-:-:S03]  /*3050*/  UMOV UR4, URZ ;  /* 0x0000003f00047c82 */ /* 0x000fc60008000000 */
[----:B------:R1:W-:Y:S04]  /*3060*/  STL [R1+0x60], R0 ;  /* 0x0000600001007387 */ /* 0x0003e80000100800 */
[----:B------:R3:W-:Y:S01]  /*3070*/  STL [R1+0x64], R3 ;  /* 0x0000640301007387 */ /* 0x0007e20000100800 */
[----:B-1----:R-:W-:-:S01]  /*3080*/  FADD R0, RZ, R133 ;  /* 0x00000085ff007221 */ /* 0x002fc20000000000 */
[----:B---3--:R-:W-:-:S04]  /*3090*/  FADD R3, RZ, R135 ;  /* 0x00000087ff037221 */ /* 0x008fc80000000000 */
[----:B------:R1:W-:Y:S04]  /*30a0*/  STL [R1+0x68], R0 ;  /* 0x0000680001007387 */ /* 0x0003e80000100800 */
[----:B------:R3:W-:Y:S04]  /*30b0*/  STL [R1+0x6c], R4 ;  /* 0x00006c0401007387 */ /* 0x0007e80000100800 */
[----:B------:R4:W-:Y:S01]  /*30c0*/  STL [R1+0x70], R3 ;  /* 0x0000700301007387 */ /* 0x0009e20000100800 */
[----:B-1----:R-:W-:-:S01]  /*30d0*/  FADD R0, RZ, R136 ;  /* 0x00000088ff007221 */ /* 0x002fc20000000000 */
[----:B---3--:R-:W-:-:S04]  /*30e0*/  FADD R4, RZ, R137 ;  /* 0x00000089ff047221 */ /* 0x008fc80000000000 */
[----:B------:R1:W-:Y:S01]  /*30f0*/  STL [R1+0x74], R0 ;  /* 0x0000740001007387 */ /* 0x0003e20000100800 */
[----:B----4-:R-:W-:-:S03]  /*3100*/  FADD R3, RZ, R138 ;  /* 0x0000008aff037221 */ /* 0x010fc60000000000 */
        /* <DEDUP_REMOVED lines=26> */
[----:B-1----:R-:W-:-:S05]  /*32b0*/  FADD R0, RZ, R151 ;  /* 0x00000097ff007221 */ /* 0x002fca0000000000 */
[----:B------:R4:W-:Y:S02]  /*32c0*/  STL [R1+0xb0], R0 ;  /* 0x0000b00001007387 */ /* 0x0009e40000100800 */
.L_x_22:
[----:B------:R-:W-:-:S04]  /*32d0*/  UIADD3 UR12, UR39, 0x1, URZ ;  /* 0x00000001270c7890 */ /* 0x000fc8000fffe03f */
[----:B------:R-:W-:-:S04]  /*32e0*/  UISETP.NE.AND UP0, UPT, UR12, 0x8, UPT ;  /* 0x000000080c00788c */ /* 0x000fc8000bf05270 */
[----:B------:R-:W-:Y:S02]  /*32f0*/  USEL UR6, URZ, 0x1, UP0 ;  /* 0x000000013f067887 */ /* 0x000fe40008000000 */
[----:B------:R-:W-:Y:S02]  /*3300*/  USEL UR12, UR12, URZ, UP0 ;  /* 0x0000003f0c0c7287 */ /* 0x000fe40008000000 */
[----:B------:R-:W-:-:S06]  /*3310*/  ULOP3.LUT UR6, UR36, UR6, URZ, 0x3c, !UPT ;  /* 0x0000000624067292 */ /* 0x000fcc000f8e3c3f */
[----:B-1-34-:R-:W-:Y:S01]  /*3320*/  MOV R0, UR6 ;  /* 0x0000000600007c02 */ /* 0x01afe20008000f00 */
[----:B------:R-:W-:-:S06]  /*3330*/  UMOV UR6, 0x1 ;  /* 0x0000000100067882 */ /* 0x000fcc0000000000 */
.L_x_17:
[----:B------:R-:W-:-:S04]  /*3340*/  UISETP.LT.AND UP0, UPT, UR42, 0x1, UPT ;  /* 0x000000012a00788c */ /* 0x000fc8000bf01270 */
[----:B------:R-:W-:-:S04]  /*3350*/  USEL UR8, UR42, 0x1, UP0 ;  /* 0x000000012a087887 */ /* 0x000fc80008000000 */
[----:B------:R-:W-:-:S04]  /*3360*/  UIADD3 UR8, UR42, -UR8, URZ ;  /* 0x800000082a087290 */ /* 0x000fc8000fffe03f */
[----:B------:R-:W-:-:S06]  /*3370*/  UISETP.GE.AND UP0, UPT, UR8, 0x1, UPT ;  /* 0x000000010800788c */ /* 0x000fcc000bf06270 */
[----:B------:R-:W-:-:S13]  /*3380*/  PLOP3.LUT P0, PT, PT, PT, UP0, 0x80, 0x0 ;  /* 0x000000000000781c */ /* 0x000fda0003f0f008 */
[----:B------:R-:W-:Y:S05]  /*3390*/  @!P0 BRA `(.L_x_23) ;  /* 0x0000001000948947 */ /* 0x000fea0003800000 */
[----:B------:R-:W-:Y:S01]  /*33a0*/  MOV R3, UR8 ;  /* 0x0000000800037c02 */ /* 0x000fe20008000f00 */
[----:B------:R-:W-:Y:S01]  /*33b0*/  UMOV UR13, UR39 ;  /* 0x00000027000d7c82 */ /* 0x000fe20008000000 */
[----:B------:R-:W-:-:S05]  /*33c0*/  ULDC UR14, c[0x0][0x50c] ;  /* 0x00014300000e7ab9 */ /* 0x000fca0000000800 */
.L_x_31:
[----:B------:R-:W3:Y:S02]  /*33d0*/  LDL R4, [R1+0xbc] ;  /* 0x0000bc0001047983 */ /* 0x000ee40000100800 */
[----:B---3--:R-:W-:-:S13]  /*33e0*/  ISETP.NE.AND P1, PT, R4, 0x3, PT ;  /* 0x000000030400780c */ /* 0x008fda0003f25270 */
[----:B------:R-:W-:Y:S05]  /*33f0*/  @!P1 BRA `(.L_x_24) ;  /* 0x0000000000049947 */ /* 0x000fea0003800000 */
[----:B------:R-:W-:Y:S01]  /*3400*/  BPT.TRAP 0x1 ;  /* 0x000000040000795c */ /* 0x000fe20000300000 */
.L_x_24:
[----:B------:R-:W-:Y:S01]  /*3410*/  ULEA UR8, UR12, UR43, 0x3 ;  /* 0x0000002b0c087291 */ /* 0x000fe2000f8e183f */
[----:B------:R-:W-:-:S08]  /*3420*/  SHF.L.U32 R4, R0, 0x1f, RZ ;  /* 0x0000001f00047819 */ /* 0x000fd000000006ff */
[----:B------:R1:W3:Y:S01]  /*3430*/  SYNCS.PHASECHK.TRANS64.TRYWAIT P0, [UR8], R4 ;  /* 0x00000004ff0075a7 */ /* 0x0002e20008000148 */
[----:B------:R-:W-:Y:S05]  /*3440*/  @!P1 BRA `(.L_x_25) ;  /* 0x0000000000049947 */ /* 0x000fea0003800000 */
[----:B------:R-:W-:Y:S01]  /*3450*/  BPT.TRAP 0x1 ;  /* 0x000000040000795c */ /* 0x000fe20000300000 */
.L_x_25:
[----:B---3--:R-:W-:Y:S05]  /*3460*/  @P0 BRA `(.L_x_26) ;  /* 0x0000000000080947 */ /* 0x008fea0003800000 */
[----:B------:R-:W3:Y:S02]  /*3470*/  SYNCS.PHASECHK.TRANS64.TRYWAIT P0, [UR8], R4 ;  /* 0x00000004ff0075a7 */ /* 0x000ee40008000148 */
[----:B---3--:R-:W-:Y:S05]  /*3480*/  @!P0 BRA `(.L_x_27) ;  /* 0x0000017800ac8947 */ /* 0x008fea0003800000 */
.L_x_26:
[----:B------:R-:W-:Y:S01]  /*3490*/  UIADD3 UR8, UR43, 0x16200, URZ ;  /* 0x000162002b087890 */ /* 0x000fe2000fffe03f */
[----:B------:R-:W-:Y:S01]  /*34a0*/  WARPGROUP.ARRIVE ;  /* 0x00000000000079c5 */ /* 0x000fe20000000000 */
[----:B------:R-:W-:Y:S02]  /*34b0*/  UISETP.NE.AND UP0, UPT, UR5, URZ, UPT ;  /* 0x0000003f0500728c */ /* 0x000fe4000bf05270 */
[----:B------:R-:W-:Y:S02]  /*34c0*/  USHF.R.U32.HI UR8, URZ, 0x4, UR8 ;  /* 0x000000043f087899 */ /* 0x000fe40008011608 */
[----:B------:R-:W-:Y:S02]  /*34d0*/  USEL UR6, UR6, URZ, !UP0 ;  /* 0x0000003f06067287 */ /* 0x000fe4000c000000 */
[----:B------:R-:W-:Y:S02]  /*34e0*/  ULOP3.LUT UR5, UR8, 0x3fff, URZ, 0xc0, !UPT ;  /* 0x00003fff08057892 */ /* 0x000fe4000f8ec03f */
[----:B------:R-:W-:-:S02]  /*34f0*/  ULOP3.LUT UR8, UR7, 0x10000, URZ, 0xfc, !UPT ;  /* 0x0001000007087892 */ /* 0x000fc4000f8efc3f */
[----:B------:R-:W-:Y:S02]  /*3500*/  ULOP3.LUT UR5, UR5, 0x10000, URZ, 0xfc, !UPT ;  /* 0x0001000005057892 */ /* 0x000fe4000f8efc3f */
[----:B------:R-:W-:Y:S02]  /*3510*/  UISETP.NE.U32.AND UP0, UPT, UR6, URZ, UPT ;  /* 0x0000003f0600728c */ /* 0x000fe4000bf05070 */
[----:B------:R-:W-:Y:S02]  /*3520*/  ULEA UR8, UR12, UR8, 0x9 ;  /* 0x000000080c087291 */ /* 0x000fe4000f8e483f */
[----:B------:R-:W-:Y:S01]  /*3530*/  ULEA UR10, UR12, UR5, 0xa ;  /* 0x000000050c0a7291 */ /* 0x000fe2000f8e503f */
[----:B------:R-:W-:Y:S01]  /*3540*/  UMOV UR9, 0x80000020 ;  /* 0x8000002000097882 */ /* 0x000fe20000000000 */
[----:B------:R-:W-:Y:S01]  /*3550*/  UMOV UR11, 0x80000020 ;  /* 0x80000020000b7882 */ /* 0x000fe20000000000 */
[----:B------:R-:W-:-:S06]  /*3560*/  UIADD3 UR4, UR4, 0x2, URZ ;  /* 0x0000000204047890 */ /* 0x000fcc000fffe03f */
[----:B------:R-:W-:Y:S01]  /*3570*/  QGMMA.64x256x32.F32.E4M3.E4M3 R24, gdesc[UR8], R24, UP0, gsb0 ;  /* 0x03e00000081879f3 */ /* 0x000fe2000b800818 */
[----:B------:R-:W-:Y:S02]  /*3580*/  UIADD3 UR8, UR8, 0x2, URZ ;  /* 0x0000000208087890 */ /* 0x000fe4000fffe03f */
[----:B------:R-:W-:Y:S01]  /*3590*/  UIADD3 UR10, UR10, 0x2, URZ ;  /* 0x000000020a0a7890 */ /* 0x000fe2000fffe03f */
[----:B------:R-:W-:Y:S01]  /*35a0*/  UMOV UR9, 0x80000020 ;  /* 0x8000002000097882 */ /* 0x000fe20000000000 */
[----:B------:R-:W-:Y:S01]  /*35b0*/  UMOV UR11, 0x80000020 ;  /* 0x80000020000b7882 */ /* 0x000fe20000000000 */
[----:B------:R-:W-:-:S04]  /*35c0*/  UISETP.NE.AND UP0, UPT, UR4, UR14, UPT ;  /* 0x0000000e0400728c */ /* 0x000fc8000bf05270 */
[----:B------:R-:W-:-:S06]  /*35d0*/  USEL UR5, URZ, 0x1, UP0 ;  /* 0x000000013f057887 */ /* 0x000fcc0008000000 */
[----:B------:R-:W-:Y:S01]  /*35e0*/  ISETP.NE.AND P0, PT, RZ, UR5, PT ;  /* 0x00000005ff007c0c */ /* 0x000fe2000bf05270 */
[----:B------:R-:W-:Y:S02]  /*35f0*/  WARPGROUP.DEPBAR.LE gsb0, 0x0 ;  /* 0x00008000000079c5 */ /* 0x000fe40000010000 */
[----:B------:R-:W-:-:S09]  /*3600*/  WARPGROUP.ARRIVE ;  /* 0x00000000000079c5 */ /* 0x000fd20000000000 */
[----:B------:R-:W-:Y:S03]  /*3610*/  QGMMA.64x256x32.F32.E4M3.E4M3 R24, gdesc[UR8], R24, gsb0 ;  /* 0x03e00000081879f3 */ /* 0x000fe60008000818 */
[----:B------:R-:W-:Y:S02]  /*3620*/  WARPGROUP.DEPBAR.LE gsb0, 0x0 ;  /* 0x00008000000079c5 */ /* 0x000fe40000010000 */
[----:B------:R-:W-:Y:S05]  /*3630*/  @!P0 BRA `(.L_x_28) ;  /* 0x0000000c00948947 */ /* 0x000fea0003800000 */
[----:B------:R-:W4:Y:S04]  /*3640*/  LDL.LU R21, [R1] ;  /* 0x0000000001157983 */ /* 0x000f280000300800 */
[----:B------:R-:W2:Y:S04]  /*3650*/  LDL.LU R20, [R1+0x4] ;  /* 0x0000040001147983 */ /* 0x000ea80000300800 */
        /* <DEDUP_REMOVED lines=8> */
[----:B---3--:R-:W3:Y:S01]  /*36e0*/  LDL.LU R7, [R1+0x28] ;  /* 0x0000280001077983 */ /* 0x008ee20000300800 */
[----:B------:R-:W-:-:S01]  /*36f0*/  FADD R227, R24, R227 ;  /* 0x000000e318e37221 */ /* 0x000fc20000000000 */
[----:B------:R-:W-:Y:S01]  /*3700*/  FADD R226, R25, R226 ;  /* 0x000000e219e27221 */ /* 0x000fe20000000000 */
[----:B------:R-:W-:-:S01]  /*3710*/  FADD R225, R26, R225 ;  /* 0x000000e11ae17221 */ /* 0x000fc20000000000 */
[----:B------:R-:W-:Y:S01]  /*3720*/  STL [R1+0xe4], R6 ;  /* 0x0000e40601007387 */ /* 0x000fe20000100800 */
        /* <DEDUP_REMOVED lines=11> */
[----:B-----5:R-:W-:Y:S01]  /*37e0*/  STL [R1+0xd8], R2 ;  /* 0x0000d80201007387 */ /* 0x020fe20000100800 */
[----:B------:R-:W-:-:S01]  /*37f0*/  FADD R215, R36, R215 ;  /* 0x000000d724d77221 */ /* 0x000fc20000000000 */
[----:B------:R-:W-:Y:S01]  /*3800*/  FADD R214, R37, R214 ;  /* 0x000000d625d67221 */ /* 0x000fe20000000000 */
[----:B------:R-:W-:-:S01]  /*3810*/  FADD R213, R38, R213 ;  /* 0x000000d526d57221 */ /* 0x000fc20000000000 */
[----:B------:R-:W-:Y:S01]  /*3820*/  STL [R1+0xd4], R0 ;  /* 0x0000d40001007387 */ /* 0x000fe20000100800 */
[----:B------:R-:W-:-:S01]  /*3830*/  FADD R212, R39, R212 ;  /* 0x000000d427d47221 */ /* 0x000fc20000000000 */
[----:B------:R-:W-:Y:S01]  /*3840*/  FADD R211, R40, R211 ;  /* 0x000000d328d37221 */ /* 0x000fe20000000000 */
        /* <DEDUP_REMOVED lines=66> */
[----:B----4-:R-:W-:-:S01]  /*3c70*/  FADD R21, R107, R21 ;  /* 0x000000156b157221 */ /* 0x010fc20000000000 */
[----:B--2---:R-:W-:-:S04]  /*3c80*/  FADD R20, R108, R20 ;  /* 0x000000146c147221 */ /* 0x004fc80000000000 */
[----:B------:R2:W-:Y:S01]  /*3c90*/  STL [R1], R21 ;  /* 0x0000001501007387 */ /* 0x0005e20000100800 */
[----:B------:R-:W-:-:S03]  /*3ca0*/  FADD R15, R109, R15 ;  /* 0x0000000f6d0f7221 */ /* 0x000fc60000000000 */
[----:B------:R4:W-:Y:S01]  /*3cb0*/  STL [R1+0x4], R20 ;  /* 0x0000041401007387 */ /* 0x0009e20000100800 */
        /* <DEDUP_REMOVED lines=13> */
[----:B--2---:R-:W2:Y:S01]  /*3d90*/  LDL.LU R21, [R1+0x2c] ;  /* 0x00002c0001157983 */ /* 0x004ea20000300800 */
[----:B---3--:R-:W-:-:S03]  /*3da0*/  FADD R7, R117, R7 ;  /* 0x0000000775077221 */ /* 0x008fc60000000000 */
[----:B------:R3:W-:Y:S04]  /*3db0*/  STL [R1+0x20], R9 ;  /* 0x0000200901007387 */ /* 0x0007e80000100800 */
[----:B----4-:R-:W4:Y:S04]  /*3dc0*/  LDL.LU R20, [R1+0x30] ;  /* 0x0000300001147983 */ /* 0x010f280000300800 */
[----:B------:R3:W-:Y:S04]  /*3dd0*/  STL [R1+0x24], R8 ;  /* 0x0000240801007387 */ /* 0x0007e80000100800 */
[----:B-1----:R-:W4:Y:S04]  /*3de0*/  LDL.LU R15, [R1+0x34] ;  /* 0x00003400010f7983 */ /* 0x002f280000300800 */
[----:B------:R1:W-:Y:S04]  /*3df0*/  STL [R1+0x28], R7 ;  /* 0x0000280701007387 */ /* 0x0003e80000100800 */
[----:B------:R-:W4:Y:S04]  /*3e00*/  LDL.LU R14, [R1+0x38] ;  /* 0x00003800010e7983 */ /* 0x000f280000300800 */
[----:B------:R-:W4:Y:S04]  /*3e10*/  LDL.LU R13, [R1+0x3c] ;  /* 0x00003c00010d7983 */ /* 0x000f280000300800 */
[----:B------:R-:W4:Y:S04]  /*3e20*/  LDL.LU R12, [R1+0x40] ;  /* 0x00004000010c7983 */ /* 0x000f280000300800 */
[----:B------:R-:W4:Y:S04]  /*3e30*/  LDL.LU R11, [R1+0x44] ;  /* 0x00004400010b7983 */ /* 0x000f280000300800 */
[----:B------:R-:W4:Y:S04]  /*3e40*/  LDL.LU R10, [R1+0x48] ;  /* 0x00004800010a7983 */ /* 0x000f280000300800 */
[----:B---3--:R-:W3:Y:S04]  /*3e50*/  LDL.LU R9, [R1+0x4c] ;  /* 0x00004c0001097983 */ /* 0x008ee80000300800 */
[----:B------:R-:W3:Y:S04]  /*3e60*/  LDL.LU R8, [R1+0x50] ;  /* 0x0000500001087983 */ /* 0x000ee80000300800 */
[----:B-1----:R-:W3:Y:S04]  /*3e70*/  LDL.LU R7, [R1+0x54] ;  /* 0x0000540001077983 */ /* 0x002ee80000300800 */
[----:B------:R-:W3:Y:S04]  /*3e80*/  LDL.LU R6, [R1+0x58] ;  /* 0x0000580001067983 */ /* 0x000ee80000300800 */
[----:B------:R-:W3:Y:S04]  /*3e90*/  LDL.LU R5, [R1+0x5c] ;  /* 0x00005c0001057983 */ /* 0x000ee80000300800 */
[----:B------:R-:W3:Y:S04]  /*3ea0*/  LDL.LU R4, [R1+0x60] ;  /* 0x0000600001047983 */ /* 0x000ee80000300800 */
[----:B------:R-:W3:Y:S04]  /*3eb0*/  LDL.LU R3, [R1+0x64] ;  /* 0x0000640001037983 */ /* 0x000ee80000300800 */
[----:B------:R-:W3:Y:S04]  /*3ec0*/  LDL.LU R2, [R1+0x68] ;  /* 0x0000680001027983 */ /* 0x000ee80000300800 */
[----:B------:R-:W3:Y:S01]  /*3ed0*/  LDL.LU R0, [R1+0x6c] ;  /* 0x00006c0001007983 */ /* 0x000ee20000300800 */
[----:B--2---:R-:W-:-:S01]  /*3ee0*/  FADD R21, R118, R21 ;  /* 0x0000001576157221 */ /* 0x004fc20000000000 */
[----:B----4-:R-:W-:-:S04]  /*3ef0*/  FADD R20, R119, R20 ;  /* 0x0000001477147221 */ /* 0x010fc80000000000 */
[----:B------:R-:W-:Y:S01]  /*3f00*/  STL [R1+0x2c], R21 ;  /* 0x00002c1501007387 */ /* 0x000fe20000100800 */
[----:B------:R-:W-:-:S03]  /*3f10*/  FADD R15, R120, R15 ;  /* 0x0000000f780f7221 */ /* 0x000fc60000000000 */
        /* <DEDUP_REMOVED lines=11> */
[----:B---3--:R-:W-:-:S03]  /*3fd0*/  FADD R9, R126, R9 ;  /* 0x000000097e097221 */ /* 0x008fc60000000000 */
        /* <DEDUP_REMOVED lines=8> */
[----:B------:R1:W-:Y:S01]  /*4060*/  STL [R1+0x58], R6 ;  /* 0x0000580601007387 */ /* 0x0003e20000100800 */
[----:B------:R-:W-:-:S03]  /*4070*/  FADD R4, R131, R4 ;  /* 0x0000000483047221 */ /* 0x000fc60000000000 */
[----:B------:R2:W-:Y:S01]  /*4080*/  STL [R1+0x5c], R5 ;  /* 0x00005c0501007387 */ /* 0x0005e20000100800 */
[----:B------:R-:W-:-:S03]  /*4090*/  FADD R3, R132, R3 ;  /* 0x0000000384037221 */ /* 0x000fc60000000000 */
[----:B------:R-:W-:Y:S01]  /*40a0*/  STL [R1+0x60], R4 ;  /* 0x0000600401007387 */ /* 0x000fe20000100800 */
[----:B------:R-:W-:-:S03]  /*40b0*/  FADD R2, R133, R2 ;  /* 0x0000000285027221 */ /* 0x000fc60000000000 */
[----:B-1----:R-:W3:Y:S01]  /*40c0*/  LDL.LU R6, [R1+0x70] ;  /* 0x0000700001067983 */ /* 0x002ee20000300800 */
[----:B------:R-:W-:-:S03]  /*40d0*/  FADD R0, R134, R0 ;  /* 0x0000000086007221 */ /* 0x000fc60000000000 */
[----:B------:R1:W-:Y:S04]  /*40e0*/  STL [R1+0x64], R3 ;  /* 0x0000640301007387 */ /* 0x0003e80000100800 */
[----:B--2---:R-:W2:Y:S04]  /*40f0*/  LDL.LU R5, [R1+0x74] ;  /* 0x0000740001057983 */ /* 0x004ea80000300800 */
[----:B------:R4:W-:Y:S04]  /*4100*/  STL [R1+0x68], R2 ;  /* 0x0000680201007387 */ /* 0x0009e80000100800 */
[----:B-1----:R-:W2:Y:S04]  /*4110*/  LDL.LU R3, [R1+0x78] ;  /* 0x0000780001037983 */ /* 0x002ea80000300800 */
[----:B------:R1:W-:Y:S04]  /*4120*/  STL [R1+0x6c], R0 ;  /* 0x00006c0001007387 */ /* 0x0003e80000100800 */
[----:B----4-:R-:W4:Y:S04]  /*4130*/  LDL.LU R2, [R1+0x7c] ;  /* 0x00007c0001027983 */ /* 0x010f280000300800 */
[----:B-1----:R-:W4:Y:S04]  /*4140*/  LDL.LU R0, [R1+0x80] ;  /* 0x0000800001007983 */ /* 0x002f280000300800 */
[----:B------:R-:W4:Y:S04]  /*4150*/  LDL.LU R21, [R1+0x84] ;  /* 0x0000840001157983 */ /* 0x000f280000300800 */
        /* <DEDUP_REMOVED lines=10> */
[----:B------:R-:W4:Y:S01]  /*4200*/  LDL.LU R4, [R1+0xb0] ;  /* 0x0000b00001047983 */ /* 0x000f220000300800 */
[----:B------:R-:W-:Y:S01]  /*4210*/  UMOV UR4, URZ ;  /* 0x0000003f00047c82 */ /* 0x000fe20008000000 */
[----:B---3--:R-:W-:-:S05]  /*4220*/  FADD R6, R135, R6 ;  /* 0x0000000687067221 */ /* 0x008fca0000000000 */
[----:B------:R1:W-:Y:S01]  /*4230*/  STL [R1+0x70], R6 ;  /* 0x0000700601007387 */ /* 0x0003e20000100800 */
[----:B--2---:R-:W-:-:S03]  /*4240*/  FADD R5, R136, R5 ;  /* 0x0000000588057221 */ /* 0x004fc60000000000 */
[----:B-1----:R1:W5:Y:S01]  /*4250*/  LDL.LU R6, [R1+0xe4] ;  /* 0x0000e40001067983 */ /* 0x0023620000300800 */
[----:B------:R-:W-:-:S03]  /*4260*/  FADD R3, R137, R3 ;  /* 0x0000000389037221 */ /* 0x000fc60000000000 */
[----:B------:R2:W-:Y:S01]  /*4270*/  STL [R1+0x74], R5 ;  /* 0x0000740501007387 */ /* 0x0005e20000100800 */
[----:B----4-:R-:W-:-:S03]  /*4280*/  FADD R2, R138, R2 ;  /* 0x000000028a027221 */ /* 0x010fc60000000000 */
[----:B--2---:R1:W5:Y:S01]  /*4290*/  LDL.LU R5, [R1+0xe0] ;  /* 0x0000e00001057983 */ /* 0x0043620000300800 */
[----:B------:R-:W-:-:S03]  /*42a0*/  FADD R0, R139, R0 ;  /* 0x000000008b007221 */ /* 0x000fc60000000000 */
[----:B------:R2:W-:Y:S01]  /*42b0*/  STL [R1+0x78], R3 ;  /* 0x0000780301007387 */ /* 0x0005e20000100800 */
[----:B------:R-:W-:-:S01]  /*42c0*/  FADD R21, R140, R21 ;  /* 0x000000158c157221 */ /* 0x000fc20000000000 */
[----:B------:R-:W-:Y:S02]  /*42d0*/  FADD R20, R141, R20 ;  /* 0x000000148d147221 */ /* 0x000fe40000000000 */
[----:B--2---:R1:W5:Y:S01]  /*42e0*/  LDL.LU R3, [R1+0xdc] ;  /* 0x0000dc0001037983 */ /* 0x0043620000300800 */
[----:B------:R-:W-:-:S03]  /*42f0*/  FADD R15, R142, R15 ;  /* 0x0000000f8e0f7221 */ /* 0x000fc60000000000 */
[----:B------:R2:W-:Y:S01]  /*4300*/  STL [R1+0x7c], R2 ;  /* 0x00007c0201007387 */ /* 0x0005e20000100800 */
[----:B------:R-:W-:-:S01]  /*4310*/  FADD R14, R143, R14 ;  /* 0x0000000e8f0e7221 */ /* 0x000fc20000000000 */
[----:B------:R-:W-:Y:S01]  /*4320*/  FADD R13, R144, R13 ;  /* 0x0000000d900d7221 */ /* 0x000fe20000000000 */
[----:B------:R-:W-:-:S01]  /*4330*/  FADD R12, R145, R12 ;  /* 0x0000000c910c7221 */ /* 0x000fc20000000000 */
[----:B--2---:R1:W5:Y:S01]  /*4340*/  LDL.LU R2, [R1+0xd8] ;  /* 0x0000d80001027983 */ /* 0x0043620000300800 */
[----:B------:R-:W-:-:S03]  /*4350*/  FADD R11, R146, R11 ;  /* 0x0000000b920b7221 */ /* 0x000fc60000000000 */
[----:B------:R2:W-:Y:S01]  /*4360*/  STL [R1+0x80], R0 ;  /* 0x0000800001007387 */ /* 0x0005e20000100800 */
[----:B------:R-:W-:-:S01]  /*4370*/  FADD R10, R147, R10 ;  /* 0x0000000a930a7221 */ /* 0x000fc20000000000 */
[----:B------:R-:W-:Y:S02]  /*4380*/  FADD R9, R148, R9 ;  /* 0x0000000994097221 */ /* 0x000fe40000000000 */
[----:B--2---:R1:W5:Y:S04]  /*4390*/  LDL.LU R0, [R1+0xd4] ;  /* 0x0000d40001007983 */ /* 0x0043680000300800 */
[----:B------:R1:W-:Y:S01]  /*43a0*/  STL [R1+0x84], R21 ;  /* 0x0000841501007387 */ /* 0x0003e20000100800 */
[----:B------:R-:W-:-:S03]  /*43b0*/  FADD R8, R149, R8 ;  /* 0x0000000895087221 */ /* 0x000fc60000000000 */
[----:B------:R1:W-:Y:S01]  /*43c0*/  STL [R1+0x88], R20 ;  /* 0x0000881401007387 */ /* 0x0003e20000100800 */
[----:B------:R-:W-:-:S03]  /*43d0*/  FADD R4, R4, R151 ;  /* 0x0000009704047221 */ /* 0x000fc60000000000 */
[----:B------:R1:W-:Y:S01]  /*43e0*/  STL [R1+0x8c], R15 ;  /* 0x00008c0f01007387 */ /* 0x0003e20000100800 */
[----:B------:R-:W-:-:S03]  /*43f0*/  FADD R7, R150, R7 ;  /* 0x0000000796077221 */ /* 0x000fc60000000000 */
[----:B------:R1:W-:Y:S04]  /*4400*/  STL [R1+0x90], R14 ;  /* 0x0000900e01007387 */ /* 0x0003e80000100800 */
[----:B------:R1:W-:Y:S04]  /*4410*/  STL [R1+0x94], R13 ;  /* 0x0000940d01007387 */ /* 0x0003e80000100800 */
[----:B------:R1:W-:Y:S04]  /*4420*/  STL [R1+0x98], R12 ;  /* 0x0000980c01007387 */ /* 0x0003e80000100800 */
[----:B------:R1:W-:Y:S04]  /*4430*/  STL [R1+0x9c], R11 ;  /* 0x00009c0b01007387 */ /* 0x0003e80000100800 */
[----:B------:R1:W-:Y:S04]  /*4440*/  STL [R1+0xa0], R10 ;  /* 0x0000a00a01007387 */ /* 0x0003e80000100800 */
[----:B------:R1:W-:Y:S04]  /*4450*/  STL [R1+0xa4], R9 ;  /* 0x0000a40901007387 */ /* 0x0003e80000100800 */
[----:B------:R1:W-:Y:S04]  /*4460*/  STL [R1+0xa8], R8 ;  /* 0x0000a80801007387 */ /* 0x0003e80000100800 */
[----:B------:R1:W-:Y:S04]  /*4470*/  STL [R1+0xb0], R4 ;  /* 0x0000b00401007387 */ /* 0x0003e80000100800 */
[----:B------:R1:W-:Y:S02]  /*4480*/  STL [R1+0xac], R7 ;  /* 0x0000ac0701007387 */ /* 0x0003e40000100800 */
.L_x_28:
[----:B------:R-:W-:Y:S05]  /*4490*/  @!P1 BRA `(.L_x_29) ;  /* 0x0000000000049947 */ /* 0x000fea0003800000 */
[----:B------:R-:W-:Y:S01]  /*44a0*/  BPT.TRAP 0x1 ;  /* 0x000000040000795c */ /* 0x000fe20000300000 */
.L_x_29:
[----:B-1-3--:R-:W3:Y:S01]  /*44b0*/  LDL R4, [R1+0xc8] ;  /* 0x0000c80001047983 */ /* 0x00aee20000100800 */
[----:B------:R-:W-:-:S04]  /*44c0*/  ULEA UR6, UR13, UR43, 0x3 ;  /* 0x0000002b0d067291 */ /* 0x000fc8000f8e183f */
[----:B------:R-:W-:-:S04]  /*44d0*/  UIADD3 UR6, UR6, 0x40, URZ ;  /* 0x0000004006067890 */ /* 0x000fc8000fffe03f */
[----:B------:R-:W-:-:S09]  /*44e0*/  UPRMT UR6, URZ, 0x654, UR6 ;  /* 0x000006543f067896 */ /* 0x000fd20008000006 */
[----:B------:R-:W-:Y:S01]  /*44f0*/  SYNCS.ARRIVE.TRANS64.RED.A1T0 RZ, [UR6], RZ ;  /* 0x000000ffffff79a7 */ /* 0x000fe20008100406 */
[----:B---3--:R-:W-:-:S13]  /*4500*/  ISETP.GT.U32.AND P0, PT, R4, 0x1, PT ;  /* 0x000000010400780c */ /* 0x008fda0003f04070 */
[----:B------:R-:W-:Y:S05]  /*4510*/  @P0 BRA `(.L_x_30) ;  /* 0x0000000000040947 */ /* 0x000fea0003800000 */
[----:B------:R-:W-:Y:S01]  /*4520*/  BPT.TRAP 0x1 ;  /* 0x000000040000795c */ /* 0x000fe20000300000 */
.L_x_30:
[----:B------:R-:W-:Y:S01]  /*4530*/  UIADD3 UR12, UR12, 0x1, URZ ;  /* 0x000000010c0c7890 */ /* 0x000fe2000fffe03f */
[C---:B-----5:R-:W-:Y:S01]  /*4540*/  ISETP.GT.AND P0, PT, R3.reuse, 0x1, PT ;  /* 0x000000010300780c */ /* 0x060fe20003f04270 */
[----:B------:R-:W-:Y:S01]  /*4550*/  UIADD3 UR13, UR13, 0x1, URZ ;  /* 0x000000010d0d7890 */ /* 0x000fe2000fffe03f */
[----:B------:R-:W-:Y:S01]  /*4560*/  IADD3 R3, R3, -0x1, RZ ;  /* 0xffffffff03037810 */ /* 0x000fe20007ffe0ff */
[----:B------:R-:W-:Y:S02]  /*4570*/  UISETP.NE.AND UP0, UPT, UR12, 0x8, UPT ;  /* 0x000000080c00788c */ /* 0x000fe4000bf05270 */
[----:B------:R-:W-:Y:S02]  /*4580*/  UISETP.NE.AND UP1, UPT, UR13, 0x8, UPT ;  /* 0x000000080d00788c */ /* 0x000fe4000bf25270 */
[----:B------:R-:W-:Y:S02]  /*4590*/  USEL UR6, URZ, 0x1, UP0 ;  /* 0x000000013f067887 */ /* 0x000fe40008000000 */
[----:B------:R-:W-:-:S02]  /*45a0*/  USEL UR12, UR12, URZ, UP0 ;  /* 0x0000003f0c0c7287 */ /* 0x000fc40008000000 */
[----:B------:R-:W-:Y:S02]  /*45b0*/  USEL UR13, UR13, URZ, UP1 ;  /* 0x0000003f0d0d7287 */ /* 0x000fe40008800000 */
[----:B------:R-:W-:Y:S01]  /*45c0*/  LOP3.LUT R0, R0, UR6, RZ, 0x3c, !PT ;  /* 0x0000000600007c12 */ /* 0x000fe2000f8e3cff */
[----:B------:R-:W-:Y:S01]  /*45d0*/  UMOV UR6, 0x1 ;  /* 0x0000000100067882 */ /* 0x000fe20000000000 */
[----:B------:R-:W-:Y:S08]  /*45e0*/  @P0 BRA `(.L_x_31) ;  /* 0xffffffec00780947 */ /* 0x000ff0000383ffff */
.L_x_23:
[----:B------:R-:W-:-:S04]  /*45f0*/  UISETP.NE.AND UP0, UPT, UR4, URZ, UPT ;  /* 0x0000003f0400728c */ /* 0x000fc8000bf05270 */
[----:B------:R-:W-:-:S06]  /*4600*/  USEL UR4, URZ, 0x1, !UP0 ;  /* 0x000000013f047887 */ /* 0x000fcc000c000000 */
[----:B------:R-:W-:-:S13]  /*4610*/  ISETP.NE.AND P0, PT, RZ, UR4, PT ;  /* 0x00000004ff007c0c */ /* 0x000fda000bf05270 */
[----:B------:R-:W-:Y:S05]  /*4620*/  @!P0 BRA `(.L_x_32) ;  /* 0x0000000c00688947 */ /* 0x000fea0003800000 */
[----:B------:R-:W3:Y:S04]  /*4630*/  LDL.LU R4, [R1+0xb0] ;  /* 0x0000b00001047983 */ /* 0x000ee80000300800 */
[----:B------:R-:W4:Y:S04]  /*4640*/  LDL.LU R7, [R1+0xac] ;  /* 0x0000ac0001077983 */ /* 0x000f280000300800 */
[----:B------:R-:W2:Y:S04]  /*4650*/  LDL.LU R8, [R1+0xa8] ;  /* 0x0000a80001087983 */ /* 0x000ea80000300800 */
[----:B------:R-:W3:Y:S04]  /*4660*/  LDL.LU R9, [R1+0xa4] ;  /* 0x0000a40001097983 */ /* 0x000ee80000300800 */
[----:B------:R-:W4:Y:S04]  /*4670*/  LDL.LU R10, [R1+0xa0] ;  /* 0x0000a000010a7983 */ /* 0x000f280000300800 */
[----:B------:R-:W2:Y:S04]  /*4680*/  LDL.LU R11, [R1+0x9c] ;  /* 0x00009c00010b7983 */ /* 0x000ea80000300800 */
[----:B------:R-:W3:Y:S04]  /*4690*/  LDL.LU R12, [R1+0x98] ;  /* 0x00009800010c7983 */ /* 0x000ee80000300800 */
[----:B------:R-:W4:Y:S04]  /*46a0*/  LDL.LU R13, [R1+0x94] ;  /* 0x00009400010d7983 */ /* 0x000f280000300800 */
[----:B------:R-:W2:Y:S04]  /*46b0*/  LDL.LU R14, [R1+0x90] ;  /* 0x00009000010e7983 */ /* 0x000ea80000300800 */
[----:B------:R-:W3:Y:S01]  /*46c0*/  LDL.LU R0, [R1+0x24] ;  /* 0x0000240001007983 */ /* 0x000ee20000300800 */
[----:B------:R-:W-:-:S03]  /*46d0*/  FADD R227, R24, R227 ;  /* 0x000000e318e37221 */ /* 0x000fc60000000000 */
[----:B------:R-:W4:Y:S01]  /*46e0*/  LDL.LU R3, [R1+0x28] ;  /* 0x0000280001037983 */ /* 0x000f220000300800 */
[----:B------:R-:W-:-:S03]  /*46f0*/  FADD R226, R25, R226 ;  /* 0x000000e219e27221 */ /* 0x000fc60000000000 */
[----:B------:R-:W2:Y:S01]  /*4700*/  LDL.LU R21, [R1+0x2c] ;  /* 0x00002c0001157983 */ /* 0x000ea20000300800 */
        /* <DEDUP_REMOVED lines=13> */
[----:B------:R-:W2:Y:S04]  /*47e0*/  LDL.LU R28, [R1+0x10] ;  /* 0x00001000011c7983 */ /* 0x000ea80000300800 */
[----:B------:R-:W2:Y:S04]  /*47f0*/  LDL.LU R29, [R1+0xc] ;  /* 0x00000c00011d7983 */ /* 0x000ea80000300800 */
[----:B------:R-:W2:Y:S04]  /*4800*/  LDL.LU R30, [R1+0x8] ;  /* 0x00000800011e7983 */ /* 0x000ea80000300800 */
[----:B------:R-:W2:Y:S04]  /*4810*/  LDL.LU R31, [R1+0x4] ;  /* 0x00000400011f7983 */ /* 0x000ea80000300800 */
[----:B------:R-:W2:Y:S01]  /*4820*/  LDL.LU R32, [R1] ;  /* 0x0000000001207983 */ /* 0x000ea20000300800 */
[----:B------:R-:W-:Y:S01]  /*4830*/  FADD R211, R40, R211 ;  /* 0x000000d328d37221 */ /* 0x000fe20000000000 */
        /* <DEDUP_REMOVED lines=73> */
[----:B---3--:R-:W-:Y:S01]  /*4cd0*/  FADD R0, R116, R0 ;  /* 0x0000000074007221 */ /* 0x008fe20000000000 */
[----:B----4-:R-:W-:Y:S01]  /*4ce0*/  FADD R3, R117, R3 ;  /* 0x0000000375037221 */ /* 0x010fe20000000000 */
[----:B--2---:R-:W-:Y:S01]  /*4cf0*/  FADD R21, R118, R21 ;  /* 0x0000001576157221 */ /* 0x004fe20000000000 */
        /* <DEDUP_REMOVED lines=10> */
[----:B------:R-:W-:-:S05]  /*4da0*/  FADD R32, R107, R32 ;  /* 0x000000206b207221 */ /* 0x000fca0000000000 */
[----:B------:R1:W-:Y:S04]  /*4db0*/  STL [R1], R32 ;  /* 0x0000002001007387 */ /* 0x0003e80000100800 */
        /* <DEDUP_REMOVED lines=21> */
[----:B-1----:R-:W4:Y:S04]  /*4f10*/  LDL.LU R32, [R1+0x58] ;  /* 0x0000580001207983 */ /* 0x002f280000300800 */
[----:B--2---:R-:W2:Y:S04]  /*4f20*/  LDL.LU R31, [R1+0x5c] ;  /* 0x00005c00011f7983 */ /* 0x004ea80000300800 */
[----:B---3--:R-:W3:Y:S04]  /*4f30*/  LDL.LU R30, [R1+0x60] ;  /* 0x00006000011e7983 */ /* 0x008ee80000300800 */
[----:B----4-:R-:W4:Y:S04]  /*4f40*/  LDL.LU R29, [R1+0x64] ;  /* 0x00006400011d7983 */ /* 0x010f280000300800 */
        /* <DEDUP_REMOVED lines=20> */
[----:B------:R-:W-:-:S04]  /*5090*/  FADD R39, R122, R39 ;  /* 0x000000277a277221 */ /* 0x000fc80000000000 */
        /* <DEDUP_REMOVED lines=15> */
[----:B--2---:R-:W-:-:S03]  /*5190*/  FADD R31, R130, R31 ;  /* 0x0000001f821f7221 */ /* 0x004fc60000000000 */
[----:B------:R1:W-:Y:S01]  /*51a0*/  STL [R1+0x58], R32 ;  /* 0x0000582001007387 */ /* 0x0003e20000100800 */
[----:B---3--:R-:W-:-:S03]  /*51b0*/  FADD R30, R131, R30 ;  /* 0x0000001e831e7221 */ /* 0x008fc60000000000 */
[----:B------:R1:W-:Y:S01]  /*51c0*/  STL [R1+0x5c], R31 ;  /* 0x00005c1f01007387 */ /* 0x0003e20000100800 */
[----:B----4-:R-:W-:-:S03]  /*51d0*/  FADD R29, R132, R29 ;  /* 0x0000001d841d7221 */ /* 0x010fc60000000000 */
        /* <DEDUP_REMOVED lines=31> */
.L_x_32:
[----:B-1----:R-:W1:Y:S02]  /*53d0*/  LDC R0, c[0x0][0x28c] ;  /* 0x0000a300ff007b82 */ /* 0x002e640000000800 */
[----:B-1----:R-:W-:-:S13]  /*53e0*/  ISETP.GE.AND P0, PT, R0, 0x1, PT ;  /* 0x000000010000780c */ /* 0x002fda0003f06270 */
[----:B------:R-:W-:Y:S05]  /*53f0*/  @!P0 BRA `(.L_x_33) ;  /* 0x0000000000408947 */ /* 0x000fea0003800000 */
[----:B------:R-:W3:Y:S02]  /*5400*/  LDL R3, [R1+0xbc] ;  /* 0x0000bc0001037983 */ /* 0x000ee40000100800 */
[----:B---3--:R-:W-:-:S13]  /*5410*/  ISETP.NE.AND P0, PT, R3, 0x3, PT ;  /* 0x000000030300780c */ /* 0x008fda0003f05270 */
[----:B------:R-:W-:Y:S05]  /*5420*/  @!P0 BRA `(.L_x_34) ;  /* 0x0000000000048947 */ /* 0x000fea0003800000 */
[----:B------:R-:W-:Y:S01]  /*5430*/  BPT.TRAP 0x1 ;  /* 0x000000040000795c */ /* 0x000fe20000300000 */
.L_x_34:
[----:B------:R-:W3:Y:S01]  /*5440*/  LDL R0, [R1+0xc8] ;  /* 0x0000c80001007983 */ /* 0x000ee20000100800 */
[----:B------:R-:W-:-:S04]  /*5450*/  UISETP.LT.AND UP0, UPT, UR42, 0x1, UPT ;  /* 0x000000012a00788c */ /* 0x000fc8000bf01270 */
[----:B------:R-:W-:-:S04]  /*5460*/  USEL UR4, UR42, 0x1, UP0 ;  /* 0x000000012a047887 */ /* 0x000fc80008000000 */
[----:B------:R-:W-:-:S04]  /*5470*/  UIADD3 UR4, UR39, UR42, -UR4 ;  /* 0x0000002a27047290 */ /* 0x000fc8000fffe804 */
[----:B------:R-:W-:-:S04]  /*5480*/  USHF.L.U32 UR4, UR4, 0x3, URZ ;  /* 0x0000000304047899 */ /* 0x000fc8000800063f */
[----:B------:R-:W-:-:S04]  /*5490*/  ULOP3.LUT UR4, UR4, 0x38, URZ, 0xc0, !UPT ;  /* 0x0000003804047892 */ /* 0x000fc8000f8ec03f */
[----:B------:R-:W-:-:S04]  /*54a0*/  UIADD3 UR4, UR43, 0x40, UR4 ;  /* 0x000000402b047890 */ /* 0x000fc8000fffe004 */
[----:B------:R-:W-:-:S09]  /*54b0*/  UPRMT UR4, URZ, 0x654, UR4 ;  /* 0x000006543f047896 */ /* 0x000fd20008000004 */
[----:B------:R-:W-:Y:S01]  /*54c0*/  SYNCS.ARRIVE.TRANS64.RED.A1T0 RZ, [UR4], RZ ;  /* 0x000000ffffff79a7 */ /* 0x000fe20008100404 */
[----:B---3--:R-:W-:-:S13]  /*54d0*/  ISETP.GT.U32.AND P0, PT, R0, 0x1, PT ;  /* 0x000000010000780c */ /* 0x008fda0003f04070 */
[----:B------:R-:W-:Y:S05]  /*54e0*/  @P0 BRA `(.L_x_33) ;  /* 0x0000000000040947 */ /* 0x000fea0003800000 */
[----:B------:R-:W-:Y:S01]  /*54f0*/  BPT.TRAP 0x1 ;  /* 0x000000040000795c */ /* 0x000fe20000300000 */
.L_x_33:
[----:B------:R-:W-:Y:S01]  /*5500*/  UIADD3 UR4, UR43, 0x100, URZ ;  /* 0x000001002b047890 */ /* 0x000fe2000fffe03f */
[----:B------:R-:W-:Y:S02]  /*5510*/  R2UR UR54, R6 ;  /* 0x00000000063672ca */ /* 0x000fe400000e0000 */
[----:B------:R-:W-:Y:S01]  /*5520*/  R2UR UR53, R5 ;  /* 0x00000000053572ca */ /* 0x000fe200000e0000 */
[----:B------:R-:W-:-:S06]  /*5530*/  ULOP3.LUT UP0, URZ, UR4, 0x9f, URZ, 0xc0, !UPT ;  /* 0x0000009f043f7892 */ /* 0x000fcc000f80c03f */
[----:B------:R-:W-:-:S04]  /*5540*/  PLOP3.LUT P0, PT, PT, PT, UP0, 0x80, 0x0 ;  /* 0x000000000000781c */ /* 0x000fc80003f0f008 */
[----:B------:R-:W-:Y:S02]  /*5550*/  USHF.L.U32 UR54, UR54, 0x7, URZ ;  /* 0x0000000736367899 */ /* 0x000fe4000800063f */
[----:B------:R-:W-:-:S07]  /*5560*/  USHF.L.U32 UR53, UR53, 0x8, URZ ;  /* 0x0000000835357899 */ /* 0x000fce000800063f */
[----:B------:R-:W-:Y:S05]  /*5570*/  @!P0 BRA `(.L_x_35) ;  /* 0x0000000000408947 */ /* 0x000fea0003800000 */
[----:B------:R-:W-:Y:S01]  /*5580*/  MOV R14, 0x0 ;  /* 0x00000000000e7802 */ /* 0x000fe20000000f00 */
[----:B------:R-:W-:Y:S01]  /*5590*/  ULDC.64 UR4, c[0x4][0x70] ;  /* 0x01001c0000047ab9 */ /* 0x000fe20000000a00 */
[----:B------:R-:W-:Y:S01]  /*55a0*/  ULDC.64 UR6, c[0x4][0x8] ;  /* 0x0100020000067ab9 */ /* 0x000fe20000000a00 */
[----:B------:R-:W-:Y:S02]  /*55b0*/  MOV R4, UR4 ;  /* 0x0000000400047c02 */ /* 0x000fe40008000f00 */
[----:B------:R-:W-:Y:S01]  /*55c0*/  MOV R5, UR5 ;  /* 0x0000000500057c02 */ /* 0x000fe20008000f00 */
[----:B------:R-:W1:Y:S01]  /*55d0*/  LDC.64 R14, c[0x4][R14] ;  /* 0x010000000e0e7b82 */ /* 0x000e620000000a00 */
[----:B------:R-:W-:Y:S01]  /*55e0*/  ULDC.64 UR4, c[0x4][0x78] ;  /* 0x01001e0000047ab9 */ /* 0x000fe20000000a00 */
[----:B------:R-:W-:Y:S02]  /*55f0*/  MOV R10, UR6 ;  /* 0x00000006000a7c02 */ /* 0x000fe40008000f00 */
[----:B------:R-:W-:-:S02]  /*5600*/  MOV R6, UR4 ;  /* 0x0000000400067c02 */ /* 0x000fc40008000f00 */
[----:B------:R-:W-:Y:S02]  /*5610*/  MOV R7, UR5 ;  /* 0x0000000500077c02 */ /* 0x000fe40008000f00 */
[----:B------:R-:W-:Y:S02]  /*5620*/  MOV R11, UR7 ;  /* 0x00000007000b7c02 */ /* 0x000fe40008000f00 */
[----:B------:R-:W-:Y:S02]  /*5630*/  MOV R8, 0x70 ;  /* 0x0000007000087802 */ /* 0x000fe40000000f00 */
[----:B------:R-:W-:Y:S02]  /*5640*/  MOV R12, 0x1 ;  /* 0x00000001000c7802 */ /* 0x000fe40000000f00 */
[----:B------:R-:W-:-:S07]  /*5650*/  MOV R13, RZ ;  /* 0x000000ff000d7202 */ /* 0x000fce0000000f00 */
[----:B------:R-:W-:-:S07]  /*5660*/  LEPC R20, `(.L_x_35) ;  /* 0x000000001014794e */ /* 0x000fce0000000000 */
[----:B-12--5:R-:W-:Y:S05]  /*5670*/  CALL.ABS.NOINC R14 ;  /* 0x000000000e007343 */ /* 0x026fea0003c00000 */
.L_x_35:
[----:B------:R-:W-:-:S04]  /*5680*/  UIADD3 UR4, UR43, 0x4100, URZ ;  /* 0x000041002b047890 */ /* 0x000fc8000fffe03f */
[----:B------:R-:W-:-:S06]  /*5690*/  ULOP3.LUT UP0, URZ, UR4, 0x9f, URZ, 0xc0, !UPT ;  /* 0x0000009f043f7892 */ /* 0x000fcc000f80c03f */
[----:B------:R-:W-:-:S13]  /*56a0*/  PLOP3.LUT P0, PT, PT, PT, UP0, 0x80, 0x0 ;  /* 0x000000000000781c */ /* 0x000fda0003f0f008 */
        /* <DEDUP_REMOVED lines=17> */
.L_x_36:
[----:B------:R-:W1:Y:S02]  /*57c0*/  LDC.64 R4, c[0x0][0x590] ;  /* 0x00016400ff047b82 */ /* 0x000e640000000a00 */
[----:B-1----:R-:W-:-:S04]  /*57d0*/  ISETP.NE.U32.AND P0, PT, R4, RZ, PT ;  /* 0x000000ff0400720c */ /* 0x002fc80003f05070 */
[----:B------:R-:W-:-:S13]  /*57e0*/  ISETP.NE.AND.EX P0, PT, R5, RZ, PT, P0 ;  /* 0x000000ff0500720c */ /* 0x000fda0003f05300 */
[----:B------:R-:W-:Y:S05]  /*57f0*/  @!P0 BRA `(.L_x_37) ;  /* 0x00000000003c8947 */ /* 0x000fea0003800000 */
[----:B------:R-:W-:Y:S02]  /*5800*/  ULDC.64 UR4, c[0x0][0x588] ;  /* 0x0001620000047ab9 */ /* 0x000fe40000000a00 */
[----:B------:R-:W-:-:S04]  /*5810*/  ISETP.NE.U32.AND P1, PT, RZ, UR4, PT ;  /* 0x00000004ff007c0c */ /* 0x000fc8000bf25070 */
[----:B------:R-:W-:-:S13]  /*5820*/  ISETP.NE.AND.EX P1, PT, RZ, UR5, PT, P1 ;  /* 0x00000005ff007c0c */ /* 0x000fda000bf25310 */
[----:B------:R-:W-:Y:S05]  /*5830*/  @!P1 BRA `(.L_x_38) ;  /* 0x00000000001c9947 */ /* 0x000fea0003800000 */
[----:B------:R-:W1:Y:S01]  /*5840*/  LDC.64 R6, c[0x0][0x588] ;  /* 0x00016200ff067b82 */ /* 0x000e620000000a00 */
[----:B------:R-:W-:-:S04]  /*5850*/  IMAD R3, R4, UR55, RZ ;  /* 0x0000003704037c24 */ /* 0x000fc8000f8e02ff */
[----:B-1----:R-:W-:-:S05]  /*5860*/  IMAD.WIDE R6, R3, 0x4, R6 ;  /* 0x0000000403067825 */ /* 0x002fca00078e0206 */
[----:B-----5:R1:W5:Y:S01]  /*5870*/  LDG.E R16, desc[UR48][R6.64] ;  /* 0x0000003006107981 */ /* 0x020362000c1e1900 */
[----:B------:R-:W-:-:S05]  /*5880*/  MOV R0, 0x1 ;  /* 0x0000000100007802 */ /* 0x000fca0000000f00 */
[----:B------:R1:W-:Y:S01]  /*5890*/  STL.S16 [R1+0xd0], R0 ;  /* 0x0000d00001007387 */ /* 0x0003e20000100600 */
[----:B------:R-:W-:Y:S05]  /*58a0*/  BRA `(.L_x_37) ;  /* 0x0000000000107947 */ /* 0x000fea0003800000 */
.L_x_38:
[----:B------:R-:W-:Y:S01]  /*58b0*/  MOV R0, 0x1 ;  /* 0x0000000100007802 */ /* 0x000fe20000000f00 */
[----:B------:R-:W-:Y:S02]  /*58c0*/  ULDC UR4, c[0x0][0x580] ;  /* 0x0001600000047ab9 */ /* 0x000fe40000000800 */
[----:B-----5:R-:W-:Y:S02]  /*58d0*/  MOV R16, UR4 ;  /* 0x0000000400107c02 */ /* 0x020fe40008000f00 */
[----:B------:R3:W-:Y:S05]  /*58e0*/  STL.S16 [R1+0xd0], R0 ;  /* 0x0000d00001007387 */ /* 0x0007ea0000100600 */
.L_x_37:
[----:B-1----:R-:W1:Y:S02]  /*58f0*/  LDC.64 R6, c[0x0][0x5b0] ;  /* 0x00016c00ff067b82 */ /* 0x002e640000000a00 */
[----:B-1----:R-:W-:-:S04]  /*5900*/  ISETP.NE.U32.AND P1, PT, R6, RZ, PT ;  /* 0x000000ff0600720c */ /* 0x002fc80003f25070 */
[----:B------:R-:W-:-:S13]  /*5910*/  ISETP.NE.AND.EX P1, PT, R7, RZ, PT, P1 ;  /* 0x000000ff0700720c */ /* 0x000fda0003f25310 */
[----:B------:R-:W-:Y:S05]  /*5920*/  @!P1 BRA `(.L_x_39) ;  /* 0x00000000002c9947 */ /* 0x000fea0003800000 */
[----:B------:R-:W-:Y:S02]  /*5930*/  ULDC.64 UR4, c[0x0][0x5a8] ;  /* 0x00016a0000047ab9 */ /* 0x000fe40000000a00 */
[----:B------:R-:W-:-:S04]  /*5940*/  ISETP.NE.U32.AND P1, PT, RZ, UR4, PT ;  /* 0x00000004ff007c0c */ /* 0x000fc8000bf25070 */
[----:B------:R-:W-:-:S13]  /*5950*/  ISETP.NE.AND.EX P1, PT, RZ, UR5, PT, P1 ;  /* 0x00000005ff007c0c */ /* 0x000fda000bf25310 */
[----:B------:R-:W-:Y:S05]  /*5960*/  @!P1 BRA `(.L_x_40) ;  /* 0x0000000000149947 */ /* 0x000fea0003800000 */
[----:B-----5:R-:W1:Y:S01]  /*5970*/  LDC.64 R2, c[0x0][0x5a8] ;  /* 0x00016a00ff027b82 */ /* 0x020e620000000a00 */
[----:B------:R-:W-:-:S04]  /*5980*/  IMAD R7, R6, UR55, RZ ;  /* 0x0000003706077c24 */ /* 0x000fc8000f8e02ff */
[----:B-1----:R-:W-:-:S06]  /*5990*/  IMAD.WIDE R2, R7, 0x4, R2 ;  /* 0x0000000407027825 */ /* 0x002fcc00078e0202 */
[----:B------:R1:W5:Y:S01]  /*59a0*/  LDG.E R2, desc[UR48][R2.64] ;  /* 0x0000003002027981 */ /* 0x000362000c1e1900 */
[----:B------:R-:W-:Y:S05]  /*59b0*/  BRA `(.L_x_39) ;  /* 0x0000000000087947 */ /* 0x000fea0003800000 */
.L_x_40:
[----:B------:R-:W-:Y:S02]  /*59c0*/  ULDC UR4, c[0x0][0x5a0] ;  /* 0x0001680000047ab9 */ /* 0x000fe40000000800 */
[----:B-----5:R-:W-:-:S07]  /*59d0*/  MOV R2, UR4 ;  /* 0x0000000400027c02 */ /* 0x020fce0008000f00 */
.L_x_39:
[----:B------:R-:W-:Y:S01]  /*59e0*/  ULDC.64 UR4, c[0x0][0x588] ;  /* 0x0001620000047ab9 */ /* 0x000fe20000000a00 */
[----:B------:R-:W-:Y:S01]  /*59f0*/  ISETP.NE.U32.AND P1, PT, R4, RZ, PT ;  /* 0x000000ff0400720c */ /* 0x000fe20003f25070 */
[----:B------:R-:W-:Y:S02]  /*5a00*/  UISETP.NE.U32.AND UP0, UPT, UR4, URZ, UPT ;  /* 0x0000003f0400728c */ /* 0x000fe4000bf05070 */
[----:B------:R-:W-:Y:S02]  /*5a10*/  ISETP.NE.U32.AND P4, PT, RZ, UR4, PT ;  /* 0x00000004ff007c0c */ /* 0x000fe4000bf85070 */
[----:B------:R-:W-:Y:S01]  /*5a20*/  ISETP.NE.AND.EX P1, PT, R5, RZ, PT, P1 ;  /* 0x000000ff0500720c */ /* 0x000fe20003f25310 */
[----:B------:R-:W-:Y:S02]  /*5a30*/  UISETP.NE.AND.EX UP0, UPT, UR5, URZ, UPT, UP0 ;  /* 0x0000003f0500728c */ /* 0x000fe4000bf05300 */
[----:B------:R-:W-:Y:S02]  /*5a40*/  ISETP.NE.AND.EX P4, PT, RZ, UR5, PT, P4 ;  /* 0x00000005ff007c0c */ /* 0x000fe4000bf85340 */
[----:B------:R-:W-:-:S02]  /*5a50*/  PLOP3.LUT P3, PT, PT, PT, PT, 0x8, 0x0 ;  /* 0x000000000000781c */ /* 0x000fc40003f6e170 */
[----:B------:R-:W-:-:S04]  /*5a60*/  PLOP3.LUT P2, PT, PT, PT, UP0, 0x80, 0x0 ;  /* 0x000000000000781c */ /* 0x000fc80003f4f008 */
[----:B------:R-:W-:-:S05]  /*5a70*/  PLOP3.LUT P2, PT, P2, PT, PT, 0x8, 0x0 ;  /* 0x000000000000781c */ /* 0x000fca000174e170 */
[----:B------:R-:W-:Y:S08]  /*5a80*/  @P4 BRA P1, `(.L_x_41) ;  /* 0x0000000000284947 */ /* 0x000ff00000800000 */
[----:B------:R-:W-:Y:S04]  /*5a90*/  BSSY B0, `(.L_x_41) ;  /* 0x0000009000007945 */ /* 0x000fe80003800000 */
[----:B------:R-:W-:Y:S05]  /*5aa0*/  @!P0 BRA `(.L_x_42) ;  /* 0x0000000000188947 */ /* 0x000fea0003800000 */
[----:B---3--:R-:W3:Y:S01]  /*5ab0*/  LDL R0, [R1+0xd0] ;  /* 0x0000d00001007983 */ /* 0x008ee20000100800 */
[----:B------:R-:W-:Y:S02]  /*5ac0*/  PLOP3.LUT P3, PT, P2, PT, PT, 0x80, 0x0 ;  /* 0x000000000000781c */ /* 0x000fe4000176f070 */
[----:B---3--:R-:W-:-:S13]  /*5ad0*/  LOP3.LUT P1, RZ, R0, 0xff, RZ, 0xc0, !PT ;  /* 0x000000ff00ff7812 */ /* 0x008fda000782c0ff */
[----:B------:R-:W-:Y:S05]  /*5ae0*/  @!P1 BRA `(.L_x_43) ;  /* 0x00000000000c9947 */ /* 0x000fea0003800000 */
[----:B-----5:R-:W-:Y:S01]  /*5af0*/  FSETP.EQ.AND P3, PT, R16, RZ, PT ;  /* 0x000000ff1000720b */ /* 0x020fe20003f62000 */
[----:B------:R-:W-:-:S12]  /*5b00*/  BRA `(.L_x_43) ;  /* 0x0000000000047947 */ /* 0x000fd80003800000 */
.L_x_42:
[----:B-----5:R-:W-:-:S13]  /*5b10*/  FSETP.EQ.AND P3, PT, R16, RZ, PT ;  /* 0x000000ff1000720b */ /* 0x020fda0003f62000 */
.L_x_43:
[----:B------:R-:W-:Y:S05]  /*5b20*/  BSYNC B0 ;  /* 0x0000000000007941 */ /* 0x000fea0003800000 */
.L_x_41:
[----:B------:R-:W-:Y:S04]  /*5b30*/  BSSY B0, `(.L_x_44) ;  /* 0x0000008000007945 */ /* 0x000fe80003800000 */
[----:B------:R-:W-:Y:S05]  /*5b40*/  @!P0 BRA `(.L_x_45) ;  /* 0x0000000000148947 */ /* 0x000fea0003800000 */
[----:B---3--:R-:W3:Y:S02]  /*5b50*/  LDL R0, [R1+0xd0] ;  /* 0x0000d00001007983 */ /* 0x008ee40000100800 */
[----:B---3--:R-:W-:-:S13]  /*5b60*/  LOP3.LUT P0, RZ, R0, 0xff, RZ, 0xc0, !PT ;  /* 0x000000ff00ff7812 */ /* 0x008fda000780c0ff */
[----:B------:R-:W-:Y:S05]  /*5b70*/  @!P0 BRA `(.L_x_46) ;  /* 0x00000000000c8947 */ /* 0x000fea0003800000 */
[----:B-----5:R-:W-:Y:S01]  /*5b80*/  FSETP.EQ.AND P2, PT, R16, RZ, PT ;  /* 0x000000ff1000720b */ /* 0x020fe20003f42000 */
[----:B------:R-:W-:-:S12]  /*5b90*/  BRA `(.L_x_46) ;  /* 0x0000000000047947 */ /* 0x000fd80003800000 */
.L_x_45:
[----:B-----5:R-:W-:-:S13]  /*5ba0*/  FSETP.EQ.AND P2, PT, R16, RZ, PT ;  /* 0x000000ff1000720b */ /* 0x020fda0003f42000 */
.L_x_46:
[----:B------:R-:W-:Y:S05]  /*5bb0*/  BSYNC B0 ;  /* 0x0000000000007941 */ /* 0x000fea0003800000 */
.L_x_44:
[----:B------:R-:W-:Y:S01]  /*5bc0*/  BSSY B0, `(.L_x_47) ;  /* 0x0000049000007945 */ /* 0x000fe20003800000 */
[----:B---3--:R-:W-:Y:S02]  /*5bd0*/  MOV R0, RZ ;  /* 0x000000ff00007202 */ /* 0x008fe40000000f00 */
[----:B------:R-:W-:Y:S02]  /*5be0*/  CS2R R4, SRZ ;  /* 0x0000000000047805 */ /* 0x000fe4000001ff00 */
[----:B-1----:R-:W-:Y:S01]  /*5bf0*/  MOV R3, RZ ;  /* 0x000000ff00037202 */ /* 0x002fe20000000f00 */
[----:B------:R-:W-:Y:S06]  /*5c00*/  @P3 BRA `(.L_x_48) ;  /* 0x0000000400103947 */ /* 0x000fec0003800000 */
[----:B------:R-:W3:Y:S02]  /*5c10*/  LDL R6, [R1+0xcc] ;  /* 0x0000cc0001067983 */ /* 0x000ee40000100800 */
[----:B---3--:R-:W-:-:S13]  /*5c20*/  ISETP.NE.AND P1, PT, R6, 0x3, PT ;  /* 0x000000030600780c */ /* 0x008fda0003f25270 */
[----:B------:R-:W-:Y:S05]  /*5c30*/  @!P1 BRA `(.L_x_49) ;  /* 0x0000000000049947 */ /* 0x000fea0003800000 */
[----:B------:R-:W-:Y:S01]  /*5c40*/  BPT.TRAP 0x1 ;  /* 0x000000040000795c */ /* 0x000fe20000300000 */
.L_x_49:
[----:B------:R-:W3:Y:S04]  /*5c50*/  LDL R3, [R1+0xb4] ;  /* 0x0000b40001037983 */ /* 0x000ee80000100800 */
[----:B------:R-:W4:Y:S01]  /*5c60*/  LDL R0, [R1+0xb8] ;  /* 0x0000b80001007983 */ /* 0x000f220000100800 */
[----:B------:R-:W-:Y:S01]  /*5c70*/  BSSY B1, `(.L_x_50) ;  /* 0x0000007000017945 */ /* 0x000fe20003800000 */
[----:B---3--:R-:W-:Y:S02]  /*5c80*/  LEA R13, R3, UR43, 0x3 ;  /* 0x0000002b030d7c11 */ /* 0x008fe4000f8e18ff */
[----:B------:R-:W-:Y:S02]  /*5c90*/  MOV R3, RZ ;  /* 0x000000ff00037202 */ /* 0x000fe40000000f00 */
[----:B----4-:R-:W-:-:S02]  /*5ca0*/  SHF.L.U32 R4, R0, 0x1f, RZ ;  /* 0x0000001f00047819 */ /* 0x010fc400000006ff */
[----:B------:R-:W-:Y:S02]  /*5cb0*/  MOV R0, RZ ;  /* 0x000000ff00007202 */ /* 0x000fe40000000f00 */
[----:B------:R-:W1:Y:S02]  /*5cc0*/  SYNCS.PHASECHK.TRANS64.TRYWAIT P0, [R13+URZ+0x80], R4 ;  /* 0x000080040d0075a7 */ /* 0x000e64000800017f */
[----:B-1----:R-:W-:Y:S05]  /*5cd0*/  @!P0 BRA `(.L_x_51) ;  /* 0x0000015000b08947 */ /* 0x002fea0003800000 */
.L_x_239:
[----:B------:R-:W-:Y:S05]  /*5ce0*/  BSYNC B1 ;  /* 0x0000000000017941 */ /* 0x000fea0003800000 */
.L_x_50:
[----:B------:R3:W5:Y:S01]  /*5cf0*/  LDL R12, [R1+0xb4] ;  /* 0x0000b400010c7983 */ /* 0x0007620000100800 */
[----:B------:R-:W-:Y:S01]  /*5d00*/  BSSY B1, `(.L_x_52) ;  /* 0x0000020000017945 */ /* 0x000fe20003800000 */
[----:B-1----:R-:W-:-:S03]  /*5d10*/  CS2R R4, SRZ ;  /* 0x0000000000047805 */ /* 0x002fc6000001ff00 */
[----:B------:R-:W-:Y:S05]  /*5d20*/  @P2 BRA `(.L_x_53) ;  /* 0x0000000000742947 */ /* 0x000fea0003800000 */
[----:B------:R-:W1:Y:S02]  /*5d30*/  S2R R6, SR_TID.X ;  /* 0x0000000000067919 */ /* 0x000e640000002100 */
[C---:B-1----:R-:W-:Y:S02]  /*5d40*/  SHF.L.U32 R0, R6.reuse, 0x4, RZ ;  /* 0x0000000406007819 */ /* 0x042fe400000006ff */
[C---:B------:R-:W-:Y:S02]  /*5d50*/  SHF.L.U32 R3, R6.reuse, 0x1, RZ ;  /* 0x0000000106037819 */ /* 0x040fe400000006ff */
[----:B------:R-:W-:Y:S02]  /*5d60*/  SHF.L.U32 R5, R6, 0x3, RZ ;  /* 0x0000000306057819 */ /* 0x000fe400000006ff */
[----:B------:R-:W-:Y:S02]  /*5d70*/  LOP3.LUT R0, R0, 0xe00, RZ, 0xc0, !PT ;  /* 0x00000e0000007812 */ /* 0x000fe400078ec0ff */
[----:B------:R-:W-:-:S02]  /*5d80*/  LOP3.LUT R4, R5, 0x80, RZ, 0xc0, !PT ;  /* 0x0000008005047812 */ /* 0x000fc400078ec0ff */
[----:B------:R-:W-:Y:S02]  /*5d90*/  LOP3.LUT R0, R0, 0x6, R3, 0xf8, !PT ;  /* 0x0000000600007812 */ /* 0x000fe400078ef803 */
[--C-:B------:R-:W-:Y:S02]  /*5da0*/  LOP3.LUT R3, R4, 0x10, R6.reuse, 0xf8, !PT ;  /* 0x0000001004037812 */ /* 0x100fe400078ef806 */
[----:B------:R-:W-:Y:S02]  /*5db0*/  LOP3.LUT R0, R0, 0x60, R5, 0xf8, !PT ;  /* 0x0000006000007812 */ /* 0x000fe400078ef805 */
[----:B------:R-:W-:Y:S02]  /*5dc0*/  SHF.R.U32.HI R4, RZ, 0x4, R6 ;  /* 0x00000004ff047819 */ /* 0x000fe40000011606 */
[----:B------:R-:W-:Y:S02]  /*5dd0*/  LOP3.LUT R0, R0, R3, RZ, 0xfc, !PT ;  /* 0x0000000300007212 */ /* 0x000fe400078efcff */
[----:B------:R-:W-:-:S02]  /*5de0*/  LOP3.LUT P0, RZ, R4, 0x1, RZ, 0xc0, !PT ;  /* 0x0000000104ff7812 */ /* 0x000fc4000780c0ff */
[----:B-----5:R-:W-:-:S04]  /*5df0*/  LEA R0, R12, R0, 0xc ;  /* 0x000000000c007211 */ /* 0x020fc800078e60ff */
[----:B------:R-:W-:Y:S01]  /*5e00*/  IADD3 R3, R0, UR43, RZ ;  /* 0x0000002b00037c10 */ /* 0x000fe2000fffe0ff */
[----:B------:R-:W-:Y:S03]  /*5e10*/  LDS.U16 R5, [R0+UR43+0x200] ;  /* 0x0002002b00057984 */ /* 0x000fe60008000400 */
[C---:B------:R-:W-:Y:S01]  /*5e20*/  IADD3 R4, R3.reuse, 0x100, RZ ;  /* 0x0000010003047810 */ /* 0x040fe20007ffe0ff */
[----:B------:R-:W-:Y:S01]  /*5e30*/  LDS.U16 R6, [R0+UR43+0x108] ;  /* 0x0001082b00067984 */ /* 0x000fe20008000400 */
[----:B------:R-:W-:Y:S02]  /*5e40*/  IADD3 R7, R3, 0x110, RZ ;  /* 0x0000011003077810 */ /* 0x000fe40007ffe0ff */
[----:B------:R-:W-:Y:S01]  /*5e50*/  @P0 IADD3 R7, R4, -0x10, RZ ;  /* 0xfffffff004070810 */ /* 0x000fe20007ffe0ff */
[----:B------:R-:W-:Y:S04]  /*5e60*/  LDS.U16 R3, [R0+UR43+0x208] ;  /* 0x0002082b00037984 */ /* 0x000fe80008000400 */
[----:B------:R-:W1:Y:S04]  /*5e70*/  LDS.U16 R4, [R0+UR43+0x100] ;  /* 0x0001002b00047984 */ /* 0x000e680008000400 */
[----:B------:R-:W-:Y:S04]  /*5e80*/  LDS.U16 R8, [R7+0x100] ;  /* 0x0001000007087984 */ /* 0x000fe80000000400 */
[----:B------:R-:W4:Y:S04]  /*5e90*/  LDS.U16 R9, [R7] ;  /* 0x0000000007097984 */ /* 0x000f280000000400 */
[----:B------:R-:W-:Y:S04]  /*5ea0*/  LDS.U16 R10, [R7+0x108] ;  /* 0x00010800070a7984 */ /* 0x000fe80000000400 */
[----:B------:R-:W2:Y:S01]  /*5eb0*/  LDS.U16 R11, [R7+0x8] ;  /* 0x00000800070b7984 */ /* 0x000ea20000000400 */
[----:B-1----:R-:W-:-:S02]  /*5ec0*/  PRMT R5, R4, 0x5410, R5 ;  /* 0x0000541004057816 */ /* 0x002fc40000000005 */
[----:B------:R-:W-:Y:S02]  /*5ed0*/  PRMT R4, R6, 0x5410, R3 ;  /* 0x0000541006047816 */ /* 0x000fe40000000003 */
[----:B----4-:R-:W-:Y:S02]  /*5ee0*/  PRMT R3, R9, 0x5410, R8 ;  /* 0x0000541009037816 */ /* 0x010fe40000000008 */
[----:B--2---:R-:W-:-:S07]  /*5ef0*/  PRMT R0, R11, 0x5410, R10 ;  /* 0x000054100b007816 */ /* 0x004fce000000000a */
.L_x_53:
[----:B------:R-:W-:Y:S05]  /*5f00*/  BSYNC B1 ;  /* 0x0000000000017941 */ /* 0x000fea0003800000 */
.L_x_52:
[----:B------:R-:W-:Y:S01]  /*5f10*/  @!PT LDS RZ, [RZ] ;  /* 0x00000000fffff984 */ /* 0x000fe20000000800 */
[----:B------:R-:W-:Y:S01]  /*5f20*/  @!PT LDS RZ, [RZ] ;  /* 0x00000000fffff984 */ /* 0x000fe20000000800 */
[----:B------:R-:W-:Y:S01]  /*5f30*/  @!PT LDS RZ, [RZ] ;  /* 0x00000000fffff984 */ /* 0x000fe20000000800 */
[----:B------:R-:W-:Y:S01]  /*5f40*/  @!PT LDS RZ, [RZ] ;  /* 0x00000000fffff984 */ /* 0x000fe20000000800 */
[----:B------:R1:W-:Y:S06]  /*5f50*/  MEMBAR.ALL.CTA ;  /* 0x0000000000007992 */ /* 0x0003ec0000008000 */
[----:B-1----:R-:W1:Y:S01]  /*5f60*/  FENCE.VIEW.ASYNC.S ;  /* 0x00000000000073c6 */ /* 0x002e620000000000 */
[----:B------:R-:W-:Y:S05]  /*5f70*/  @!P1 BRA `(.L_x_54) ;  /* 0x0000000000049947 */ /* 0x000fea0003800000 */
[----:B------:R-:W-:Y:S01]  /*5f80*/  BPT.TRAP 0x1 ;  /* 0x000000040000795c */ /* 0x000fe20000300000 */
.L_x_54:
[----:B------:R-:W4:Y:S01]  /*5f90*/  LDL.LU R8, [R1+0xb8] ;  /* 0x0000b80001087983 */ /* 0x000f220000300800 */
[----:B------:R-:W-:Y:S01]  /*5fa0*/  IADD3 R6, R13, 0xa0, RZ ;  /* 0x000000a00d067810 */ /* 0x000fe20007ffe0ff */
[----:B------:R-:W2:Y:S03]  /*5fb0*/  S2R R7, SR_CgaCtaId ;  /* 0x0000000000077919 */ /* 0x000ea60000008800 */
[----:B--2---:R-:W-:-:S04]  /*5fc0*/  PRMT R6, R7, 0x654, R6 ;  /* 0x0000065407067816 */ /* 0x004fc80000000006 */
[----:B-1----:R1:W-:Y:S02]  /*5fd0*/  SYNCS.ARRIVE.TRANS64.RED.A1T0 RZ, [R6+URZ], RZ ;  /* 0x000000ff06ff79a7 */ /* 0x0023e4000810043f */
[----:B-1---5:R-:W-:-:S04]  /*5fe0*/  IADD3 R6, R12, 0x1, RZ ;  /* 0x000000010c067810 */ /* 0x022fc80007ffe0ff */
[----:B------:R-:W-:-:S04]  /*5ff0*/  ISETP.NE.AND P0, PT, R6, 0x4, PT ;  /* 0x000000040600780c */ /* 0x000fc80003f05270 */
[----:B------:R-:W-:Y:S02]  /*6000*/  SEL R7, RZ, 0x1, P0 ;  /* 0x00000001ff077807 */ /* 0x000fe40000000000 */
[----:B------:R-:W-:Y:S02]  /*6010*/  SEL R6, R6, RZ, P0 ;  /* 0x000000ff06067207 */ /* 0x000fe40000000000 */
[----:B----4-:R-:W-:-:S05]  /*6020*/  LOP3.LUT R8, R8, R7, RZ, 0x3c, !PT ;  /* 0x0000000708087212 */ /* 0x010fca00078e3cff */
[----:B------:R1:W-:Y:S04]  /*6030*/  STL [R1+0xb8], R8 ;  /* 0x0000b80801007387 */ /* 0x0003e80000100800 */
[----:B------:R1:W-:Y:S02]  /*6040*/  STL [R1+0xb4], R6 ;  /* 0x0000b40601007387 */ /* 0x0003e40000100800 */
.L_x_48:
[----:B------:R-:W-:Y:S05]  /*6050*/  BSYNC B0 ;  /* 0x0000000000007941 */ /* 0x000fea0003800000 */
.L_x_47:
[----:B-1----:R-:W-:Y:S01]  /*6060*/  F2FP.F16.E4M3.UNPACK_B R6, R5.H1 ;  /* 0x00000005ff06723e */ /* 0x002fe200030006ff */
[C---:B-----5:R-:W-:Y:S01]  /*6070*/  FMUL R225, R2.reuse, R225 ;  /* 0x000000e102e17220 */ /* 0x060fe20000400000 */
[----:B------:R-:W-:Y:S01]  /*6080*/  F2FP.F16.E4M3.UNPACK_B R8, R4 ;  /* 0x00000004ff08723e */ /* 0x000fe200020006ff */
[C---:B------:R-:W-:Y:S01]  /*6090*/  FMUL R224, R2.reuse, R224 ;  /* 0x000000e002e07220 */ /* 0x040fe20000400000 */
[C---:B------:R-:W-:Y:S01]  /*60a0*/  FMUL R20, R2.reuse, R223 ;  /* 0x000000df02147220 */ /* 0x040fe20000400000 */
[--C-:B------:R-:W-:Y:S02]  /*60b0*/  HADD2.F32 R7, -RZ, R6.reuse.H0_H0 ;  /* 0x20000006ff077230 */ /* 0x100fe40000004100 */
[----:B------:R-:W-:Y:S01]  /*60c0*/  FMUL R26, R2, R222 ;  /* 0x000000de021a7220 */ /* 0x000fe20000400000 */
[----:B------:R-:W-:Y:S01]  /*60d0*/  HADD2.F32 R15, -RZ, R6.H1_H1 ;  /* 0x30000006ff0f7230 */ /* 0x000fe20000004100 */
[----:B------:R-:W-:Y:S01]  /*60e0*/  MOV R6, 0x38eb4c3a ;  /* 0x38eb4c3a00067802 */ /* 0x000fe20000000f00 */
[----:B------:R-:W-:-:S02]  /*60f0*/  HADD2.F32 R9, -RZ, R8.H0_H0 ;  /* 0x20000008ff097230 */ /* 0x000fc40000004100 */
[C---:B------:R-:W-:Y:S01]  /*6100*/  FFMA R14, R16.reuse, R7, R225 ;  /* 0x00000007100e7223 */ /* 0x040fe200000000e1 */
[----:B------:R-:W-:Y:S02]  /*6110*/  HADD2.F32 R11, -RZ, R8.H1_H1 ;  /* 0x30000008ff0b7230 */ /* 0x000fe40000004100 */
[C---:B------:R-:W-:Y:S01]  /*6120*/  FFMA R15, R16.reuse, R15, R224 ;  /* 0x0000000f100f7223 */ /* 0x040fe200000000e0 */
[----:B------:R-:W-:Y:S01]  /*6130*/  MOV R7, 0x3aae005b ;  /* 0x3aae005b00077802 */ /* 0x000fe20000000f00 */
[----:B------:R-:W-:Y:S01]  /*6140*/  FFMA R20, R16, R9, R20 ;  /* 0x0000000910147223 */ /* 0x000fe20000000014 */
[----:B------:R-:W-:Y:S01]  /*6150*/  FMUL R31, R14, 0.70710676908493041992 ;  /* 0x3f3504f30e1f7820 */ /* 0x000fe20000400000 */
[----:B------:R-:W-:Y:S01]  /*6160*/  FFMA R26, R16, R11, R26 ;  /* 0x0000000b101a7223 */ /* 0x000fe2000000001a */
[----:B------:R-:W-:Y:S01]  /*6170*/  FMUL R33, R15, 0.70710676908493041992 ;  /* 0x3f3504f30f217820 */ /* 0x000fe20000400000 */
[----:B------:R-:W-:Y:S01]  /*6180*/  FMUL R32, R20, 0.70710676908493041992 ;  /* 0x3f3504f314207820 */ /* 0x000fe20000400000 */
[----:B------:R-:W-:Y:S01]  /*6190*/  FMUL R10, R31, R31 ;  /* 0x0000001f1f0a7220 */ /* 0x000fe20000400000 */
[----:B------:R-:W-:Y:S01]  /*61a0*/  FMUL R13, R26, 0.70710676908493041992 ;  /* 0x3f3504f31a0d7820 */ /* 0x000fe20000400000 */
[----:B------:R-:W-:Y:S01]  /*61b0*/  FMUL R12, R33, R33 ;  /* 0x00000021210c7220 */ /* 0x000fe20000400000 */
[----:B------:R-:W-:Y:S01]  /*61c0*/  FSETP.GE.AND P0, PT, |R31|, 1.0029599666595458984, PT ;  /* 0x3f8060fe1f00780b */ /* 0x000fe20003f06200 */
[C---:B------:R-:W-:Y:S01]  /*61d0*/  FMUL R9, R32.reuse, R32 ;  /* 0x0000002020097220 */ /* 0x040fe20000400000 */
[----:B------:R-:W-:Y:S01]  /*61e0*/  FSETP.GE.AND P1, PT, |R33|, 1.0029599666595458984, PT ;  /* 0x3f8060fe2100780b */ /* 0x000fe20003f26200 */
[C---:B------:R-:W-:Y:S01]  /*61f0*/  FMUL R24, R13.reuse, R13 ;  /* 0x0000000d0d187220 */ /* 0x040fe20000400000 */
[----:B------:R-:W-:Y:S01]  /*6200*/  FSETP.GE.AND P4, PT, |R32|, 1.0029599666595458984, PT ;  /* 0x3f8060fe2000780b */ /* 0x000fe20003f86200 */
[C---:B------:R-:W-:Y:S01]  /*6210*/  FMUL R219, R2.reuse, R219 ;  /* 0x000000db02db7220 */ /* 0x040fe20000400000 */
[----:B------:R-:W-:Y:S01]  /*6220*/  FSETP.GE.AND P5, PT, |R13|, 1.0029599666595458984, PT ;  /* 0x3f8060fe0d00780b */ /* 0x000fe20003fa6200 */
[C---:B------:R-:W-:Y:S01]  /*6230*/  FMUL R217, R2.reuse, R217 ;  /* 0x000000d902d97220 */ /* 0x040fe20000400000 */
[----:B------:R-:W-:Y:S01]  /*6240*/  FSEL R21, |R31|, R10, P0 ;  /* 0x0000000a1f157208 */ /* 0x000fe20000000200 */
[C---:B------:R-:W-:Y:S01]  /*6250*/  FMUL R215, R2.reuse, R215 ;  /* 0x000000d702d77220 */ /* 0x040fe20000400000 */
[----:B------:R-:W-:Y:S01]  /*6260*/  FSEL R27, |R33|, R12, P1 ;  /* 0x0000000c211b7208 */ /* 0x000fe20000800200 */
[----:B------:R-:W-:Y:S01]  /*6270*/  FMUL R214, R2, R214 ;  /* 0x000000d602d67220 */ /* 0x000fe20000400000 */
[----:B------:R-:W-:Y:S01]  /*6280*/  FSEL R29, |R32|, R9, P4 ;  /* 0x00000009201d7208 */ /* 0x000fe20002000200 */
[----:B------:R-:W-:Y:S01]  /*6290*/  FMUL R213, R2, R213 ;  /* 0x000000d502d57220 */ /* 0x000fe20000400000 */
[----:B------:R-:W-:Y:S01]  /*62a0*/  FSEL R10, R6, 8.4834944573231041431e-05, P0 ;  /* 0x38b1e96a060a7808 */ /* 0x000fe20000000000 */
[----:B------:R-:W-:Y:S01]  /*62b0*/  FMUL R227, R2, R227 ;  /* 0x000000e302e37220 */ /* 0x000fe20000400000 */
[C---:B------:R-:W-:Y:S01]  /*62c0*/  FSEL R12, -R7.reuse, -0.00082130916416645050049, P0 ;  /* 0xba574d20070c7808 */ /* 0x040fe20000000100 */
[----:B------:R-:W1:Y:S01]  /*62d0*/  S2R R63, SR_TID.X ;  /* 0x00000000003f7919 */ /* 0x000e620000002100 */
[----:B------:R-:W-:Y:S01]  /*62e0*/  FSEL R30, R6, 8.4834944573231041431e-05, P4 ;  /* 0x38b1e96a061e7808 */ /* 0x000fe20002000000 */
[----:B------:R-:W-:Y:S01]  /*62f0*/  FMUL R14, R14, 0.5 ;  /* 0x3f0000000e0e7820 */ /* 0x000fe20000400000 */
[----:B------:R-:W-:Y:S01]  /*6300*/  FSEL R34, -R7, -0.00082130916416645050049, P4 ;  /* 0xba574d2007227808 */ /* 0x000fe20002000100 */
[----:B------:R-:W-:Y:S01]  /*6310*/  FFMA R10, R21, R10, R12 ;  /* 0x0000000a150a7223 */ /* 0x000fe2000000000c */
[----:B------:R-:W-:Y:S01]  /*6320*/  FSEL R41, |R13|, R24, P5 ;  /* 0x000000180d297208 */ /* 0x000fe20002800200 */
[----:B------:R-:W-:Y:S01]  /*6330*/  FMUL R15, R15, 0.5 ;  /* 0x3f0000000f0f7820 */ /* 0x000fe20000400000 */
[----:B------:R-:W-:Y:S01]  /*6340*/  MOV R8, 0x3c09919f ;  /* 0x3c09919f00087802 */ /* 0x000fe20000000f00 */
[----:B------:R-:W-:Y:S01]  /*6350*/  FFMA R36, R29, R30, R34 ;  /* 0x0000001e1d247223 */ /* 0x000fe20000000022 */
[----:B------:R-:W-:Y:S01]  /*6360*/  FSEL R24, R6, 8.4834944573231041431e-05, P1 ;  /* 0x38b1e96a06187808 */ /* 0x000fe20000800000 */
[----:B------:R-:W-:Y:S01]  /*6370*/  FMUL R26, R26, 0.5 ;  /* 0x3f0000001a1a7820 */ /* 0x000fe20000400000 */
[----:B------:R-:W-:-:S02]  /*6380*/  FSEL R28, -R7, -0.00082130916416645050049, P1 ;  /* 0xba574d20071c7808 */ /* 0x000fc40000800100 */
[C---:B------:R-:W-:Y:S02]  /*6390*/  FSEL R12, R8.reuse, 0.0052134888246655464172, P0 ;  /* 0x3baad5ea080c7808 */ /* 0x040fe40000000000 */
[----:B------:R-:W-:Y:S01]  /*63a0*/  MOV R9, 0x3d24d99a ;  /* 0x3d24d99a00097802 */ /* 0x000fe20000000f00 */
[----:B------:R-:W-:Y:S01]  /*63b0*/  FFMA R28, R27, R24, R28 ;  /* 0x000000181b1c7223 */ /* 0x000fe2000000001c */
[----:B------:R-:W-:Y:S01]  /*63c0*/  FSEL R30, R8, 0.0052134888246655464172, P1 ;  /* 0x3baad5ea081e7808 */ /* 0x000fe20000800000 */
[----:B------:R-:W-:Y:S01]  /*63d0*/  FFMA R12, R21, R10, R12 ;  /* 0x0000000a150c7223 */ /* 0x000fe2000000000c */
[----:B------:R-:W-:Y:S02]  /*63e0*/  FSEL R34, -R9, -0.026868773624300956726, P1 ;  /* 0xbcdc1be709227808 */ /* 0x000fe40000800100 */
[----:B------:R-:W-:Y:S01]  /*63f0*/  FSEL R38, R6, 8.4834944573231041431e-05, P5 ;  /* 0x38b1e96a06267808 */ /* 0x000fe20002800000 */
[----:B------:R-:W-:Y:S01]  /*6400*/  FFMA R28, R27, R28, R30 ;  /* 0x0000001c1b1c7223 */ /* 0x000fe2000000001e */
[----:B------:R-:W-:-:S02]  /*6410*/  FSEL R40, -R7, -0.00082130916416645050049, P5 ;  /* 0xba574d2007287808 */ /* 0x000fc40002800100 */
[----:B------:R-:W-:Y:S01]  /*6420*/  FSEL R24, -R9, -0.026868773624300956726, P0 ;  /* 0xbcdc1be709187808 */ /* 0x000fe20000000100 */
[----:B------:R-:W-:Y:S01]  /*6430*/  FFMA R34, R27, R28, R34 ;  /* 0x0000001c1b227223 */ /* 0x000fe20000000022 */
[----:B------:R-:W-:Y:S01]  /*6440*/  MOV R10, 0x3e235519 ;  /* 0x3e235519000a7802 */ /* 0x000fe20000000f00 */
[----:B------:R-:W-:Y:S01]  /*6450*/  FFMA R42, R41, R38, R40 ;  /* 0x00000026292a7223 */ /* 0x000fe20000000028 */
[----:B------:R-:W-:Y:S01]  /*6460*/  MOV R11, 0x3f69b4f9 ;  /* 0x3f69b4f9000b7802 */ /* 0x000fe20000000f00 */
[C---:B------:R-:W-:Y:S01]  /*6470*/  FFMA R24, R21.reuse, R12, R24 ;  /* 0x0000000c15187223 */ /* 0x040fe20000000018 */
[----:B------:R-:W-:Y:S02]  /*6480*/  FSEL R28, R10, 0.11284004896879196167, P0 ;  /* 0x3de718af0a1c7808 */ /* 0x000fe40000000000 */
[----:B------:R-:W-:Y:S02]  /*6490*/  FSEL R38, R8, 0.0052134888246655464172, P4 ;  /* 0x3baad5ea08267808 */ /* 0x000fe40002000000 */
[----:B------:R-:W-:Y:S01]  /*64a0*/  MOV R12, 0x3f210a14 ;  /* 0x3f210a14000c7802 */ /* 0x000fe20000000f00 */
[----:B------:R-:W-:Y:S01]  /*64b0*/  FFMA R24, R21, R24, R28 ;  /* 0x0000001815187223 */ /* 0x000fe2000000001c */
[----:B------:R-:W-:Y:S01]  /*64c0*/  FSEL R30, R11, -0.37612664699554443359, P0 ;  /* 0xbec093ac0b1e7808 */ /* 0x000fe20000000000 */
[----:B------:R-:W-:Y:S01]  /*64d0*/  FFMA R38, R29, R36, R38 ;  /* 0x000000241d267223 */ /* 0x000fe20000000026 */
[----:B------:R-:W-:-:S02]  /*64e0*/  FSEL R36, R10, 0.11284004896879196167, P1 ;  /* 0x3de718af0a247808 */ /* 0x000fc40000800000 */
[----:B------:R-:W-:Y:S01]  /*64f0*/  FSEL R28, R12, 0.12837915122509002686, P0 ;  /* 0x3e0375d30c1c7808 */ /* 0x000fe20000000000 */
[----:B------:R-:W-:Y:S01]  /*6500*/  FFMA R24, R21, R24, R30 ;  /* 0x0000001815187223 */ /* 0x000fe2000000001e */
[----:B------:R-:W-:Y:S01]  /*6510*/  FSEL R40, -R9, -0.026868773624300956726, P4 ;  /* 0xbcdc1be709287808 */ /* 0x000fe20002000100 */
[----:B------:R-:W-:Y:S01]  /*6520*/  FFMA R34, R27, R34, R36 ;  /* 0x000000221b227223 */ /* 0x000fe20000000024 */
[----:B------:R-:W-:Y:S01]  /*6530*/  FSEL R25, -|R31|, R31, P0 ;  /* 0x0000001f1f197208 */ /* 0x000fe20000000300 */
[----:B------:R-:W-:Y:S01]  /*6540*/  FFMA R24, R21, R24, R28 ;  /* 0x0000001815187223 */ /* 0x000fe2000000001c */
[----:B------:R-:W-:Y:S01]  /*6550*/  FSEL R36, R10, 0.11284004896879196167, P4 ;  /* 0x3de718af0a247808 */ /* 0x000fe20002000000 */
[----:B------:R-:W-:Y:S01]  /*6560*/  FFMA R38, R29, R38, R40 ;  /* 0x000000261d267223 */ /* 0x000fe20000000028 */
[C---:B------:R-:W-:Y:S01]  /*6570*/  FSEL R30, R11.reuse, -0.37612664699554443359, P1 ;  /* 0xbec093ac0b1e7808 */ /* 0x040fe20000800000 */
[----:B------:R-:W-:Y:S01]  /*6580*/  FFMA R25, R24, R25, R25 ;  /* 0x0000001918197223 */ /* 0x000fe20000000019 */
[----:B------:R-:W-:Y:S01]  /*6590*/  FSEL R24, R11, -0.37612664699554443359, P4 ;  /* 0xbec093ac0b187808 */ /* 0x000fe20002000000 */
[----:B------:R-:W-:Y:S01]  /*65a0*/  FFMA R36, R29, R38, R36 ;  /* 0x000000261d247223 */ /* 0x000fe20000000024 */
[C---:B------:R-:W-:Y:S01]  /*65b0*/  FSEL R28, R12.reuse, 0.12837915122509002686, P1 ;  /* 0x3e0375d30c1c7808 */ /* 0x040fe20000800000 */
[----:B------:R-:W-:Y:S01]  /*65c0*/  FFMA R30, R27, R34, R30 ;  /* 0x000000221b1e7223 */ /* 0x000fe2000000001e */
[----:B------:R-:W-:Y:S01]  /*65d0*/  FSEL R34, R12, 0.12837915122509002686, P4 ;  /* 0x3e0375d30c227808 */ /* 0x000fe20002000000 */
[----:B------:R-:W-:Y:S01]  /*65e0*/  FFMA R24, R29, R36, R24 ;  /* 0x000000241d187223 */ /* 0x000fe20000000018 */
[----:B------:R-:W-:Y:S01]  /*65f0*/  FSEL R21, -|R33|, R33, P1 ;  /* 0x0000002121157208 */ /* 0x000fe20000800300 */
[----:B------:R-:W-:Y:S01]  /*6600*/  FFMA R28, R27, R30, R28 ;  /* 0x0000001e1b1c7223 */ /* 0x000fe2000000001c */
[----:B------:R-:W-:Y:S01]  /*6610*/  FSEL R38, R8, 0.0052134888246655464172, P5 ;  /* 0x3baad5ea08267808 */ /* 0x000fe20002800000 */
[----:B------:R-:W-:Y:S01]  /*6620*/  FFMA R24, R29, R24, R34 ;  /* 0x000000181d187223 */ /* 0x000fe20000000022 */
[----:B------:R-:W-:Y:S01]  /*6630*/  FSEL R27, -|R32|, R32, P4 ;  /* 0x00000020201b7208 */ /* 0x000fe20002000300 */
[----:B------:R-:W-:Y:S01]  /*6640*/  FFMA R21, R28, R21, R21 ;  /* 0x000000151c157223 */ /* 0x000fe20000000015 */
[----:B------:R-:W-:Y:S01]  /*6650*/  FSEL R28, -R9, -0.026868773624300956726, P5 ;  /* 0xbcdc1be7091c7808 */ /* 0x000fe20002800100 */
[C---:B------:R-:W-:Y:S01]  /*6660*/  FFMA R38, R41.reuse, R42, R38 ;  /* 0x0000002a29267223 */ /* 0x040fe20000000026 */
[----:B------:R-:W-:Y:S01]  /*6670*/  FSEL R34, R10, 0.11284004896879196167, P5 ;  /* 0x3de718af0a227808 */ /* 0x000fe20002800000 */
[----:B------:R-:W-:Y:S01]  /*6680*/  FFMA R24, R24, R27, R27 ;  /* 0x0000001b18187223 */ /* 0x000fe2000000001b */
[----:B------:R-:W4:Y:S01]  /*6690*/  @P0 MUFU.EX2 R30, R25 ;  /* 0x00000019001e0308 */ /* 0x000f220000000800 */
[----:B------:R-:W-:Y:S01]  /*66a0*/  FFMA R28, R41, R38, R28 ;  /* 0x00000026291c7223 */ /* 0x000fe2000000001c */
[----:B------:R-:W-:-:S02]  /*66b0*/  F2FP.F16.E4M3.UNPACK_B R27, R4.H1 ;  /* 0x00000004ff1b723e */ /* 0x000fc400030006ff */
[----:B------:R-:W-:Y:S01]  /*66c0*/  FSEL R36, R11, -0.37612664699554443359, P5 ;  /* 0xbec093ac0b247808 */ /* 0x000fe20002800000 */
[C---:B------:R-:W-:Y:S01]  /*66d0*/  FFMA R34, R41.reuse, R28, R34 ;  /* 0x0000001c29227223 */ /* 0x040fe20000000022 */
[----:B------:R-:W-:Y:S01]  /*66e0*/  FSEL R38, R12, 0.12837915122509002686, P5 ;  /* 0x3e0375d30c267808 */ /* 0x000fe20002800000 */
[--C-:B------:R-:W-:Y:S01]  /*66f0*/  HADD2.F32 R29, -RZ, R27.reuse.H0_H0 ;  /* 0x2000001bff1d7230 */ /* 0x100fe20000004100 */
[----:B------:R-:W2:Y:S01]  /*6700*/  @P4 MUFU.EX2 R39, R24 ;  /* 0x0000001800274308 */ /* 0x000ea20000000800 */
[----:B------:R-:W-:Y:S02]  /*6710*/  HADD2.F32 R35, -RZ, R27.H1_H1 ;  /* 0x3000001bff237230 */ /* 0x000fe40000004100 */
[----:B------:R-:W-:Y:S01]  /*6720*/  FFMA R36, R41, R34, R36 ;  /* 0x0000002229247223 */ /* 0x000fe20000000024 */
[C---:B------:R-:W-:Y:S01]  /*6730*/  FMUL R27, R2.reuse, R221 ;  /* 0x000000dd021b7220 */ /* 0x040fe20000400000 */
[----:B------:R-:W-:Y:S01]  /*6740*/  F2FP.F16.E4M3.UNPACK_B R34, R3 ;  /* 0x00000003ff22723e */ /* 0x000fe200020006ff */
[----:B------:R-:W-:Y:S01]  /*6750*/  FMUL R28, R2, R220 ;  /* 0x000000dc021c7220 */ /* 0x000fe20000400000 */
[----:B------:R-:W-:Y:S01]  /*6760*/  FSEL R40, -|R13|, R13, P5 ;  /* 0x0000000d0d287208 */ /* 0x000fe20002800300 */
[----:B------:R-:W-:Y:S01]  /*6770*/  FFMA R27, R16, R29, R27 ;  /* 0x0000001d101b7223 */ /* 0x000fe2000000001b */
[----:B------:R-:W3:Y:S01]  /*6780*/  @P1 MUFU.EX2 R37, R21 ;  /* 0x0000001500251308 */ /* 0x000ee20000000800 */
[----:B------:R-:W-:-:S02]  /*6790*/  HADD2.F32 R29, -RZ, R34.H0_H0 ;  /* 0x20000022ff1d7230 */ /* 0x000fc40000004100 */
[----:B------:R-:W-:Y:S01]  /*67a0*/  FFMA R41, R41, R36, R38 ;  /* 0x0000002429297223 */ /* 0x000fe20000000026 */
[----:B----4-:R-:W-:Y:S01]  /*67b0*/  @P0 FADD R36, -R30, 1 ;  /* 0x3f8000001e240421 */ /* 0x010fe20000000100 */
[C---:B------:R-:W-:Y:S01]  /*67c0*/  FFMA R28, R16.reuse, R35, R28 ;  /* 0x00000023101c7223 */ /* 0x040fe2000000001c */
[----:B------:R-:W-:Y:S01]  /*67d0*/  FFMA R30, R16, R29, R219 ;  /* 0x0000001d101e7223 */ /* 0x000fe200000000db */
[----:B------:R-:W-:Y:S02]  /*67e0*/  FFMA R29, R41, R40, R40 ;  /* 0x00000028291d7223 */ /* 0x000fe40000000028 */
[----:B------:R-:W-:Y:S01]  /*67f0*/  @P0 LOP3.LUT R25, R36, 0x80000000, R31, 0xb8, !PT ;  /* 0x8000000024190812 */ /* 0x000fe200078eb81f */
[----:B--2---:R-:W-:Y:S01]  /*6800*/  @P4 FADD R39, -R39, 1 ;  /* 0x3f80000027274421 */ /* 0x004fe20000000100 */
[----:B------:R-:W-:Y:S01]  /*6810*/  FMUL R41, R30, 0.70710676908493041992 ;  /* 0x3f3504f31e297820 */ /* 0x000fe20000400000 */
[----:B------:R-:W-:Y:S02]  /*6820*/  HADD2.F32 R31, -RZ, R34.H1_H1 ;  /* 0x30000022ff1f7230 */ /* 0x000fe40000004100 */
[----:B------:R-:W-:Y:S01]  /*6830*/  FMUL R40, R28, 0.70710676908493041992 ;  /* 0x3f3504f31c287820 */ /* 0x000fe20000400000 */
[----:B------:R-:W-:Y:S01]  /*6840*/  FADD R25, R25, 1 ;  /* 0x3f80000019197421 */ /* 0x000fe20000000000 */
[----:B------:R-:W-:Y:S01]  /*6850*/  @P4 LOP3.LUT R24, R39, 0x80000000, R32, 0xb8, !PT ;  /* 0x8000000027184812 */ /* 0x000fe200078eb820 */
[----:B------:R-:W-:Y:S01]  /*6860*/  FMUL R34, R41, R41 ;  /* 0x0000002929227220 */ /* 0x000fe20000400000 */
[----:B------:R-:W2:Y:S01]  /*6870*/  @P5 MUFU.EX2 R32, R29 ;  /* 0x0000001d00205308 */ /* 0x000ea20000000800 */
[----:B---3--:R-:W-:Y:S01]  /*6880*/  @P1 FADD R38, -R37, 1 ;  /* 0x3f80000025261421 */ /* 0x008fe20000000100 */
[C---:B------:R-:W-:Y:S01]  /*6890*/  FMUL R37, R40.reuse, R40 ;  /* 0x0000002828257220 */ /* 0x040fe20000400000 */
[----:B------:R-:W-:Y:S01]  /*68a0*/  FSETP.GE.AND P0, PT, |R40|, 1.0029599666595458984, PT ;  /* 0x3f8060fe2800780b */ /* 0x000fe20003f06200 */
[----:B------:R-:W-:Y:S01]  /*68b0*/  FMUL R25, R14, R25 ;  /* 0x000000190e197220 */ /* 0x000fe20000400000 */
[----:B------:R-:W-:Y:S01]  /*68c0*/  FMUL R28, R28, 0.5 ;  /* 0x3f0000001c1c7820 */ /* 0x000fe20000400000 */
[----:B------:R-:W-:Y:S01]  /*68d0*/  @P1 LOP3.LUT R21, R38, 0x80000000, R33, 0xb8, !PT ;  /* 0x8000000026151812 */ /* 0x000fe200078eb821 */
[----:B------:R-:W-:Y:S01]  /*68e0*/  FMUL R38, R27, 0.70710676908493041992 ;  /* 0x3f3504f31b267820 */ /* 0x000fe20000400000 */
[C---:B------:R-:W-:Y:S01]  /*68f0*/  FSETP.GE.AND P1, PT, |R41|.reuse, 1.0029599666595458984, PT ;  /* 0x3f8060fe2900780b */ /* 0x040fe20003f26200 */
[----:B------:R-:W-:Y:S01]  /*6900*/  FMUL R33, R2, R218 ;  /* 0x000000da02217220 */ /* 0x000fe20000400000 */
[----:B------:R-:W-:Y:S01]  /*6910*/  FSEL R37, |R40|, R37, P0 ;  /* 0x0000002528257208 */ /* 0x000fe20000000200 */
[C---:B------:R-:W-:Y:S01]  /*6920*/  FMUL R35, R38.reuse, R38 ;  /* 0x0000002626237220 */ /* 0x040fe20000400000 */
[----:B------:R-:W-:Y:S01]  /*6930*/  FSETP.GE.AND P4, PT, |R38|, 1.0029599666595458984, PT ;  /* 0x3f8060fe2600780b */ /* 0x000fe20003f86200 */
[----:B------:R-:W-:Y:S01]  /*6940*/  FFMA R31, R16, R31, R33 ;  /* 0x0000001f101f7223 */ /* 0x000fe20000000021 */
[----:B------:R-:W-:Y:S01]  /*6950*/  FSEL R43, |R41|, R34, P1 ;  /* 0x00000022292b7208 */ /* 0x000fe20000800200 */
[----:B------:R-:W-:Y:S01]  /*6960*/  FMUL R27, R27, 0.5 ;  /* 0x3f0000001b1b7820 */ /* 0x000fe20000400000 */
[----:B------:R-:W-:Y:S01]  /*6970*/  FSEL R35, |R38|, R35, P4 ;  /* 0x0000002326237208 */ /* 0x000fe20002000200 */
[----:B--2---:R-:W-:Y:S01]  /*6980*/  @P5 FADD R32, -R32, 1 ;  /* 0x3f80000020205421 */ /* 0x004fe20000000100 */
[----:B------:R-:W-:Y:S01]  /*6990*/  FSEL R34, R6, 8.4834944573231041431e-05, P4 ;  /* 0x38b1e96a06227808 */ /* 0x000fe20002000000 */
[----:B------:R-:W-:Y:S01]  /*69a0*/  FMUL R30, R30, 0.5 ;  /* 0x3f0000001e1e7820 */ /* 0x000fe20000400000 */
[----:B------:R-:W-:-:S02]  /*69b0*/  FSEL R36, -R7, -0.00082130916416645050049, P4 ;  /* 0xba574d2007247808 */ /* 0x000fc40002000100 */
[----:B------:R-:W-:Y:S01]  /*69c0*/  @P5 LOP3.LUT R29, R32, 0x80000000, R13, 0xb8, !PT ;  /* 0x80000000201d5812 */ /* 0x000fe200078eb80d */
[----:B------:R-:W-:Y:S01]  /*69d0*/  FMUL R13, R31, 0.70710676908493041992 ;  /* 0x3f3504f31f0d7820 */ /* 0x000fe20000400000 */
[C---:B------:R-:W-:Y:S01]  /*69e0*/  FSEL R42, R6.reuse, 8.4834944573231041431e-05, P0 ;  /* 0x38b1e96a062a7808 */ /* 0x040fe20000000000 */
[----:B------:R-:W-:Y:S01]  /*69f0*/  FFMA R34, R35, R34, R36 ;  /* 0x0000002223227223 */ /* 0x000fe20000000024 */
[----:B------:R-:W-:Y:S01]  /*6a00*/  FSEL R44, -R7, -0.00082130916416645050049, P0 ;  /* 0xba574d20072c7808 */ /* 0x000fe20000000100 */
[----:B------:R-:W-:Y:S01]  /*6a10*/  FADD R29, R29, 1 ;  /* 0x3f8000001d1d7421 */ /* 0x000fe20000000000 */
[----:B------:R-:W-:Y:S01]  /*6a20*/  FSEL R46, R6, 8.4834944573231041431e-05, P1 ;  /* 0x38b1e96a062e7808 */ /* 0x000fe20000800000 */
[----:B------:R-:W-:Y:S01]  /*6a30*/  FMUL R31, R31, 0.5 ;  /* 0x3f0000001f1f7820 */ /* 0x000fe20000400000 */
[----:B------:R-:W-:Y:S01]  /*6a40*/  FSEL R48, -R7, -0.00082130916416645050049, P1 ;  /* 0xba574d2007307808 */ /* 0x000fe20000800100 */
[----:B------:R-:W-:Y:S01]  /*6a50*/  FFMA R42, R37, R42, R44 ;  /* 0x0000002a252a7223 */ /* 0x000fe2000000002c */
[----:B------:R-:W-:Y:S01]  /*6a60*/  FSEL R32, R8, 0.0052134888246655464172, P4 ;  /* 0x3baad5ea08207808 */ /* 0x000fe20002000000 */
[----:B------:R-:W-:Y:S01]  /*6a70*/  FMUL R29, R26, R29 ;  /* 0x0000001d1a1d7220 */ /* 0x000fe20000400000 */
[C---:B------:R-:W-:Y:S01]  /*6a80*/  FSEL R36, R8.reuse, 0.0052134888246655464172, P0 ;  /* 0x3baad5ea08247808 */ /* 0x040fe20000000000 */
[----:B------:R-:W-:Y:S01]  /*6a90*/  FFMA R46, R43, R46, R48 ;  /* 0x0000002e2b2e7223 */ /* 0x000fe20000000030 */
[----:B------:R-:W-:Y:S01]  /*6aa0*/  FSEL R44, R8, 0.0052134888246655464172, P1 ;  /* 0x3baad5ea082c7808 */ /* 0x000fe20000800000 */
[----:B------:R-:W-:Y:S01]  /*6ab0*/  FFMA R32, R35, R34, R32 ;  /* 0x0000002223207223 */ /* 0x000fe20000000020 */
[----:B------:R-:W-:Y:S01]  /*6ac0*/  FMUL R48, R13, R13 ;  /* 0x0000000d0d307220 */ /* 0x000fe20000400000 */
[----:B------:R-:W-:Y:S01]  /*6ad0*/  FSEL R34, -R9, -0.026868773624300956726, P4 ;  /* 0xbcdc1be709227808 */ /* 0x000fe20002000100 */
[----:B------:R-:W-:Y:S01]  /*6ae0*/  FFMA R42, R37, R42, R36 ;  /* 0x0000002a252a7223 */ /* 0x000fe20000000024 */
[----:B------:R-:W-:Y:S01]  /*6af0*/  FSETP.GE.AND P5, PT, |R13|, 1.0029599666595458984, PT ;  /* 0x3f8060fe0d00780b */ /* 0x000fe20003fa6200 */
[----:B------:R-:W-:Y:S01]  /*6b00*/  FFMA R46, R43, R46, R44 ;  /* 0x0000002e2b2e7223 */ /* 0x000fe2000000002c */
[----:B------:R-:W-:Y:S01]  /*6b10*/  FSEL R36, R10, 0.11284004896879196167, P4 ;  /* 0x3de718af0a247808 */ /* 0x000fe20002000000 */
[----:B------:R-:W-:Y:S01]  /*6b20*/  FFMA R32, R35, R32, R34 ;  /* 0x0000002023207223 */ /* 0x000fe20000000022 */
[----:B------:R-:W-:-:S02]  /*6b30*/  FSEL R45, |R13|, R48, P5 ;  /* 0x000000300d2d7208 */ /* 0x000fc40002800200 */
[----:B------:R-:W-:Y:S01]  /*6b40*/  FSEL R44, -R9, -0.026868773624300956726, P0 ;  /* 0xbcdc1be7092c7808 */ /* 0x000fe20000000100 */
[----:B------:R-:W-:Y:S01]  /*6b50*/  FFMA R32, R35, R32, R36 ;  /* 0x0000002023207223 */ /* 0x000fe20000000024 */
[----:B------:R-:W-:Y:S02]  /*6b60*/  FSEL R48, -R9, -0.026868773624300956726, P1 ;  /* 0xbcdc1be709307808 */ /* 0x000fe40000800100 */
[----:B------:R-:W-:Y:S01]  /*6b70*/  FSEL R50, R6, 8.4834944573231041431e-05, P5 ;  /* 0x38b1e96a06327808 */ /* 0x000fe20002800000 */
[----:B------:R-:W-:Y:S01]  /*6b80*/  FFMA R42, R37, R42, R44 ;  /* 0x0000002a252a7223 */ /* 0x000fe2000000002c */
[----:B------:R-:W-:Y:S01]  /*6b90*/  FSEL R52, -R7, -0.00082130916416645050049, P5 ;  /* 0xba574d2007347808 */ /* 0x000fe20002800100 */
[----:B------:R-:W-:Y:S01]  /*6ba0*/  FFMA R46, R43, R46, R48 ;  /* 0x0000002e2b2e7223 */ /* 0x000fe20000000030 */
[----:B------:R-:W-:Y:S02]  /*6bb0*/  FSEL R34, R11, -0.37612664699554443359, P4 ;  /* 0xbec093ac0b227808 */ /* 0x000fe40002000000 */
[C---:B------:R-:W-:Y:S01]  /*6bc0*/  FSEL R36, R10.reuse, 0.11284004896879196167, P0 ;  /* 0x3de718af0a247808 */ /* 0x040fe20000000000 */
[----:B------:R-:W-:Y:S01]  /*6bd0*/  FFMA R50, R45, R50, R52 ;  /* 0x000000322d327223 */ /* 0x000fe20000000034 */
[----:B------:R-:W-:Y:S01]  /*6be0*/  FSEL R48, R10, 0.11284004896879196167, P1 ;  /* 0x3de718af0a307808 */ /* 0x000fe20000800000 */
[----:B------:R-:W-:Y:S01]  /*6bf0*/  FFMA R32, R35, R32, R34 ;  /* 0x0000002023207223 */ /* 0x000fe20000000022 */
[----:B------:R-:W-:Y:S01]  /*6c00*/  FSEL R52, R8, 0.0052134888246655464172, P5 ;  /* 0x3baad5ea08347808 */ /* 0x000fe20002800000 */
[----:B------:R-:W-:Y:S01]  /*6c10*/  FFMA R36, R37, R42, R36 ;  /* 0x0000002a25247223 */ /* 0x000fe20000000024 */
[----:B------:R-:W-:Y:S01]  /*6c20*/  FSEL R44, R11, -0.37612664699554443359, P0 ;  /* 0xbec093ac0b2c7808 */ /* 0x000fe20000000000 */
[----:B------:R-:W-:Y:S01]  /*6c30*/  FFMA R46, R43, R46, R48 ;  /* 0x0000002e2b2e7223 */ /* 0x000fe20000000030 */
[----:B------:R-:W-:Y:S01]  /*6c40*/  FSEL R34, R12, 0.12837915122509002686, P4 ;  /* 0x3e0375d30c227808 */ /* 0x000fe20002000000 */
[----:B------:R-:W-:Y:S01]  /*6c50*/  FFMA R50, R45, R50, R52 ;  /* 0x000000322d327223 */ /* 0x000fe20000000034 */
[----:B------:R-:W-:Y:S01]  /*6c60*/  FSEL R48, -R9, -0.026868773624300956726, P5 ;  /* 0xbcdc1be709307808 */ /* 0x000fe20002800100 */
[----:B------:R-:W-:Y:S01]  /*6c70*/  FFMA R36, R37, R36, R44 ;  /* 0x0000002425247223 */ /* 0x000fe2000000002c */
[----:B------:R-:W-:Y:S01]  /*6c80*/  FSEL R33, -|R38|, R38, P4 ;  /* 0x0000002626217208 */ /* 0x000fe20002000300 */
[----:B------:R-:W-:Y:S01]  /*6c90*/  FFMA R32, R35, R32, R34 ;  /* 0x0000002023207223 */ /* 0x000fe20000000022 */
[----:B------:R-:W-:Y:S01]  /*6ca0*/  FSEL R44, R11, -0.37612664699554443359, P1 ;  /* 0xbec093ac0b2c7808 */ /* 0x000fe20000800000 */
[----:B------:R-:W-:Y:S01]  /*6cb0*/  FFMA R48, R45, R50, R48 ;  /* 0x000000322d307223 */ /* 0x000fe20000000030 */
[----:B------:R-:W-:Y:S01]  /*6cc0*/  FSEL R34, R10, 0.11284004896879196167, P5 ;  /* 0x3de718af0a227808 */ /* 0x000fe20002800000 */
[----:B------:R-:W-:Y:S01]  /*6cd0*/  FFMA R33, R32, R33, R33 ;  /* 0x0000002120217223 */ /* 0x000fe20000000021 */
[C---:B------:R-:W-:Y:S01]  /*6ce0*/  FSEL R42, R12.reuse, 0.12837915122509002686, P0 ;  /* 0x3e0375d30c2a7808 */ /* 0x040fe20000000000 */
[----:B------:R-:W-:Y:S01]  /*6cf0*/  FFMA R44, R43, R46, R44 ;  /* 0x0000002e2b2c7223 */ /* 0x000fe2000000002c */
[----:B------:R-:W-:Y:S01]  /*6d00*/  FSEL R46, R11, -0.37612664699554443359, P5 ;  /* 0xbec093ac0b2e7808 */ /* 0x000fe20002800000 */
[----:B------:R-:W-:Y:S01]  /*6d10*/  FFMA R34, R45, R48, R34 ;  /* 0x000000302d227223 */ /* 0x000fe20000000022 */
[C---:B------:R-:W-:Y:S01]  /*6d20*/  FSEL R32, R12.reuse, 0.12837915122509002686, P1 ;  /* 0x3e0375d30c207808 */ /* 0x040fe20000800000 */
[----:B------:R-:W2:Y:S01]  /*6d30*/  @P4 MUFU.EX2 R39, R33 ;  /* 0x0000002100274308 */ /* 0x000ea20000000800 */
[----:B------:R-:W-:Y:S01]  /*6d40*/  FSEL R48, R12, 0.12837915122509002686, P5 ;  /* 0x3e0375d30c307808 */ /* 0x000fe20002800000 */
[----:B------:R-:W-:Y:S01]  /*6d50*/  FFMA R42, R37, R36, R42 ;  /* 0x00000024252a7223 */ /* 0x000fe2000000002a */
[----:B------:R-:W-:Y:S01]  /*6d60*/  FFMA R46, R45, R34, R46 ;  /* 0x000000222d2e7223 */ /* 0x000fe2000000002e */
[----:B------:R-:W-:Y:S01]  /*6d70*/  FSEL R35, -|R40|, R40, P0 ;  /* 0x0000002828237208 */ /* 0x000fe20000000300 */
[----:B------:R-:W-:Y:S01]  /*6d80*/  FFMA R44, R43, R44, R32 ;  /* 0x0000002c2b2c7223 */ /* 0x000fe20000000020 */
[----:B------:R-:W-:Y:S01]  /*6d90*/  FSEL R37, -|R41|, R41, P1 ;  /* 0x0000002929257208 */ /* 0x000fe20000800300 */
[----:B------:R-:W-:Y:S01]  /*6da0*/  FFMA R46, R45, R46, R48 ;  /* 0x0000002e2d2e7223 */ /* 0x000fe20000000030 */
[----:B------:R-:W-:Y:S01]  /*6db0*/  F2FP.F16.E4M3.UNPACK_B R36, R3.H1 ;  /* 0x00000003ff24723e */ /* 0x000fe200030006ff */
[----:B------:R-:W-:Y:S01]  /*6dc0*/  FFMA R32, R42, R35, R35 ;  /* 0x000000232a207223 */ /* 0x000fe20000000023 */
[----:B------:R-:W-:Y:S01]  /*6dd0*/  FSEL R47, -|R13|, R13, P5 ;  /* 0x0000000d0d2f7208 */ /* 0x000fe20002800300 */
[----:B------:R-:W-:Y:S01]  /*6de0*/  FFMA R34, R44, R37, R37 ;  /* 0x000000252c227223 */ /* 0x000fe20000000025 */
[----:B------:R-:W-:Y:S01]  /*6df0*/  FMUL R43, R2, R216 ;  /* 0x000000d8022b7220 */ /* 0x000fe20000400000 */
[--C-:B------:R-:W-:Y:S01]  /*6e00*/  HADD2.F32 R35, -RZ, R36.reuse.H0_H0 ;  /* 0x20000024ff237230 */ /* 0x100fe20000004100 */
[----:B------:R-:W3:Y:S01]  /*6e10*/  @P0 MUFU.EX2 R42, R32 ;  /* 0x00000020002a0308 */ /* 0x000ee20000000800 */
[----:B------:R-:W-:-:S02]  /*6e20*/  HADD2.F32 R37, -RZ, R36.H1_H1 ;  /* 0x30000024ff257230 */ /* 0x000fc40000004100 */
[----:B------:R-:W-:Y:S01]  /*6e30*/  FFMA R36, R46, R47, R47 ;  /* 0x0000002f2e247223 */ /* 0x000fe2000000002f */
[----:B--2---:R-:W-:Y:S01]  /*6e40*/  @P4 FADD R45, -R39, 1 ;  /* 0x3f800000272d4421 */ /* 0x004fe20000000100 */
[C---:B------:R-:W-:Y:S01]  /*6e50*/  FFMA R35, R16.reuse, R35, R217 ;  /* 0x0000002310237223 */ /* 0x040fe200000000d9 */
[----:B------:R-:W-:Y:S01]  /*6e60*/  F2FP.F16.E4M3.UNPACK_B R39, R0 ;  /* 0x00000000ff27723e */ /* 0x000fe200020006ff */
[----:B------:R-:W-:Y:S01]  /*6e70*/  FFMA R37, R16, R37, R43 ;  /* 0x0000002510257223 */ /* 0x000fe2000000002b */
[----:B------:R-:W2:Y:S01]  /*6e80*/  @P5 MUFU.EX2 R46, R36 ;  /* 0x00000024002e5308 */ /* 0x000ea20000000800 */
[----:B------:R-:W-:Y:S01]  /*6e90*/  FMUL R47, R35, 0.70710676908493041992 ;  /* 0x3f3504f3232f7820 */ /* 0x000fe20000400000 */
[----:B------:R-:W-:Y:S01]  /*6ea0*/  @P4 LOP3.LUT R33, R45, 0x80000000, R38, 0xb8, !PT ;  /* 0x800000002d214812 */ /* 0x000fe200078eb826 */
[--C-:B------:R-:W-:Y:S02]  /*6eb0*/  HADD2.F32 R43, -RZ, R39.reuse.H0_H0 ;  /* 0x20000027ff2b7230 */ /* 0x100fe40000004100 */
[----:B------:R-:W-:Y:S01]  /*6ec0*/  FMUL R35, R35, 0.5 ;  /* 0x3f00000023237820 */ /* 0x000fe20000400000 */
[C---:B------:R-:W-:Y:S01]  /*6ed0*/  FMUL R38, R47.reuse, R47 ;  /* 0x0000002f2f267220 */ /* 0x040fe20000400000 */
[C---:B------:R-:W-:Y:S01]  /*6ee0*/  FSETP.GE.AND P4, PT, |R47|.reuse, 1.0029599666595458984, PT ;  /* 0x3f8060fe2f00780b */ /* 0x040fe20003f86200 */
[----:B------:R-:W-:Y:S01]  /*6ef0*/  HADD2.F32 R39, -RZ, R39.H1_H1 ;  /* 0x30000027ff277230 */ /* 0x000fe20000004100 */
[----:B------:R-:W4:Y:S01]  /*6f00*/  @P1 MUFU.EX2 R44, R34 ;  /* 0x00000022002c1308 */ /* 0x000f220000000800 */
[----:B---3--:R-:W-:Y:S01]  /*6f10*/  @P0 FADD R45, -R42, 1 ;  /* 0x3f8000002a2d0421 */ /* 0x008fe20000000100 */
[----:B------:R-:W-:Y:S01]  /*6f20*/  FSEL R51, |R47|, R38, P4 ;  /* 0x000000262f337208 */ /* 0x000fe20002000200 */
[----:B------:R-:W-:Y:S01]  /*6f30*/  FFMA R38, R16, R43, R215 ;  /* 0x0000002b10267223 */ /* 0x000fe200000000d7 */
[----:B------:R-:W-:Y:S01]  /*6f40*/  FSEL R48, R6, 8.4834944573231041431e-05, P4 ;  /* 0x38b1e96a06307808 */ /* 0x000fe20002000000 */
[----:B------:R-:W-:Y:S01]  /*6f50*/  FFMA R39, R16, R39, R214 ;  /* 0x0000002710277223 */ /* 0x000fe200000000d6 */
[----:B------:R-:W-:Y:S01]  /*6f60*/  FSEL R50, -R7, -0.00082130916416645050049, P4 ;  /* 0xba574d2007327808 */ /* 0x000fe20002000100 */
[----:B------:R-:W-:Y:S01]  /*6f70*/  FMUL R49, R38, 0.70710676908493041992 ;  /* 0x3f3504f326317820 */ /* 0x000fe20000400000 */
[----:B------:R-:W-:Y:S01]  /*6f80*/  @P0 LOP3.LUT R32, R45, 0x80000000, R40, 0xb8, !PT ;  /* 0x800000002d200812 */ /* 0x000fe200078eb828 */
[----:B--2---:R-:W-:Y:S01]  /*6f90*/  @P5 FADD R46, -R46, 1 ;  /* 0x3f8000002e2e5421 */ /* 0x004fe20000000100 */
[----:B------:R-:W-:Y:S01]  /*6fa0*/  FADD R14, R33, 1 ;  /* 0x3f800000210e7421 */ /* 0x000fe20000000000 */
[----:B------:R-:W-:Y:S01]  /*6fb0*/  FFMA R42, R51, R48, R50 ;  /* 0x00000030332a7223 */ /* 0x000fe20000000032 */
[----:B------:R-:W-:Y:S01]  /*6fc0*/  FMUL R50, R37, 0.70710676908493041992 ;  /* 0x3f3504f325327820 */ /* 0x000fe20000400000 */
[----:B------:R-:W-:Y:S01]  /*6fd0*/  FSETP.GE.AND P0, PT, |R49|, 1.0029599666595458984, PT ;  /* 0x3f8060fe3100780b */ /* 0x000fe20003f06200 */
[----:B------:R-:W-:Y:S01]  /*6fe0*/  FMUL R48, R39, 0.70710676908493041992 ;  /* 0x3f3504f327307820 */ /* 0x000fe20000400000 */
[----:B------:R-:W-:Y:S01]  /*6ff0*/  @P5 LOP3.LUT R36, R46, 0x80000000, R13, 0xb8, !PT ;  /* 0x800000002e245812 */ /* 0x000fe200078eb80d */
[----:B------:R-:W-:Y:S01]  /*7000*/  FMUL R13, R50, R50 ;  /* 0x00000032320d7220 */ /* 0x000fe20000400000 */
[----:B----4-:R-:W-:Y:S01]  /*7010*/  @P1 FADD R44, -R44, 1 ;  /* 0x3f8000002c2c1421 */ /* 0x010fe20000000100 */
[----:B------:R-:W-:Y:S01]  /*7020*/  FMUL R46, R49, R49 ;  /* 0x00000031312e7220 */ /* 0x000fe20000400000 */
[----:B------:R-:W-:Y:S01]  /*7030*/  FSEL R52, -R7, -0.00082130916416645050049, P0 ;  /* 0xba574d2007347808 */ /* 0x000fe20000000100 */
[----:B------:R-:W-:Y:S01]  /*7040*/  FMUL R27, R27, R14 ;  /* 0x0000000e1b1b7220 */ /* 0x000fe20000400000 */
[----:B------:R-:W-:Y:S01]  /*7050*/  FSETP.GE.AND P5, PT, |R48|, 1.0029599666595458984, PT ;  /* 0x3f8060fe3000780b */ /* 0x000fe20003fa6200 */
[----:B------:R-:W-:Y:S01]  /*7060*/  FADD R36, R36, 1 ;  /* 0x3f80000024247421 */ /* 0x000fe20000000000 */
[----:B------:R-:W-:Y:S01]  /*7070*/  @P1 LOP3.LUT R34, R44, 0x80000000, R41, 0xb8, !PT ;  /* 0x800000002c221812 */ /* 0x000fe200078eb829 */
[----:B------:R-:W-:Y:S01]  /*7080*/  FMUL R37, R37, 0.5 ;  /* 0x3f00000025257820 */ /* 0x000fe20000400000 */
[----:B------:R-:W-:Y:S01]  /*7090*/  FSETP.GE.AND P1, PT, |R50|, 1.0029599666595458984, PT ;  /* 0x3f8060fe3200780b */ /* 0x000fe20003f26200 */
[----:B------:R-:W-:Y:S01]  /*70a0*/  FMUL R38, R38, 0.5 ;  /* 0x3f00000026267820 */ /* 0x000fe20000400000 */
[----:B------:R-:W-:Y:S01]  /*70b0*/  FSEL R45, |R49|, R46, P0 ;  /* 0x0000002e312d7208 */ /* 0x000fe20000000200 */
[----:B------:R-:W-:Y:S01]  /*70c0*/  FMUL R39, R39, 0.5 ;  /* 0x3f00000027277820 */ /* 0x000fe20000400000 */
[----:B------:R-:W-:Y:S01]  /*70d0*/  FSEL R43, |R50|, R13, P1 ;  /* 0x0000000d322b7208 */ /* 0x000fe20000800200 */
[----:B------:R-:W-:Y:S01]  /*70e0*/  FMUL R13, R48, R48 ;  /* 0x00000030300d7220 */ /* 0x000fe20000400000 */
[----:B------:R-:W-:Y:S01]  /*70f0*/  FSEL R40, R6, 8.4834944573231041431e-05, P1 ;  /* 0x38b1e96a06287808 */ /* 0x000fe20000800000 */
[----:B------:R-:W-:Y:S01]  /*7100*/  FMUL R36, R31, R36 ;  /* 0x000000241f247220 */ /* 0x000fe20000400000 */
[----:B------:R-:W-:-:S02]  /*7110*/  FSEL R44, -R7, -0.00082130916416645050049, P1 ;  /* 0xba574d20072c7808 */ /* 0x000fc40000800100 */
[----:B------:R-:W-:Y:S02]  /*7120*/  FSEL R46, R6, 8.4834944573231041431e-05, P0 ;  /* 0x38b1e96a062e7808 */ /* 0x000fe40000000000 */
[C---:B------:R-:W-:Y:S01]  /*7130*/  FSEL R54, R8.reuse, 0.0052134888246655464172, P0 ;  /* 0x3baad5ea08367808 */ /* 0x040fe20000000000 */
[----:B------:R-:W-:Y:S01]  /*7140*/  FFMA R44, R43, R40, R44 ;  /* 0x000000282b2c7223 */ /* 0x000fe2000000002c */
[C---:B------:R-:W-:Y:S01]  /*7150*/  FSEL R40, R8.reuse, 0.0052134888246655464172, P4 ;  /* 0x3baad5ea08287808 */ /* 0x040fe20002000000 */
[----:B------:R-:W-:Y:S01]  /*7160*/  FFMA R52, R45, R46, R52 ;  /* 0x0000002e2d347223 */ /* 0x000fe20000000034 */
[----:B------:R-:W-:Y:S02]  /*7170*/  FSEL R46, R8, 0.0052134888246655464172, P1 ;  /* 0x3baad5ea082e7808 */ /* 0x000fe40000800000 */
[----:B------:R-:W-:Y:S01]  /*7180*/  FSEL R53, |R48|, R13, P5 ;  /* 0x0000000d30357208 */ /* 0x000fe20002800200 */
[----:B------:R-:W-:Y:S01]  /*7190*/  FFMA R40, R51, R42, R40 ;  /* 0x0000002a33287223 */ /* 0x000fe20000000028 */
[----:B------:R-:W-:Y:S01]  /*71a0*/  FSEL R42, -R9, -0.026868773624300956726, P4 ;  /* 0xbcdc1be7092a7808 */ /* 0x000fe20002000100 */
[----:B------:R-:W-:Y:S01]  /*71b0*/  FFMA R44, R43, R44, R46 ;  /* 0x0000002c2b2c7223 */ /* 0x000fe2000000002e */
[----:B------:R-:W-:Y:S01]  /*71c0*/  FSEL R46, -R9, -0.026868773624300956726, P1 ;  /* 0xbcdc1be7092e7808 */ /* 0x000fe20000800100 */
[----:B------:R-:W-:Y:S01]  /*71d0*/  FFMA R52, R45, R52, R54 ;  /* 0x000000342d347223 */ /* 0x000fe20000000036 */
[----:B------:R-:W-:Y:S01]  /*71e0*/  FSEL R56, R6, 8.4834944573231041431e-05, P5 ;  /* 0x38b1e96a06387808 */ /* 0x000fe20002800000 */
[----:B------:R-:W-:Y:S01]  /*71f0*/  FFMA R40, R51, R40, R42 ;  /* 0x0000002833287223 */ /* 0x000fe2000000002a */
[----:B------:R-:W-:Y:S01]  /*7200*/  FSEL R42, R10, 0.11284004896879196167, P4 ;  /* 0x3de718af0a2a7808 */ /* 0x000fe20002000000 */
[----:B------:R-:W-:Y:S01]  /*7210*/  FFMA R44, R43, R44, R46 ;  /* 0x0000002c2b2c7223 */ /* 0x000fe2000000002e */
[----:B------:R-:W-:-:S02]  /*7220*/  FSEL R58, -R7, -0.00082130916416645050049, P5 ;  /* 0xba574d20073a7808 */ /* 0x000fc40002800100 */
[----:B------:R-:W-:Y:S01]  /*7230*/  FSEL R46, R10, 0.11284004896879196167, P1 ;  /* 0x3de718af0a2e7808 */ /* 0x000fe20000800000 */
[----:B------:R-:W-:Y:S01]  /*7240*/  FFMA R40, R51, R40, R42 ;  /* 0x0000002833287223 */ /* 0x000fe2000000002a */
[----:B------:R-:W-:Y:S01]  /*7250*/  FSEL R42, R11, -0.37612664699554443359, P4 ;  /* 0xbec093ac0b2a7808 */ /* 0x000fe20002000000 */
[----:B------:R-:W-:Y:S01]  /*7260*/  FFMA R56, R53, R56, R58 ;  /* 0x0000003835387223 */ /* 0x000fe2000000003a */
[----:B------:R-:W-:Y:S01]  /*7270*/  FSEL R54, -R9, -0.026868773624300956726, P0 ;  /* 0xbcdc1be709367808 */ /* 0x000fe20000000100 */
[----:B------:R-:W-:Y:S01]  /*7280*/  FFMA R44, R43, R44, R46 ;  /* 0x0000002c2b2c7223 */ /* 0x000fe2000000002e */
[----:B------:R-:W-:Y:S01]  /*7290*/  FSEL R58, R8, 0.0052134888246655464172, P5 ;  /* 0x3baad5ea083a7808 */ /* 0x000fe20002800000 */
[----:B------:R-:W-:Y:S01]  /*72a0*/  FFMA R40, R51, R40, R42 ;  /* 0x0000002833287223 */ /* 0x000fe2000000002a */
[----:B------:R-:W-:Y:S01]  /*72b0*/  FSEL R42, R12, 0.12837915122509002686, P4 ;  /* 0x3e0375d30c2a7808 */ /* 0x000fe20002000000 */
[----:B------:R-:W-:Y:S01]  /*72c0*/  FFMA R52, R45, R52, R54 ;  /* 0x000000342d347223 */ /* 0x000fe20000000036 */
[----:B------:R-:W-:Y:S01]  /*72d0*/  FSEL R46, R11, -0.37612664699554443359, P1 ;  /* 0xbec093ac0b2e7808 */ /* 0x000fe20000800000 */
[----:B------:R-:W-:Y:S01]  /*72e0*/  FFMA R56, R53, R56, R58 ;  /* 0x0000003835387223 */ /* 0x000fe2000000003a */
[----:B------:R-:W-:Y:S01]  /*72f0*/  FSEL R54, R10, 0.11284004896879196167, P0 ;  /* 0x3de718af0a367808 */ /* 0x000fe20000000000 */
[----:B------:R-:W-:Y:S01]  /*7300*/  FFMA R40, R51, R40, R42 ;  /* 0x0000002833287223 */ /* 0x000fe2000000002a */
[----:B------:R-:W-:Y:S01]  /*7310*/  FSEL R41, -|R47|, R47, P4 ;  /* 0x0000002f2f297208 */ /* 0x000fe20002000300 */
[----:B------:R-:W-:Y:S01]  /*7320*/  FFMA R44, R43, R44, R46 ;  /* 0x0000002c2b2c7223 */ /* 0x000fe2000000002e */
[----:B------:R-:W-:Y:S01]  /*7330*/  FSEL R58, -R9, -0.026868773624300956726, P5 ;  /* 0xbcdc1be7093a7808 */ /* 0x000fe20002800100 */
[----:B------:R-:W-:Y:S01]  /*7340*/  FFMA R52, R45, R52, R54 ;  /* 0x000000342d347223 */ /* 0x000fe20000000036 */
[----:B------:R-:W-:Y:S01]  /*7350*/  FSEL R46, R12, 0.12837915122509002686, P1 ;  /* 0x3e0375d30c2e7808 */ /* 0x000fe20000800000 */
[----:B------:R-:W-:Y:S01]  /*7360*/  FFMA R40, R40, R41, R41 ;  /* 0x0000002928287223 */ /* 0x000fe20000000029 */
[----:B------:R-:W-:Y:S01]  /*7370*/  FSEL R54, R11, -0.37612664699554443359, P0 ;  /* 0xbec093ac0b367808 */ /* 0x000fe20000000000 */
[----:B------:R-:W-:Y:S01]  /*7380*/  FFMA R56, R53, R56, R58 ;  /* 0x0000003835387223 */ /* 0x000fe2000000003a */
[----:B------:R-:W-:Y:S01]  /*7390*/  FSEL R58, R10, 0.11284004896879196167, P5 ;  /* 0x3de718af0a3a7808 */ /* 0x000fe20002800000 */
[----:B------:R-:W-:Y:S01]  /*73a0*/  FFMA R44, R43, R44, R46 ;  /* 0x0000002c2b2c7223 */ /* 0x000fe2000000002e */
[----:B------:R-:W-:Y:S01]  /*73b0*/  FSEL R42, R12, 0.12837915122509002686, P0 ;  /* 0x3e0375d30c2a7808 */ /* 0x000fe20000000000 */
[----:B------:R-:W2:Y:S01]  /*73c0*/  @P4 MUFU.EX2 R46, R40 ;  /* 0x00000028002e4308 */ /* 0x000ea20000000800 */
[----:B------:R-:W-:Y:S01]  /*73d0*/  FFMA R52, R45, R52, R54 ;  /* 0x000000342d347223 */ /* 0x000fe20000000036 */
[----:B------:R-:W-:Y:S01]  /*73e0*/  FSEL R43, -|R50|, R50, P1 ;  /* 0x00000032322b7208 */ /* 0x000fe20000800300 */
[----:B------:R-:W-:Y:S01]  /*73f0*/  FFMA R56, R53, R56, R58 ;  /* 0x0000003835387223 */ /* 0x000fe2000000003a */
[----:B------:R-:W-:Y:S01]  /*7400*/  F2FP.F16.E4M3.UNPACK_B R13, R0.H1 ;  /* 0x00000000ff0d723e */ /* 0x000fe200030006ff */
[----:B------:R-:W-:Y:S01]  /*7410*/  FFMA R52, R45, R52, R42 ;  /* 0x000000342d347223 */ /* 0x000fe2000000002a */
[----:B------:R-:W-:Y:S01]  /*7420*/  FSEL R54, R11, -0.37612664699554443359, P5 ;  /* 0xbec093ac0b367808 */ /* 0x000fe20002800000 */
[----:B------:R-:W-:Y:S01]  /*7430*/  FFMA R42, R44, R43, R43 ;  /* 0x0000002b2c2a7223 */ /* 0x000fe2000000002b */
[----:B------:R-:W-:Y:S01]  /*7440*/  FSEL R58, R12, 0.12837915122509002686, P5 ;  /* 0x3e0375d30c3a7808 */ /* 0x000fe20002800000 */
[----:B------:R-:W-:-:S02]  /*7450*/  HADD2.F32 R41, -RZ, R13.H0_H0 ;  /* 0x2000000dff297230 */ /* 0x000fc40000004100 */
[----:B------:R-:W-:Y:S01]  /*7460*/  FMUL R43, R2, R212 ;  /* 0x000000d4022b7220 */ /* 0x000fe20000400000 */
[----:B------:R-:W-:Y:S02]  /*7470*/  HADD2.F32 R13, -RZ, R13.H1_H1 ;  /* 0x3000000dff0d7230 */ /* 0x000fe40000004100 */
[----:B------:R-:W-:Y:S01]  /*7480*/  FFMA R56, R53, R56, R54 ;  /* 0x0000003835387223 */ /* 0x000fe20000000036 */
[----:B------:R-:W-:Y:S01]  /*7490*/  FSEL R45, -|R49|, R49, P0 ;  /* 0x00000031312d7208 */ /* 0x000fe20000000300 */
[----:B------:R-:W3:Y:S01]  /*74a0*/  @P1 MUFU.EX2 R54, R42 ;  /* 0x0000002a00361308 */ /* 0x000ee20000000800 */
[C---:B------:R-:W-:Y:S01]  /*74b0*/  FFMA R41, R16.reuse, R41, R213 ;  /* 0x0000002910297223 */ /* 0x040fe200000000d5 */
[----:B------:R-:W-:Y:S01]  /*74c0*/  FFMA R44, R16, R13, R43 ;  /* 0x0000000d102c7223 */ /* 0x000fe2000000002b */
[----:B------:R-:W-:Y:S01]  /*74d0*/  FFMA R58, R53, R56, R58 ;  /* 0x00000038353a7223 */ /* 0x000fe2000000003a */
[----:B------:R-:W-:Y:S01]  /*74e0*/  FFMA R43, R52, R45, R45 ;  /* 0x0000002d342b7223 */ /* 0x000fe2000000002d */
[----:B------:R-:W-:Y:S01]  /*74f0*/  FSEL R53, -|R48|, R48, P5 ;  /* 0x0000003030357208 */ /* 0x000fe20002800300 */
[----:B--2---:R-:W-:Y:S01]  /*7500*/  @P4 FADD R52, -R46, 1 ;  /* 0x3f8000002e344421 */ /* 0x004fe20000000100 */
[----:B------:R-:W-:Y:S01]  /*7510*/  F2FP.F16.E4M3.UNPACK_B R51, R5 ;  /* 0x00000005ff33723e */ /* 0x000fe200020006ff */
[----:B------:R-:W2:Y:S01]  /*7520*/  @P0 MUFU.EX2 R56, R43 ;  /* 0x0000002b00380308 */ /* 0x000ea20000000800 */
[----:B------:R-:W-:Y:S01]  /*7530*/  FMUL R13, R41, 0.70710676908493041992 ;  /* 0x3f3504f3290d7820 */ /* 0x000fe20000400000 */
[----:B------:R-:W-:Y:S01]  /*7540*/  FFMA R46, R58, R53, R53 ;  /* 0x000000353a2e7223 */ /* 0x000fe20000000035 */
[----:B------:R-:W-:Y:S01]  /*7550*/  @P4 LOP3.LUT R40, R52, 0x80000000, R47, 0xb8, !PT ;  /* 0x8000000034284812 */ /* 0x000fe200078eb82f */
[----:B------:R-:W-:-:S02]  /*7560*/  HADD2.F32 R45, -RZ, R51.H0_H0 ;  /* 0x20000033ff2d7230 */ /* 0x000fc40000004100 */
[C---:B------:R-:W-:Y:S01]  /*7570*/  FMUL R58, R13.reuse, R13 ;  /* 0x0000000d0d3a7220 */ /* 0x040fe20000400000 */
[----:B------:R-:W-:Y:S01]  /*7580*/  HADD2.F32 R47, -RZ, R51.H1_H1 ;  /* 0x30000033ff2f7230 */ /* 0x000fe20000004100 */
[C---:B------:R-:W-:Y:S01]  /*7590*/  FSETP.GE.AND P4, PT, |R13|.reuse, 1.0029599666595458984, PT ;  /* 0x3f8060fe0d00780b */ /* 0x040fe20003f86200 */
[----:B------:R-:W4:Y:S01]  /*75a0*/  @P5 MUFU.EX2 R52, R46 ;  /* 0x0000002e00345308 */ /* 0x000f220000000800 */
[----:B---3--:R-:W-:Y:S01]  /*75b0*/  @P1 FADD R55, -R54, 1 ;  /* 0x3f80000036371421 */ /* 0x008fe20000000100 */
[----:B------:R-:W-:Y:S01]  /*75c0*/  FMUL R51, R44, 0.70710676908493041992 ;  /* 0x3f3504f32c337820 */ /* 0x000fe20000400000 */
[----:B------:R-:W-:Y:S01]  /*75d0*/  FSEL R57, |R13|, R58, P4 ;  /* 0x0000003a0d397208 */ /* 0x000fe20002000200 */
[----:B------:R-:W-:Y:S01]  /*75e0*/  FFMA R45, R16, R45, R227 ;  /* 0x0000002d102d7223 */ /* 0x000fe200000000e3 */
[----:B------:R-:W-:Y:S01]  /*75f0*/  FSEL R54, R6, 8.4834944573231041431e-05, P4 ;  /* 0x38b1e96a06367808 */ /* 0x000fe20002000000 */
[----:B------:R-:W-:Y:S01]  /*7600*/  FMUL R60, R51, R51 ;  /* 0x00000033333c7220 */ /* 0x000fe20000400000 */
[----:B------:R-:W-:Y:S01]  /*7610*/  FSEL R58, -R7, -0.00082130916416645050049, P4 ;  /* 0xba574d20073a7808 */ /* 0x000fe20002000100 */
[----:B------:R-:W-:Y:S01]  /*7620*/  FMUL R53, R2, R226 ;  /* 0x000000e202357220 */ /* 0x000fe20000400000 */
[----:B------:R-:W-:Y:S01]  /*7630*/  @P1 LOP3.LUT R42, R55, 0x80000000, R50, 0xb8, !PT ;  /* 0x80000000372a1812 */ /* 0x000fe200078eb832 */
[----:B--2---:R-:W-:Y:S01]  /*7640*/  @P0 FADD R56, -R56, 1 ;  /* 0x3f80000038380421 */ /* 0x004fe20000000100 */
[----:B------:R-:W-:Y:S01]  /*7650*/  FSETP.GE.AND P1, PT, |R51|, 1.0029599666595458984, PT ;  /* 0x3f8060fe3300780b */ /* 0x000fe20003f26200 */
[----:B------:R-:W-:Y:S01]  /*7660*/  FFMA R58, R57, R54, R58 ;  /* 0x00000036393a7223 */ /* 0x000fe2000000003a */
[----:B------:R-:W-:Y:S01]  /*7670*/  FMUL R50, R45, 0.70710676908493041992 ;  /* 0x3f3504f32d327820 */ /* 0x000fe20000400000 */
[----:B------:R-:W-:Y:S01]  /*7680*/  FFMA R47, R16, R47, R53 ;  /* 0x0000002f102f7223 */ /* 0x000fe20000000035 */
[----:B------:R-:W-:Y:S01]  /*7690*/  FSEL R59, |R51|, R60, P1 ;  /* 0x0000003c333b7208 */ /* 0x000fe20000800200 */
[----:B------:R-:W-:Y:S01]  /*76a0*/  FADD R40, R40, 1 ;  /* 0x3f80000028287421 */ /* 0x000fe20000000000 */
[----:B------:R-:W-:Y:S01]  /*76b0*/  FSEL R54, R6, 8.4834944573231041431e-05, P1 ;  /* 0x38b1e96a06367808 */ /* 0x000fe20000800000 */
[----:B----4-:R-:W-:Y:S01]  /*76c0*/  @P5 FADD R53, -R52, 1 ;  /* 0x3f80000034355421 */ /* 0x010fe20000000100 */
[----:B------:R-:W-:Y:S01]  /*76d0*/  FSEL R60, -R7, -0.00082130916416645050049, P1 ;  /* 0xba574d20073c7808 */ /* 0x000fe20000800100 */
[----:B------:R-:W-:Y:S01]  /*76e0*/  FADD R42, R42, 1 ;  /* 0x3f8000002a2a7421 */ /* 0x000fe20000000000 */
[----:B------:R-:W-:Y:S01]  /*76f0*/  @P0 LOP3.LUT R43, R56, 0x80000000, R49, 0xb8, !PT ;  /* 0x80000000382b0812 */ /* 0x000fe200078eb831 */
[C---:B------:R-:W-:Y:S01]  /*7700*/  FMUL R49, R50.reuse, R50 ;  /* 0x0000003232317220 */ /* 0x040fe20000400000 */
[----:B------:R-:W-:Y:S01]  /*7710*/  FSETP.GE.AND P0, PT, |R50|, 1.0029599666595458984, PT ;  /* 0x3f8060fe3200780b */ /* 0x000fe20003f06200 */
[----:B------:R-:W-:Y:S01]  /*7720*/  FFMA R62, R59, R54, R60 ;  /* 0x000000363b3e7223 */ /* 0x000fe2000000003c */
[C---:B------:R-:W-:Y:S01]  /*7730*/  FSEL R64, R8.reuse, 0.0052134888246655464172, P1 ;  /* 0x3baad5ea08407808 */ /* 0x040fe20000800000 */
[----:B------:R-:W-:Y:S01]  /*7740*/  FADD R43, R43, 1 ;  /* 0x3f8000002b2b7421 */ /* 0x000fe20000000000 */
[----:B------:R-:W-:Y:S01]  /*7750*/  FSEL R56, R8, 0.0052134888246655464172, P4 ;  /* 0x3baad5ea08387808 */ /* 0x000fe20002000000 */
[----:B------:R-:W-:Y:S01]  /*7760*/  FMUL R41, R41, 0.5 ;  /* 0x3f00000029297820 */ /* 0x000fe20000400000 */
[----:B------:R-:W-:Y:S01]  /*7770*/  @P5 LOP3.LUT R46, R53, 0x80000000, R48, 0xb8, !PT ;  /* 0x80000000352e5812 */ /* 0x000fe200078eb830 */
[----:B------:R-:W-:Y:S01]  /*7780*/  FMUL R48, R47, 0.70710676908493041992 ;  /* 0x3f3504f32f307820 */ /* 0x000fe20000400000 */
[----:B------:R-:W-:Y:S01]  /*7790*/  FSEL R53, |R50|, R49, P0 ;  /* 0x0000003132357208 */ /* 0x000fe20000000200 */
[----:B------:R-:W-:Y:S01]  /*77a0*/  FFMA R66, R59, R62, R64 ;  /* 0x0000003e3b427223 */ /* 0x000fe20000000040 */
[----:B------:R-:W-:Y:S01]  /*77b0*/  FSEL R52, R6, 8.4834944573231041431e-05, P0 ;  /* 0x38b1e96a06347808 */ /* 0x000fe20000000000 */
[----:B------:R-:W-:Y:S01]  /*77c0*/  FFMA R60, R57, R58, R56 ;  /* 0x0000003a393c7223 */ /* 0x000fe20000000038 */
[----:B------:R-:W-:Y:S01]  /*77d0*/  FSEL R54, -R7, -0.00082130916416645050049, P0 ;  /* 0xba574d2007367808 */ /* 0x000fe20000000100 */
[----:B------:R-:W-:Y:S01]  /*77e0*/  FMUL R49, R48, R48 ;  /* 0x0000003030317220 */ /* 0x000fe20000400000 */
[----:B------:R-:W-:Y:S01]  /*77f0*/  FSEL R62, -R9, -0.026868773624300956726, P4 ;  /* 0xbcdc1be7093e7808 */ /* 0x000fe20002000100 */
[----:B------:R-:W-:Y:S01]  /*7800*/  FADD R46, R46, 1 ;  /* 0x3f8000002e2e7421 */ /* 0x000fe20000000000 */
[----:B------:R-:W-:Y:S01]  /*7810*/  FSETP.GE.AND P5, PT, |R48|, 1.0029599666595458984, PT ;  /* 0x3f8060fe3000780b */ /* 0x000fe20003fa6200 */
[----:B------:R-:W-:Y:S01]  /*7820*/  FFMA R52, R53, R52, R54 ;  /* 0x0000003435347223 */ /* 0x000fe20000000036 */
[----:B------:R-:W-:Y:S01]  /*7830*/  FSEL R54, R8, 0.0052134888246655464172, P0 ;  /* 0x3baad5ea08367808 */ /* 0x000fe20000000000 */
[----:B------:R-:W-:Y:S01]  /*7840*/  FFMA R60, R57, R60, R62 ;  /* 0x0000003c393c7223 */ /* 0x000fe2000000003e */
[----:B------:R-:W-:Y:S01]  /*7850*/  FSEL R64, R10, 0.11284004896879196167, P4 ;  /* 0x3de718af0a407808 */ /* 0x000fe20002000000 */
[----:B------:R-:W-:Y:S01]  /*7860*/  FMUL R45, R45, 0.5 ;  /* 0x3f0000002d2d7820 */ /* 0x000fe20000400000 */
[----:B------:R-:W-:Y:S01]  /*7870*/  FSEL R55, |R48|, R49, P5 ;  /* 0x0000003130377208 */ /* 0x000fe20002800200 */
[----:B------:R-:W-:Y:S01]  /*7880*/  FFMA R52, R53, R52, R54 ;  /* 0x0000003435347223 */ /* 0x000fe20000000036 */
[----:B------:R-:W-:Y:S01]  /*7890*/  FSEL R56, R6, 8.4834944573231041431e-05, P5 ;  /* 0x38b1e96a06387808 */ /* 0x000fe20002800000 */
[----:B------:R-:W-:Y:S01]  /*78a0*/  FFMA R60, R57, R60, R64 ;  /* 0x0000003c393c7223 */ /* 0x000fe20000000040 */
[----:B------:R-:W-:Y:S01]  /*78b0*/  FSEL R58, -R7, -0.00082130916416645050049, P5 ;  /* 0xba574d20073a7808 */ /* 0x000fe20002800100 */
[----:B------:R-:W-:Y:S01]  /*78c0*/  FMUL R47, R47, 0.5 ;  /* 0x3f0000002f2f7820 */ /* 0x000fe20000400000 */
[----:B------:R-:W-:Y:S01]  /*78d0*/  FSEL R62, R11, -0.37612664699554443359, P4 ;  /* 0xbec093ac0b3e7808 */ /* 0x000fe20002000000 */
[----:B------:R-:W-:Y:S01]  /*78e0*/  FMUL R35, R35, R40 ;  /* 0x0000002823237220 */ /* 0x000fe20000400000 */
[----:B------:R-:W-:Y:S01]  /*78f0*/  FSEL R54, -R9, -0.026868773624300956726, P0 ;  /* 0xbcdc1be709367808 */ /* 0x000fe20000000100 */
[----:B------:R-:W-:Y:S01]  /*7900*/  FFMA R56, R55, R56, R58 ;  /* 0x0000003837387223 */ /* 0x000fe2000000003a */
[----:B------:R-:W-:Y:S01]  /*7910*/  FSEL R68, -R9, -0.026868773624300956726, P1 ;  /* 0xbcdc1be709447808 */ /* 0x000fe20000800100 */
[----:B------:R-:W-:Y:S01]  /*7920*/  FFMA R60, R57, R60, R62 ;  /* 0x0000003c393c7223 */ /* 0x000fe2000000003e */
[----:B------:R-:W-:Y:S01]  /*7930*/  FSEL R58, R8, 0.0052134888246655464172, P5 ;  /* 0x3baad5ea083a7808 */ /* 0x000fe20002800000 */
[----:B------:R-:W-:Y:S01]  /*7940*/  FFMA R52, R53, R52, R54 ;  /* 0x0000003435347223 */ /* 0x000fe20000000036 */
[----:B------:R-:W-:Y:S01]  /*7950*/  FSEL R62, R12, 0.12837915122509002686, P4 ;  /* 0x3e0375d30c3e7808 */ /* 0x000fe20002000000 */
[----:B------:R-:W-:Y:S01]  /*7960*/  FFMA R66, R59, R66, R68 ;  /* 0x000000423b427223 */ /* 0x000fe20000000044 */
[C---:B------:R-:W-:Y:S01]  /*7970*/  FSEL R64, R10.reuse, 0.11284004896879196167, P1 ;  /* 0x3de718af0a407808 */ /* 0x040fe20000800000 */
[----:B------:R-:W-:Y:S01]  /*7980*/  FFMA R56, R55, R56, R58 ;  /* 0x0000003837387223 */ /* 0x000fe2000000003a */
[----:B------:R-:W-:Y:S01]  /*7990*/  FSEL R54, R10, 0.11284004896879196167, P0 ;  /* 0x3de718af0a367808 */ /* 0x000fe20000000000 */
[----:B------:R-:W-:Y:S01]  /*79a0*/  FFMA R60, R57, R60, R62 ;  /* 0x0000003c393c7223 */ /* 0x000fe2000000003e */
[----:B------:R-:W-:Y:S01]  /*79b0*/  FSEL R49, -|R13|, R13, P4 ;  /* 0x0000000d0d317208 */ /* 0x000fe20002000300 */
[----:B------:R-:W-:Y:S01]  /*79c0*/  FFMA R64, R59, R66, R64 ;  /* 0x000000423b407223 */ /* 0x000fe20000000040 */
[----:B------:R-:W-:Y:S01]  /*79d0*/  FSEL R68, R11, -0.37612664699554443359, P1 ;  /* 0xbec093ac0b447808 */ /* 0x000fe20000800000 */
[----:B------:R-:W-:Y:S01]  /*79e0*/  FFMA R52, R53, R52, R54 ;  /* 0x0000003435347223 */ /* 0x000fe20000000036 */
[----:B------:R-:W-:Y:S01]  /*79f0*/  FSEL R58, -R9, -0.026868773624300956726, P5 ;  /* 0xbcdc1be7093a7808 */ /* 0x000fe20002800100 */
[----:B------:R-:W-:Y:S01]  /*7a00*/  FFMA R49, R60, R49, R49 ;  /* 0x000000313c317223 */ /* 0x000fe20000000031 */
[----:B------:R-:W-:Y:S01]  /*7a10*/  FSEL R54, R11, -0.37612664699554443359, P0 ;  /* 0xbec093ac0b367808 */ /* 0x000fe20000000000 */
[----:B------:R-:W-:Y:S01]  /*7a20*/  FFMA R64, R59, R64, R68 ;  /* 0x000000403b407223 */ /* 0x000fe20000000044 */
[----:B------:R-:W-:Y:S01]  /*7a30*/  FSEL R66, R12, 0.12837915122509002686, P1 ;  /* 0x3e0375d30c427808 */ /* 0x000fe20000800000 */
[----:B------:R-:W-:Y:S01]  /*7a40*/  FFMA R58, R55, R56, R58 ;  /* 0x00000038373a7223 */ /* 0x000fe2000000003a */
[----:B------:R-:W-:Y:S01]  /*7a50*/  FSEL R60, R10, 0.11284004896879196167, P5 ;  /* 0x3de718af0a3c7808 */ /* 0x000fe20002800000 */
[----:B------:R-:W-:Y:S01]  /*7a60*/  FFMA R54, R53, R52, R54 ;  /* 0x0000003435367223 */ /* 0x000fe20000000036 */
[----:B------:R-:W-:Y:S01]  /*7a70*/  FSEL R56, R12, 0.12837915122509002686, P0 ;  /* 0x3e0375d30c387808 */ /* 0x000fe20000000000 */
[----:B------:R-:W-:Y:S01]  /*7a80*/  FFMA R64, R59, R64, R66 ;  /* 0x000000403b407223 */ /* 0x000fe20000000042 */
[----:B------:R-:W-:Y:S01]  /*7a90*/  FSEL R57, -|R51|, R51, P1 ;  /* 0x0000003333397208 */ /* 0x000fe20000800300 */
[----:B------:R-:W-:Y:S01]  /*7aa0*/  FFMA R58, R55, R58, R60 ;  /* 0x0000003a373a7223 */ /* 0x000fe2000000003c */
[----:B------:R-:W-:Y:S01]  /*7ab0*/  FSEL R60, R11, -0.37612664699554443359, P5 ;  /* 0xbec093ac0b3c7808 */ /* 0x000fe20002800000 */
[----:B------:R-:W-:Y:S01]  /*7ac0*/  FFMA R53, R53, R54, R56 ;  /* 0x0000003635357223 */ /* 0x000fe20000000038 */
[----:B------:R-:W-:Y:S01]  /*7ad0*/  FSEL R54, -|R50|, R50, P0 ;  /* 0x0000003232367208 */ /* 0x000fe20000000300 */
[----:B------:R-:W-:Y:S01]  /*7ae0*/  FFMA R52, R64, R57, R57 ;  /* 0x0000003940347223 */ /* 0x000fe20000000039 */
[----:B------:R-:W-:Y:S01]  /*7af0*/  FSEL R57, R12, 0.12837915122509002686, P5 ;  /* 0x3e0375d30c397808 */ /* 0x000fe20002800000 */
[----:B------:R-:W-:Y:S01]  /*7b00*/  FFMA R58, R55, R58, R60 ;  /* 0x0000003a373a7223 */ /* 0x000fe2000000003c */
[----:B------:R-:W2:Y:S01]  /*7b10*/  @P4 MUFU.EX2 R59, R49 ;  /* 0x00000031003b4308 */ /* 0x000ea20000000800 */
[----:B------:R-:W-:Y:S01]  /*7b20*/  FFMA R53, R53, R54, R54 ;  /* 0x0000003635357223 */ /* 0x000fe20000000036 */
[----:B------:R-:W-:Y:S01]  /*7b30*/  FSEL R54, -|R48|, R48, P5 ;  /* 0x0000003030367208 */ /* 0x000fe20002800300 */
[----:B------:R-:W-:Y:S01]  /*7b40*/  FFMA R57, R55, R58, R57 ;  /* 0x0000003a37397223 */ /* 0x000fe20000000039 */
[----:B-1----:R-:W-:Y:S01]  /*7b50*/  SHF.L.U32 R60, R63, 0x1, RZ ;  /* 0x000000013f3c7819 */ /* 0x002fe200000006ff */
[----:B------:R-:W-:Y:S01]  /*7b60*/  FMUL R42, R37, R42 ;  /* 0x0000002a252a7220 */ /* 0x000fe20000400000 */
[----:B------:R-:W-:Y:S01]  /*7b70*/  LOP3.LUT R62, R63, 0xff, RZ, 0xc0, !PT ;  /* 0x000000ff3f3e7812 */ /* 0x000fe200078ec0ff */
[----:B------:R-:W-:Y:S01]  /*7b80*/  FFMA R54, R57, R54, R54 ;  /* 0x0000003639367223 */ /* 0x000fe20000000036 */
[----:B------:R-:W-:Y:S01]  /*7b90*/  SHF.L.U32 R57, R63, 0x4, RZ ;  /* 0x000000043f397819 */ /* 0x000fe200000006ff */
[----:B------:R-:W1:Y:S01]  /*7ba0*/  @P1 MUFU.EX2 R61, R52 ;  /* 0x00000034003d1308 */ /* 0x000e620000000800 */
[----:B------:R-:W-:Y:S01]  /*7bb0*/  IADD3 R62, R62, 0x1f, RZ ;  /* 0x0000001f3e3e7810 */ /* 0x000fe20007ffe0ff */
[----:B------:R-:W-:Y:S01]  /*7bc0*/  FMUL R38, R38, R43 ;  /* 0x0000002b26267220 */ /* 0x000fe20000400000 */
[----:B------:R-:W-:Y:S01]  /*7bd0*/  LOP3.LUT R57, R57, 0xe00, RZ, 0xc0, !PT ;  /* 0x00000e0039397812 */ /* 0x000fe200078ec0ff */
[----:B------:R-:W-:Y:S01]  /*7be0*/  FMUL R39, R39, R46 ;  /* 0x0000002e27277220 */ /* 0x000fe20000400000 */
[----:B------:R-:W-:-:S02]  /*7bf0*/  F2FP.SATFINITE.E4M3.F32.PACK_AB_MERGE_C R42, R42, R35, RZ ;  /* 0x000000232a2a723e */ /* 0x000fc400048070ff */
[----:B------:R-:W-:Y:S01]  /*7c00*/  LOP3.LUT R57, R57, 0x6, R60, 0xf8, !PT ;  /* 0x0000000639397812 */ /* 0x000fe200078ef83c */
[----:B------:R-:W3:Y:S01]  /*7c10*/  @P5 MUFU.EX2 R56, R54 ;  /* 0x0000003600385308 */ /* 0x000ee20000000800 */
[----:B--2---:R-:W-:Y:S01]  /*7c20*/  @P4 FADD R58, -R59, 1 ;  /* 0x3f8000003b3a4421 */ /* 0x004fe20000000100 */
[----:B------:R-:W-:Y:S02]  /*7c30*/  SHF.L.U32 R60, R63, 0x3, RZ ;  /* 0x000000033f3c7819 */ /* 0x000fe400000006ff */
[----:B------:R-:W-:Y:S02]  /*7c40*/  SHF.R.U32.HI R59, RZ, 0x4, R63 ;  /* 0x00000004ff3b7819 */ /* 0x000fe4000001163f */
[----:B------:R-:W-:Y:S02]  /*7c50*/  @P4 LOP3.LUT R49, R58, 0x80000000, R13, 0xb8, !PT ;  /* 0x800000003a314812 */ /* 0x000fe400078eb80d */
[----:B------:R-:W2:Y:S01]  /*7c60*/  @P0 MUFU.EX2 R55, R53 ;  /* 0x0000003500370308 */ /* 0x000ea20000000800 */
[----:B------:R-:W-:Y:S01]  /*7c70*/  LOP3.LUT R13, R57, 0x60, R60, 0xf8, !PT ;  /* 0x00000060390d7812 */ /* 0x000fe200078ef83c */
[----:B-1----:R-:W-:Y:S01]  /*7c80*/  @P1 FADD R58, -R61, 1 ;  /* 0x3f8000003d3a1421 */ /* 0x002fe20000000100 */
[----:B------:R-:W-:-:S02]  /*7c90*/  LOP3.LUT P4, RZ, R59, 0x1, RZ, 0xc0, !PT ;  /* 0x000000013bff7812 */ /* 0x000fc4000788c0ff */
[----:B------:R-:W-:Y:S02]  /*7ca0*/  LOP3.LUT R59, R60, 0x80, RZ, 0xc0, !PT ;  /* 0x000000803c3b7812 */ /* 0x000fe400078ec0ff */
[----:B------:R-:W-:Y:S01]  /*7cb0*/  @P1 LOP3.LUT R52, R58, 0x80000000, R51, 0xb8, !PT ;  /* 0x800000003a341812 */ /* 0x000fe200078eb833 */
[----:B---3--:R-:W-:Y:S01]  /*7cc0*/  @P5 FADD R57, -R56, 1 ;  /* 0x3f80000038395421 */ /* 0x008fe20000000100 */
[----:B------:R-:W-:-:S03]  /*7cd0*/  ISETP.GT.U32.AND P1, PT, R62, 0x3e, PT ;  /* 0x0000003e3e00780c */ /* 0x000fc60003f24070 */
[----:B------:R-:W-:Y:S01]  /*7ce0*/  FADD R52, R52, 1 ;  /* 0x3f80000034347421 */ /* 0x000fe20000000000 */
[----:B------:R-:W-:Y:S02]  /*7cf0*/  LOP3.LUT R60, R59, 0x10, R63, 0xf8, !PT ;  /* 0x000000103b3c7812 */ /* 0x000fe400078ef83f */
[----:B------:R-:W-:Y:S01]  /*7d00*/  @P5 LOP3.LUT R54, R57, 0x80000000, R48, 0xb8, !PT ;  /* 0x8000000039365812 */ /* 0x000fe200078eb830 */
[----:B------:R-:W-:Y:S01]  /*7d10*/  FMUL R48, R20, 0.5 ;  /* 0x3f00000014307820 */ /* 0x000fe20000400000 */
[----:B--2---:R-:W-:Y:S01]  /*7d20*/  @P0 FADD R55, -R55, 1 ;  /* 0x3f80000037370421 */ /* 0x004fe20000000100 */
[----:B------:R-:W-:Y:S01]  /*7d30*/  FADD R20, R21, 1 ;  /* 0x3f80000015147421 */ /* 0x000fe20000000000 */
[----:B------:R-:W-:Y:S01]  /*7d40*/  FADD R21, R24, 1 ;  /* 0x3f80000018157421 */ /* 0x000fe20000000000 */
[----:B------:R-:W-:Y:S01]  /*7d50*/  FADD R54, R54, 1 ;  /* 0x3f80000036367421 */ /* 0x000fe20000000000 */
[----:B------:R-:W-:Y:S01]  /*7d60*/  LOP3.LUT R13, R13, R60, RZ, 0xfc, !PT ;  /* 0x0000003c0d0d7212 */ /* 0x000fe200078efcff */
[----:B------:R-:W-:Y:S01]  /*7d70*/  FMUL R24, R15, R20 ;  /* 0x000000140f187220 */ /* 0x000fe20000400000 */
[----:B------:R-:W-:Y:S01]  /*7d80*/  @P0 LOP3.LUT R53, R55, 0x80000000, R50, 0xb8, !PT ;  /* 0x8000000037350812 */ /* 0x000fe200078eb832 */
[----:B------:R-:W-:Y:S01]  /*7d90*/  FADD R15, R32, 1 ;  /* 0x3f800000200f7421 */ /* 0x000fe20000000000 */
[----:B------:R-:W-:Y:S01]  /*7da0*/  FMUL R48, R48, R21 ;  /* 0x0000001530307220 */ /* 0x000fe20000400000 */
[----:B------:R-:W-:Y:S01]  /*7db0*/  FADD R21, R34, 1 ;  /* 0x3f80000022157421 */ /* 0x000fe20000000000 */
[----:B------:R-:W-:Y:S01]  /*7dc0*/  FADD R20, R49, 1 ;  /* 0x3f80000031147421 */ /* 0x000fe20000000000 */
[----:B------:R-:W-:Y:S01]  /*7dd0*/  FMUL R28, R28, R15 ;  /* 0x0000000f1c1c7220 */ /* 0x000fe20000400000 */
[----:B------:R-:W-:Y:S01]  /*7de0*/  FMUL R15, R44, 0.5 ;  /* 0x3f0000002c0f7820 */ /* 0x000fe20000400000 */
[----:B------:R-:W-:Y:S01]  /*7df0*/  FADD R14, R53, 1 ;  /* 0x3f800000350e7421 */ /* 0x000fe20000000000 */
[----:B------:R-:W-:Y:S01]  /*7e00*/  FMUL R21, R30, R21 ;  /* 0x000000151e157220 */ /* 0x000fe20000400000 */
[----:B------:R-:W-:Y:S01]  /*7e10*/  FMUL R20, R41, R20 ;  /* 0x0000001429147220 */ /* 0x000fe20000400000 */
[----:B------:R-:W-:Y:S01]  /*7e20*/  FMUL R15, R52, R15 ;  /* 0x0000000f340f7220 */ /* 0x000fe20000400000 */
[----:B------:R-:W-:Y:S01]  /*7e30*/  FMUL R45, R45, R14 ;  /* 0x0000000e2d2d7220 */ /* 0x000fe20000400000 */
[----:B------:R-:W-:Y:S01]  /*7e40*/  FMUL R54, R47, R54 ;  /* 0x000000362f367220 */ /* 0x000fe20000400000 */
[----:B------:R-:W-:-:S02]  /*7e50*/  MOV R14, 0x10 ;  /* 0x00000010000e7802 */ /* 0x000fc40000000f00 */
[----:B------:R-:W-:Y:S02]  /*7e60*/  F2FP.SATFINITE.E4M3.F32.PACK_AB_MERGE_C R24, R24, R25, RZ ;  /* 0x000000191818723e */ /* 0x000fe400048070ff */
[----:B------:R-:W-:Y:S02]  /*7e70*/  F2FP.SATFINITE.E4M3.F32.PACK_AB_MERGE_C R48, R29, R48, RZ ;  /* 0x000000301d30723e */ /* 0x000fe400048070ff */
[----:B------:R-:W-:Y:S02]  /*7e80*/  F2FP.SATFINITE.E4M3.F32.PACK_AB_MERGE_C R28, R28, R27, RZ ;  /* 0x0000001b1c1c723e */ /* 0x000fe400048070ff */
[----:B------:R-:W-:Y:S02]  /*7e90*/  F2FP.SATFINITE.E4M3.F32.PACK_AB_MERGE_C R36, R36, R21, RZ ;  /* 0x000000152424723e */ /* 0x000fe400048070ff */
[----:B------:R-:W-:Y:S02]  /*7ea0*/  F2FP.SATFINITE.E4M3.F32.PACK_AB_MERGE_C R38, R39, R38, RZ ;  /* 0x000000262726723e */ /* 0x000fe400048070ff */
[----:B------:R-:W-:-:S02]  /*7eb0*/  F2FP.SATFINITE.E4M3.F32.PACK_AB_MERGE_C R20, R15, R20, RZ ;  /* 0x000000140f14723e */ /* 0x000fc400048070ff */
[----:B------:R-:W-:Y:S02]  /*7ec0*/  F2FP.SATFINITE.E4M3.F32.PACK_AB_MERGE_C R54, R54, R45, RZ ;  /* 0x0000002d3636723e */ /* 0x000fe400048070ff */
[----:B------:R-:W-:Y:S01]  /*7ed0*/  SEL R14, R14, 0xfffffff0, !P4 ;  /* 0xfffffff00e0e7807 */ /* 0x000fe20006000000 */
[----:B------:R-:W-:Y:S06]  /*7ee0*/  @P1 BRA `(.L_x_55) ;  /* 0x0000000000041947 */ /* 0x000fec0003800000 */
[----:B------:R-:W-:-:S04]  /*7ef0*/  DEPBAR.LE SB0, 0x1 ;  /* 0x000080400000791a */ /* 0x000fc80000000000 */
.L_x_55:
[----:B------:R-:W-:Y:S05]  /*7f00*/  WARPSYNC.ALL ;  /* 0x0000000000007948 */ /* 0x000fea0003800000 */
[----:B------:R-:W-:Y:S01]  /*7f10*/  BAR.SYNC.DEFER_BLOCKING 0x1, 0x100 ;  /* 0x0044000000007b1d */ /* 0x000fe20000010000 */
[----:B------:R-:W-:-:S04]  /*7f20*/  IADD3 R15, R13, UR43, RZ ;  /* 0x0000002b0d0f7c10 */ /* 0x000fc8000fffe0ff */
[----:B------:R-:W-:Y:S01]  /*7f30*/  IADD3 R15, R15, R14, RZ ;  /* 0x0000000e0f0f7210 */ /* 0x000fe20007ffe0ff */
[----:B------:R-:W-:Y:S01]  /*7f40*/  BSSY B0, `(.L_x_56) ;  /* 0x0000016000007945 */ /* 0x000fe20003800000 */
[----:B------:R1:W-:Y:S04]  /*7f50*/  STS.U16 [R13+UR43+0x4100], R54 ;  /* 0x004100360d007988 */ /* 0x0003e8000800042b */
[----:B------:R1:W-:Y:S04]  /*7f60*/  STS.U16 [R13+UR43+0x4200], R24 ;  /* 0x004200180d007988 */ /* 0x0003e8000800042b */
[----:B------:R1:W-:Y:S04]  /*7f70*/  STS.U16 [R13+UR43+0x4108], R48 ;  /* 0x004108300d007988 */ /* 0x0003e8000800042b */
[----:B------:R1:W-:Y:S04]  /*7f80*/  STS.U16 [R13+UR43+0x4208], R28 ;  /* 0x0042081c0d007988 */ /* 0x0003e8000800042b */
[----:B------:R1:W-:Y:S04]  /*7f90*/  STS.U16 [R15+0x4100], R36 ;  /* 0x004100240f007388 */ /* 0x0003e80000000400 */
[----:B------:R1:W-:Y:S04]  /*7fa0*/  STS.U16 [R15+0x4200], R42 ;  /* 0x0042002a0f007388 */ /* 0x0003e80000000400 */
[----:B------:R1:W-:Y:S04]  /*7fb0*/  STS.U16 [R15+0x4108], R38 ;  /* 0x004108260f007388 */ /* 0x0003e80000000400 */
[----:B------:R1:W-:Y:S01]  /*7fc0*/  STS.U16 [R15+0x4208], R20 ;  /* 0x004208140f007388 */ /* 0x0003e20000000400 */
[----:B------:R-:W-:Y:S01]  /*7fd0*/  @!PT LDS RZ, [RZ] ;  /* 0x00000000fffff984 */ /* 0x000fe20000000800 */
[----:B------:R-:W-:Y:S01]  /*7fe0*/  @!PT LDS RZ, [RZ] ;  /* 0x00000000fffff984 */ /* 0x000fe20000000800 */
[----:B------:R-:W-:Y:S01]  /*7ff0*/  @!PT LDS RZ, [RZ] ;  /* 0x00000000fffff984 */ /* 0x000fe20000000800 */
[----:B------:R-:W-:Y:S01]  /*8000*/  @!PT LDS RZ, [RZ] ;  /* 0x00000000fffff984 */ /* 0x000fe20000000800 */
[----:B------:R2:W-:Y:S06]  /*8010*/  MEMBAR.ALL.CTA ;  /* 0x0000000000007992 */ /* 0x0005ec0000008000 */
[----:B--2---:R-:W2:Y:S02]  /*8020*/  FENCE.VIEW.ASYNC.S ;  /* 0x00000000000073c6 */ /* 0x004ea40000000000 */
[----:B--2---:R-:W-:Y:S06]  /*8030*/  BAR.SYNC.DEFER_BLOCKING 0x1, 0x100 ;  /* 0x0044000000007b1d */ /* 0x004fec0000010000 */
[----:B-1----:R-:W-:Y:S05]  /*8040*/  @P1 BRA `(.L_x_57) ;  /* 0x0000000000141947 */ /* 0x002fea0003800000 */
[----:B------:R-:W-:Y:S02]  /*8050*/  UIADD3 UR4, UP0, UR40, 0x4f0, URZ ;  /* 0x000004f028047890 */ /* 0x000fe4000ff1e03f */
[----:B------:R-:W-:Y:S02]  /*8060*/  UIADD3 UR52, UR43, 0x4100, URZ ;  /* 0x000041002b347890 */ /* 0x000fe4000fffe03f */
[----:B------:R-:W-:-:S09]  /*8070*/  UIADD3.X UR5, URZ, UR41, URZ, UP0, !UPT ;  /* 0x000000293f057290 */ /* 0x000fd200087fe43f */
[----:B------:R1:W-:Y:S02]  /*8080*/  UTMASTG.3D [UR52], [UR4] ;  /* 0x00000034040073b5 */ /* 0x0003e40008010000 */
[----:B-1----:R0:W-:Y:S02]  /*8090*/  UTMACMDFLUSH ;  /* 0x00000000000079b7 */ /* 0x0021e40000000000 */
.L_x_57:
[----:B------:R-:W-:Y:S05]  /*80a0*/  BSYNC B0 ;  /* 0x0000000000007941 */ /* 0x000fea0003800000 */
.L_x_56:
[----:B------:R-:W-:Y:S04]  /*80b0*/  BSSY B0, `(.L_x_58) ;  /* 0x0000036000007945 */ /* 0x000fe80003800000 */
[----:B------:R-:W-:Y:S05]  /*80c0*/  @P3 BRA `(.L_x_59) ;  /* 0x0000000000d03947 */ /* 0x000fea0003800000 */
[----:B------:R-:W2:Y:S02]  /*80d0*/  LDL R20, [R1+0xcc] ;  /* 0x0000cc0001147983 */ /* 0x000ea40000100800 */
[----:B--2---:R-:W-:-:S13]  /*80e0*/  ISETP.NE.AND P4, PT, R20, 0x3, PT ;  /* 0x000000031400780c */ /* 0x004fda0003f85270 */
[----:B------:R-:W-:Y:S05]  /*80f0*/  @!P4 BRA `(.L_x_60) ;  /* 0x000000000004c947 */ /* 0x000fea0003800000 */
[----:B------:R-:W-:Y:S01]  /*8100*/  BPT.TRAP 0x1 ;  /* 0x000000040000795c */ /* 0x000fe20000300000 */
.L_x_60:
[----:B------:R-:W2:Y:S04]  /*8110*/  LDL R20, [R1+0xb8] ;  /* 0x0000b80001147983 */ /* 0x000ea80000100800 */
[----:B------:R-:W3:Y:S01]  /*8120*/  LDL R21, [R1+0xb4] ;  /* 0x0000b40001157983 */ /* 0x000ee20000100800 */
[----:B------:R-:W-:Y:S01]  /*8130*/  BSSY B1, `(.L_x_61) ;  /* 0x0000005000017945 */ /* 0x000fe20003800000 */
[----:B--2---:R-:W-:Y:S02]  /*8140*/  SHF.L.U32 R20, R20, 0x1f, RZ ;  /* 0x0000001f14147819 */ /* 0x004fe400000006ff */
[----:B---3--:R-:W-:-:S04]  /*8150*/  LEA R27, R21, UR43, 0x3 ;  /* 0x0000002b151b7c11 */ /* 0x008fc8000f8e18ff */
[----:B------:R-:W1:Y:S02]  /*8160*/  SYNCS.PHASECHK.TRANS64.TRYWAIT P0, [R27+URZ+0x80], R20 ;  /* 0x000080141b0075a7 */ /* 0x000e64000800017f */
[----:B-1----:R-:W-:Y:S05]  /*8170*/  @!P0 BRA `(.L_x_62) ;  /* 0x0000012c009c8947 */ /* 0x002fea0003800000 */
.L_x_240:
[----:B------:R-:W-:Y:S05]  /*8180*/  BSYNC B1 ;  /* 0x0000000000017941 */ /* 0x000fea0003800000 */
.L_x_61:
[----:B------:R-:W-:Y:S04]  /*8190*/  BSSY B1, `(.L_x_63) ;  /* 0x0000012000017945 */ /* 0x000fe80003800000 */
[----:B------:R-:W-:Y:S05]  /*81a0*/  @P2 BRA `(.L_x_64) ;  /* 0x0000000000402947 */ /* 0x000fea0003800000 */
[----:B------:R-:W2:Y:S02]  /*81b0*/  LDL R21, [R1+0xb4] ;  /* 0x0000b40001157983 */ /* 0x000ea40000100800 */
[----:B--2---:R-:W-:-:S04]  /*81c0*/  LEA R28, R21, R13, 0xc ;  /* 0x0000000d151c7211 */ /* 0x004fc800078e60ff */
[----:B------:R-:W-:Y:S01]  /*81d0*/  IADD3 R3, R28, UR43, RZ ;  /* 0x0000002b1c037c10 */ /* 0x000fe2000fffe0ff */
[----:B------:R-:W-:Y:S03]  /*81e0*/  LDS.U16 R5, [R28+UR43+0x200] ;  /* 0x0002002b1c057984 */ /* 0x000fe60008000400 */
[----:B------:R-:W-:Y:S01]  /*81f0*/  IADD3 R26, R3, R14, RZ ;  /* 0x0000000e031a7210 */ /* 0x000fe20007ffe0ff */
[----:B------:R-:W2:Y:S04]  /*8200*/  LDS.U16 R0, [R28+UR43+0x100] ;  /* 0x0001002b1c007984 */ /* 0x000ea80008000400 */
[----:B------:R-:W-:Y:S04]  /*8210*/  LDS.U16 R4, [R28+UR43+0x208] ;  /* 0x0002082b1c047984 */ /* 0x000fe80008000400 */
[----:B------:R-:W3:Y:S04]  /*8220*/  LDS.U16 R3, [R28+UR43+0x108] ;  /* 0x0001082b1c037984 */ /* 0x000ee80008000400 */
[----:B-1----:R-:W-:Y:S04]  /*8230*/  LDS.U16 R20, [R26+0x200] ;  /* 0x000200001a147984 */ /* 0x002fe80000000400 */
[----:B------:R-:W1:Y:S04]  /*8240*/  LDS.U16 R21, [R26+0x100] ;  /* 0x000100001a157984 */ /* 0x000e680000000400 */
[----:B------:R-:W-:Y:S04]  /*8250*/  LDS.U16 R24, [R26+0x208] ;  /* 0x000208001a187984 */ /* 0x000fe80000000400 */
[----:B------:R-:W4:Y:S01]  /*8260*/  LDS.U16 R25, [R26+0x108] ;  /* 0x000108001a197984 */ /* 0x000f220000000400 */
[----:B--2---:R-:W-:-:S02]  /*8270*/  PRMT R5, R0, 0x5410, R5 ;  /* 0x0000541000057816 */ /* 0x004fc40000000005 */
[----:B---3--:R-:W-:Y:S02]  /*8280*/  PRMT R4, R3, 0x5410, R4 ;  /* 0x0000541003047816 */ /* 0x008fe40000000004 */
[----:B-1----:R-:W-:Y:S02]  /*8290*/  PRMT R3, R21, 0x5410, R20 ;  /* 0x0000541015037816 */ /* 0x002fe40000000014 */
[----:B----4-:R-:W-:-:S07]  /*82a0*/  PRMT R0, R25, 0x5410, R24 ;  /* 0x0000541019007816 */ /* 0x010fce0000000018 */
.L_x_64:
[----:B------:R-:W-:Y:S05]  /*82b0*/  BSYNC B1 ;  /* 0x0000000000017941 */ /* 0x000fea0003800000 */
.L_x_63:
[----:B------:R-:W-:Y:S01]  /*82c0*/  @!PT LDS RZ, [RZ] ;  /* 0x00000000fffff984 */ /* 0x000fe20000000800 */
[----:B------:R-:W-:Y:S01]  /*82d0*/  @!PT LDS RZ, [RZ] ;  /* 0x00000000fffff984 */ /* 0x000fe20000000800 */
[----:B------:R-:W-:Y:S01]  /*82e0*/  @!PT LDS RZ, [RZ] ;  /* 0x00000000fffff984 */ /* 0x000fe20000000800 */
[----:B------:R-:W-:Y:S01]  /*82f0*/  @!PT LDS RZ, [RZ] ;  /* 0x00000000fffff984 */ /* 0x000fe20000000800 */
[----:B------:R2:W-:Y:S06]  /*8300*/  MEMBAR.ALL.CTA ;  /* 0x0000000000007992 */ /* 0x0005ec0000008000 */
[----:B--2---:R-:W2:Y:S01]  /*8310*/  FENCE.VIEW.ASYNC.S ;  /* 0x00000000000073c6 */ /* 0x004ea20000000000 */
[----:B------:R-:W-:Y:S05]  /*8320*/  @!P4 BRA `(.L_x_65) ;  /* 0x000000000004c947 */ /* 0x000fea0003800000 */
[----:B------:R-:W-:Y:S01]  /*8330*/  BPT.TRAP 0x1 ;  /* 0x000000040000795c */ /* 0x000fe20000300000 */
.L_x_65:
[----:B------:R-:W3:Y:S04]  /*8340*/  LDL.LU R25, [R1+0xb4] ;  /* 0x0000b40001197983 */ /* 0x000ee80000300800 */
[----:B------:R-:W4:Y:S01]  /*8350*/  LDL.LU R24, [R1+0xb8] ;  /* 0x0000b80001187983 */ /* 0x000f220000300800 */
[----:B-1----:R-:W-:Y:S01]  /*8360*/  IADD3 R20, R27, 0xa0, RZ ;  /* 0x000000a01b147810 */ /* 0x002fe20007ffe0ff */
[----:B------:R-:W1:Y:S03]  /*8370*/  S2R R21, SR_CgaCtaId ;  /* 0x0000000000157919 */ /* 0x000e660000008800 */
[----:B-1----:R-:W-:-:S04]  /*8380*/  PRMT R20, R21, 0x654, R20 ;  /* 0x0000065415147816 */ /* 0x002fc80000000014 */
[----:B--2---:R3:W-:Y:S02]  /*8390*/  SYNCS.ARRIVE.TRANS64.RED.A1T0 RZ, [R20+URZ], RZ ;  /* 0x000000ff14ff79a7 */ /* 0x0047e4000810043f */
[----:B---3--:R-:W-:-:S04]  /*83a0*/  IADD3 R20, R25, 0x1, RZ ;  /* 0x0000000119147810 */ /* 0x008fc80007ffe0ff */
[----:B------:R-:W-:-:S04]  /*83b0*/  ISETP.NE.AND P0, PT, R20, 0x4, PT ;  /* 0x000000041400780c */ /* 0x000fc80003f05270 */
[----:B------:R-:W-:Y:S02]  /*83c0*/  SEL R21, RZ, 0x1, P0 ;  /* 0x00000001ff157807 */ /* 0x000fe40000000000 */
[----:B------:R-:W-:Y:S02]  /*83d0*/  SEL R20, R20, RZ, P0 ;  /* 0x000000ff14147207 */ /* 0x000fe40000000000 */
[----:B----4-:R-:W-:-:S05]  /*83e0*/  LOP3.LUT R24, R24, R21, RZ, 0x3c, !PT ;  /* 0x0000001518187212 */ /* 0x010fca00078e3cff */
[----:B------:R1:W-:Y:S04]  /*83f0*/  STL [R1+0xb8], R24 ;  /* 0x0000b81801007387 */ /* 0x0003e80000100800 */
[----:B------:R1:W-:Y:S02]  /*8400*/  STL [R1+0xb4], R20 ;  /* 0x0000b41401007387 */ /* 0x0003e40000100800 */
.L_x_59:
[----:B------:R-:W-:Y:S05]  /*8410*/  BSYNC B0 ;  /* 0x0000000000007941 */ /* 0x000fea0003800000 */
.L_x_58:
[----:B------:R-:W-:Y:S01]  /*8420*/  F2FP.F16.E4M3.UNPACK_B R30, R5.H1 ;  /* 0x00000005ff1e723e */ /* 0x000fe200030006ff */
[C---:B------:R-:W-:Y:S01]  /*8430*/  FMUL R209, R2.reuse, R209 ;  /* 0x000000d102d17220 */ /* 0x040fe20000400000 */
[C---:B------:R-:W-:Y:S01]  /*8440*/  FMUL R207, R2.reuse, R207 ;  /* 0x000000cf02cf7220 */ /* 0x040fe20000400000 */
[C---:B------:R-:W-:Y:S01]  /*8450*/  FMUL R205, R2.reuse, R205 ;  /* 0x000000cd02cd7220 */ /* 0x040fe20000400000 */
[----:B------:R-:W-:Y:S01]  /*8460*/  F2FP.F16.E4M3.UNPACK_B R41, R3 ;  /* 0x00000003ff29723e */ /* 0x000fe200020006ff */
[----:B-1----:R-:W-:Y:S02]  /*8470*/  HADD2.F32 R20, -RZ, R30.H0_H0 ;  /* 0x2000001eff147230 */ /* 0x002fe40000004100 */
[C---:B------:R-:W-:Y:S01]  /*8480*/  FMUL R203, R2.reuse, R203 ;  /* 0x000000cb02cb7220 */ /* 0x040fe20000400000 */
[C---:B------:R-:W-:Y:S01]  /*8490*/  FMUL R201, R2.reuse, R201 ;  /* 0x000000c902c97220 */ /* 0x040fe20000400000 */
[----:B------:R-:W-:Y:S01]  /*84a0*/  FMUL R199, R2, R199 ;  /* 0x000000c702c77220 */ /* 0x000fe20000400000 */
[----:B------:R-:W-:Y:S01]  /*84b0*/  F2FP.F16.E4M3.UNPACK_B R53, R0.H1 ;  /* 0x00000000ff35723e */ /* 0x000fe200030006ff */
[----:B------:R-:W-:Y:S01]  /*84c0*/  FFMA R20, R16, R20, R209 ;  /* 0x0000001410147223 */ /* 0x000fe200000000d1 */
[----:B------:R-:W-:-:S03]  /*84d0*/  FMUL R197, R2, R197 ;  /* 0x000000c502c57220 */ /* 0x000fc60000400000 */
[C---:B------:R-:W-:Y:S01]  /*84e0*/  FMUL R29, R20.reuse, 0.70710676908493041992 ;  /* 0x3f3504f3141d7820 */ /* 0x040fe20000400000 */
[----:B------:R-:W-:Y:S02]  /*84f0*/  HADD2.F32 R59, -RZ, R53.H1_H1 ;  /* 0x30000035ff3b7230 */ /* 0x000fe40000004100 */
[----:B------:R-:W-:Y:S01]  /*8500*/  FMUL R20, R20, 0.5 ;  /* 0x3f00000014147820 */ /* 0x000fe20000400000 */
[C---:B------:R-:W-:Y:S01]  /*8510*/  FMUL R21, R29.reuse, R29 ;  /* 0x0000001d1d157220 */ /* 0x040fe20000400000 */
[----:B------:R-:W-:-:S04]  /*8520*/  FSETP.GE.AND P0, PT, |R29|, 1.0029599666595458984, PT ;  /* 0x3f8060fe1d00780b */ /* 0x000fc80003f06200 */
[----:B------:R-:W-:Y:S02]  /*8530*/  FSEL R21, |R29|, R21, P0 ;  /* 0x000000151d157208 */ /* 0x000fe40000000200 */
[----:B------:R-:W-:Y:S02]  /*8540*/  FSEL R24, R6, 8.4834944573231041431e-05, P0 ;  /* 0x38b1e96a06187808 */ /* 0x000fe40000000000 */
[----:B------:R-:W-:Y:S02]  /*8550*/  FSEL R26, -R7, -0.00082130916416645050049, P0 ;  /* 0xba574d20071a7808 */ /* 0x000fe40000000100 */
[----:B------:R-:W-:Y:S02]  /*8560*/  FSEL R25, R8, 0.0052134888246655464172, P0 ;  /* 0x3baad5ea08197808 */ /* 0x000fe40000000000 */
[----:B------:R-:W-:Y:S01]  /*8570*/  FSEL R27, -R9, -0.026868773624300956726, P0 ;  /* 0xbcdc1be7091b7808 */ /* 0x000fe20000000100 */
[----:B------:R-:W-:Y:S01]  /*8580*/  FFMA R24, R21, R24, R26 ;  /* 0x0000001815187223 */ /* 0x000fe2000000001a */
[----:B------:R-:W-:-:S03]  /*8590*/  FSEL R26, -|R29|, R29, P0 ;  /* 0x0000001d1d1a7208 */ /* 0x000fc60000000300 */
[----:B------:R-:W-:Y:S01]  /*85a0*/  FFMA R24, R21, R24, R25 ;  /* 0x0000001815187223 */ /* 0x000fe20000000019 */
[----:B------:R-:W-:-:S03]  /*85b0*/  FSEL R25, R10, 0.11284004896879196167, P0 ;  /* 0x3de718af0a197808 */ /* 0x000fc60000000000 */
[----:B------:R-:W-:Y:S01]  /*85c0*/  FFMA R24, R21, R24, R27 ;  /* 0x0000001815187223 */ /* 0x000fe2000000001b */
[----:B------:R-:W-:-:S03]  /*85d0*/  FSEL R27, R11, -0.37612664699554443359, P0 ;  /* 0xbec093ac0b1b7808 */ /* 0x000fc60000000000 */
[----:B------:R-:W-:Y:S01]  /*85e0*/  FFMA R24, R21, R24, R25 ;  /* 0x0000001815187223 */ /* 0x000fe20000000019 */
[----:B------:R-:W-:-:S03]  /*85f0*/  FSEL R25, R12, 0.12837915122509002686, P0 ;  /* 0x3e0375d30c197808 */ /* 0x000fc60000000000 */
[----:B------:R-:W-:Y:S01]  /*8600*/  FFMA R24, R21, R24, R27 ;  /* 0x0000001815187223 */ /* 0x000fe2000000001b */
[----:B------:R-:W-:-:S03]  /*8610*/  FMUL R27, R2, R206 ;  /* 0x000000ce021b7220 */ /* 0x000fc60000400000 */
[----:B------:R-:W-:Y:S01]  /*8620*/  FFMA R21, R21, R24, R25 ;  /* 0x0000001815157223 */ /* 0x000fe20000000019 */
[----:B------:R-:W-:Y:S01]  /*8630*/  F2FP.F16.E4M3.UNPACK_B R25, R4 ;  /* 0x00000004ff19723e */ /* 0x000fe200020006ff */
[----:B------:R-:W-:Y:S02]  /*8640*/  HADD2.F32 R24, -RZ, R30.H1_H1 ;  /* 0x3000001eff187230 */ /* 0x000fe40000004100 */
[----:B------:R-:W-:Y:S02]  /*8650*/  FFMA R21, R21, R26, R26 ;  /* 0x0000001a15157223 */ /* 0x000fe4000000001a */
[--C-:B------:R-:W-:Y:S02]  /*8660*/  HADD2.F32 R26, -RZ, R25.reuse.H0_H0 ;  /* 0x20000019ff1a7230 */ /* 0x100fe40000004100 */
[----:B------:R-:W1:Y:S01]  /*8670*/  @P0 MUFU.EX2 R28, R21 ;  /* 0x00000015001c0308 */ /* 0x000e620000000800 */
[----:B------:R-:W-:Y:S02]  /*8680*/  HADD2.F32 R30, -RZ, R25.H1_H1 ;  /* 0x30000019ff1e7230 */ /* 0x000fe40000004100 */
[----:B------:R-:W-:-:S04]  /*8690*/  FMUL R25, R2, R208 ;  /* 0x000000d002197220 */ /* 0x000fc80000400000 */
[C---:B------:R-:W-:Y:S01]  /*86a0*/  FFMA R24, R16.reuse, R24, R25 ;  /* 0x0000001810187223 */ /* 0x040fe20000000019 */
[C---:B------:R-:W-:Y:S01]  /*86b0*/  FFMA R25, R16.reuse, R26, R207 ;  /* 0x0000001a10197223 */ /* 0x040fe200000000cf */
[----:B------:R-:W-:Y:S02]  /*86c0*/  FFMA R26, R16, R30, R27 ;  /* 0x0000001e101a7223 */ /* 0x000fe4000000001b */
[----:B------:R-:W-:Y:S01]  /*86d0*/  FMUL R44, R24, 0.70710676908493041992 ;  /* 0x3f3504f3182c7820 */ /* 0x000fe20000400000 */
[C---:B------:R-:W-:Y:S01]  /*86e0*/  FMUL R37, R25.reuse, 0.70710676908493041992 ;  /* 0x3f3504f319257820 */ /* 0x040fe20000400000 */
[----:B------:R-:W-:Y:S01]  /*86f0*/  FMUL R46, R26, 0.70710676908493041992 ;  /* 0x3f3504f31a2e7820 */ /* 0x000fe20000400000 */
[----:B------:R-:W-:Y:S01]  /*8700*/  FMUL R25, R25, 0.5 ;  /* 0x3f00000019197820 */ /* 0x000fe20000400000 */
[----:B------:R-:W-:Y:S01]  /*8710*/  FMUL R27, R44, R44 ;  /* 0x0000002c2c1b7220 */ /* 0x000fe20000400000 */
[----:B------:R-:W-:Y:S01]  /*8720*/  FMUL R24, R24, 0.5 ;  /* 0x3f00000018187820 */ /* 0x000fe20000400000 */
[----:B------:R-:W-:Y:S01]  /*8730*/  FSETP.GE.AND P4, PT, |R37|, 1.0029599666595458984, PT ;  /* 0x3f8060fe2500780b */ /* 0x000fe20003f86200 */
[----:B-1----:R-:W-:Y:S01]  /*8740*/  @P0 FADD R28, -R28, 1 ;  /* 0x3f8000001c1c0421 */ /* 0x002fe20000000100 */
[C---:B------:R-:W-:Y:S01]  /*8750*/  FMUL R31, R46.reuse, R46 ;  /* 0x0000002e2e1f7220 */ /* 0x040fe20000400000 */
[----:B------:R-:W-:Y:S01]  /*8760*/  FSETP.GE.AND P5, PT, |R46|, 1.0029599666595458984, PT ;  /* 0x3f8060fe2e00780b */ /* 0x000fe20003fa6200 */
[----:B------:R-:W-:Y:S01]  /*8770*/  FMUL R26, R26, 0.5 ;  /* 0x3f0000001a1a7820 */ /* 0x000fe20000400000 */
[----:B------:R-:W-:-:S02]  /*8780*/  FSEL R32, R6, 8.4834944573231041431e-05, P4 ;  /* 0x38b1e96a06207808 */ /* 0x000fc40002000000 */
[----:B------:R-:W-:Y:S01]  /*8790*/  @P0 LOP3.LUT R21, R28, 0x80000000, R29, 0xb8, !PT ;  /* 0x800000001c150812 */ /* 0x000fe200078eb81d */
[----:B------:R-:W-:Y:S01]  /*87a0*/  FMUL R29, R37, R37 ;  /* 0x00000025251d7220 */ /* 0x000fe20000400000 */
[C---:B------:R-:W-:Y:S02]  /*87b0*/  FSETP.GE.AND P0, PT, |R44|.reuse, 1.0029599666595458984, PT ;  /* 0x3f8060fe2c00780b */ /* 0x040fe40003f06200 */
[----:B------:R-:W-:Y:S01]  /*87c0*/  FSEL R34, -R7, -0.00082130916416645050049, P4 ;  /* 0xba574d2007227808 */ /* 0x000fe20002000100 */
[----:B------:R-:W-:Y:S01]  /*87d0*/  FADD R21, R21, 1 ;  /* 0x3f80000015157421 */ /* 0x000fe20000000000 */
[----:B------:R-:W-:Y:S02]  /*87e0*/  FSEL R27, |R44|, R27, P0 ;  /* 0x0000001b2c1b7208 */ /* 0x000fe40000000200 */
[----:B------:R-:W-:Y:S02]  /*87f0*/  FSEL R28, R6, 8.4834944573231041431e-05, P0 ;  /* 0x38b1e96a061c7808 */ /* 0x000fe40000000000 */
[----:B------:R-:W-:-:S02]  /*8800*/  FSEL R30, -R7, -0.00082130916416645050049, P0 ;  /* 0xba574d20071e7808 */ /* 0x000fc40000000100 */
[----:B------:R-:W-:Y:S02]  /*8810*/  FSEL R29, |R37|, R29, P4 ;  /* 0x0000001d251d7208 */ /* 0x000fe40002000200 */
[----:B------:R-:W-:Y:S01]  /*8820*/  FSEL R31, |R46|, R31, P5 ;  /* 0x0000001f2e1f7208 */ /* 0x000fe20002800200 */
[----:B------:R-:W-:Y:S01]  /*8830*/  FFMA R28, R27, R28, R30 ;  /* 0x0000001c1b1c7223 */ /* 0x000fe2000000001e */
[----:B------:R-:W-:Y:S01]  /*8840*/  FSEL R30, R8, 0.0052134888246655464172, P0 ;  /* 0x3baad5ea081e7808 */ /* 0x000fe20000000000 */
[----:B------:R-:W-:Y:S01]  /*8850*/  FFMA R34, R29, R32, R34 ;  /* 0x000000201d227223 */ /* 0x000fe20000000022 */
[----:B------:R-:W-:Y:S02]  /*8860*/  FSEL R32, -R9, -0.026868773624300956726, P0 ;  /* 0xbcdc1be709207808 */ /* 0x000fe40000000100 */
[----:B------:R-:W-:Y:S01]  /*8870*/  FSEL R38, R6, 8.4834944573231041431e-05, P5 ;  /* 0x38b1e96a06267808 */ /* 0x000fe20002800000 */
[----:B------:R-:W-:Y:S01]  /*8880*/  FFMA R28, R27, R28, R30 ;  /* 0x0000001c1b1c7223 */ /* 0x000fe2000000001e */
[----:B------:R-:W-:-:S02]  /*8890*/  FSEL R40, -R7, -0.00082130916416645050049, P5 ;  /* 0xba574d2007287808 */ /* 0x000fc40002800100 */
[----:B------:R-:W-:Y:S01]  /*88a0*/  FSEL R36, R8, 0.0052134888246655464172, P4 ;  /* 0x3baad5ea08247808 */ /* 0x000fe20002000000 */
[----:B------:R-:W-:Y:S01]  /*88b0*/  FFMA R28, R27, R28, R32 ;  /* 0x0000001c1b1c7223 */ /* 0x000fe20000000020 */
[----:B------:R-:W-:Y:S01]  /*88c0*/  FSEL R30, R10, 0.11284004896879196167, P0 ;  /* 0x3de718af0a1e7808 */ /* 0x000fe20000000000 */
[----:B------:R-:W-:Y:S01]  /*88d0*/  FFMA R38, R31, R38, R40 ;  /* 0x000000261f267223 */ /* 0x000fe20000000028 */
[----:B------:R-:W-:Y:S01]  /*88e0*/  FSEL R42, R8, 0.0052134888246655464172, P5 ;  /* 0x3baad5ea082a7808 */ /* 0x000fe20002800000 */
[----:B------:R-:W-:Y:S01]  /*88f0*/  FFMA R34, R29, R34, R36 ;  /* 0x000000221d227223 */ /* 0x000fe20000000024 */
[----:B------:R-:W-:Y:S01]  /*8900*/  FSEL R36, -R9, -0.026868773624300956726, P4 ;  /* 0xbcdc1be709247808 */ /* 0x000fe20002000100 */
[----:B------:R-:W-:Y:S01]  /*8910*/  FFMA R28, R27, R28, R30 ;  /* 0x0000001c1b1c7223 */ /* 0x000fe2000000001e */
[----:B------:R-:W-:Y:S01]  /*8920*/  FSEL R32, R11, -0.37612664699554443359, P0 ;  /* 0xbec093ac0b207808 */ /* 0x000fe20000000000 */
[----:B------:R-:W-:Y:S01]  /*8930*/  FFMA R42, R31, R38, R42 ;  /* 0x000000261f2a7223 */ /* 0x000fe2000000002a */
[----:B------:R-:W-:Y:S01]  /*8940*/  FSEL R38, R10, 0.11284004896879196167, P4 ;  /* 0x3de718af0a267808 */ /* 0x000fe20002000000 */
[----:B------:R-:W-:Y:S01]  /*8950*/  FFMA R34, R29, R34, R36 ;  /* 0x000000221d227223 */ /* 0x000fe20000000024 */
        /* <DEDUP_REMOVED lines=8> */
[----:B------:R-:W-:Y:S01]  /*89e0*/  FSEL R36, R11, -0.37612664699554443359, P4 ;  /* 0xbec093ac0b247808 */ /* 0x000fe20002000000 */
[----:B------:R-:W-:Y:S01]  /*89f0*/  FFMA R27, R27, R32, R32 ;  /* 0x000000201b1b7223 */ /* 0x000fe20000000020 */
[----:B------:R-:W-:Y:S01]  /*8a00*/  FSEL R32, R11, -0.37612664699554443359, P5 ;  /* 0xbec093ac0b207808 */ /* 0x000fe20002800000 */
[----:B------:R-:W-:Y:S01]  /*8a10*/  FFMA R38, R31, R40, R38 ;  /* 0x000000281f267223 */ /* 0x000fe20000000026 */
[C---:B------:R-:W-:Y:S01]  /*8a20*/  FSEL R28, R12.reuse, 0.12837915122509002686, P4 ;  /* 0x3e0375d30c1c7808 */ /* 0x040fe20002000000 */
[----:B------:R-:W-:Y:S01]  /*8a30*/  FFMA R34, R29, R34, R36 ;  /* 0x000000221d227223 */ /* 0x000fe20000000024 */
[----:B------:R-:W-:Y:S01]  /*8a40*/  FSEL R33, R12, 0.12837915122509002686, P5 ;  /* 0x3e0375d30c217808 */ /* 0x000fe20002800000 */
[----:B------:R-:W-:Y:S01]  /*8a50*/  FFMA R32, R31, R38, R32 ;  /* 0x000000261f207223 */ /* 0x000fe20000000020 */
[----:B------:R-:W1:Y:S01]  /*8a60*/  @P0 MUFU.EX2 R30, R27 ;  /* 0x0000001b001e0308 */ /* 0x000e620000000800 */
[----:B------:R-:W-:Y:S01]  /*8a70*/  FFMA R28, R29, R34, R28 ;  /* 0x000000221d1c7223 */ /* 0x000fe2000000001c */
[----:B------:R-:W-:Y:S01]  /*8a80*/  FSEL R29, -|R37|, R37, P4 ;  /* 0x00000025251d7208 */ /* 0x000fe20002000300 */
[----:B------:R-:W-:Y:S01]  /*8a90*/  FFMA R33, R31, R32, R33 ;  /* 0x000000201f217223 */ /* 0x000fe20000000021 */
[----:B------:R-:W-:Y:S01]  /*8aa0*/  FSEL R34, -|R46|, R46, P5 ;  /* 0x0000002e2e227208 */ /* 0x000fe20002800300 */
[--C-:B------:R-:W-:Y:S01]  /*8ab0*/  HADD2.F32 R38, -RZ, R41.reuse.H0_H0 ;  /* 0x20000029ff267230 */ /* 0x100fe20000004100 */
[----:B------:R-:W-:Y:S01]  /*8ac0*/  F2FP.F16.E4M3.UNPACK_B R31, R4.H1 ;  /* 0x00000004ff1f723e */ /* 0x000fe200030006ff */
[----:B------:R-:W-:Y:S01]  /*8ad0*/  FFMA R28, R28, R29, R29 ;  /* 0x0000001d1c1c7223 */ /* 0x000fe2000000001d */
[----:B------:R-:W-:-:S02]  /*8ae0*/  HADD2.F32 R41, -RZ, R41.H1_H1 ;  /* 0x30000029ff297230 */ /* 0x000fc40000004100 */
[----:B------:R-:W-:Y:S01]  /*8af0*/  FFMA R29, R33, R34, R34 ;  /* 0x00000022211d7223 */ /* 0x000fe20000000022 */
[----:B------:R-:W2:Y:S01]  /*8b00*/  @P4 MUFU.EX2 R32, R28 ;  /* 0x0000001c00204308 */ /* 0x000ea20000000800 */
[--C-:B------:R-:W-:Y:S02]  /*8b10*/  HADD2.F32 R34, -RZ, R31.reuse.H0_H0 ;  /* 0x2000001fff227230 */ /* 0x100fe40000004100 */
[----:B------:R-:W-:Y:S02]  /*8b20*/  HADD2.F32 R36, -RZ, R31.H1_H1 ;  /* 0x3000001fff247230 */ /* 0x000fe40000004100 */
[----:B------:R-:W-:Y:S01]  /*8b30*/  FMUL R31, R2, R204 ;  /* 0x000000cc021f7220 */ /* 0x000fe20000400000 */
[----:B-1----:R-:W-:Y:S01]  /*8b40*/  @P0 FADD R33, -R30, 1 ;  /* 0x3f8000001e210421 */ /* 0x002fe20000000100 */
[C---:B------:R-:W-:Y:S01]  /*8b50*/  FFMA R30, R16.reuse, R34, R205 ;  /* 0x00000022101e7223 */ /* 0x040fe200000000cd */
[----:B------:R-:W1:Y:S01]  /*8b60*/  @P5 MUFU.EX2 R35, R29 ;  /* 0x0000001d00235308 */ /* 0x000e620000000800 */
[----:B------:R-:W-:-:S02]  /*8b70*/  FFMA R31, R16, R36, R31 ;  /* 0x00000024101f7223 */ /* 0x000fc4000000001f */
[C---:B------:R-:W-:Y:S01]  /*8b80*/  FMUL R43, R30.reuse, 0.70710676908493041992 ;  /* 0x3f3504f31e2b7820 */ /* 0x040fe20000400000 */
[----:B------:R-:W-:Y:S01]  /*8b90*/  @P0 LOP3.LUT R27, R33, 0x80000000, R44, 0xb8, !PT ;  /* 0x80000000211b0812 */ /* 0x000fe200078eb82c */
[----:B------:R-:W-:Y:S01]  /*8ba0*/  FMUL R50, R31, 0.70710676908493041992 ;  /* 0x3f3504f31f327820 */ /* 0x000fe20000400000 */
[----:B------:R-:W-:Y:S01]  /*8bb0*/  FMUL R30, R30, 0.5 ;  /* 0x3f0000001e1e7820 */ /* 0x000fe20000400000 */
[C---:B------:R-:W-:Y:S01]  /*8bc0*/  FMUL R33, R43.reuse, R43 ;  /* 0x0000002b2b217220 */ /* 0x040fe20000400000 */
[----:B------:R-:W-:Y:S01]  /*8bd0*/  FSETP.GE.AND P0, PT, |R43|, 1.0029599666595458984, PT ;  /* 0x3f8060fe2b00780b */ /* 0x000fe20003f06200 */
[----:B--2---:R-:W-:Y:S01]  /*8be0*/  @P4 FADD R34, -R32, 1 ;  /* 0x3f80000020224421 */ /* 0x004fe20000000100 */
[----:B------:R-:W-:Y:S01]  /*8bf0*/  FFMA R32, R16, R38, R203 ;  /* 0x0000002610207223 */ /* 0x000fe200000000cb */
[----:B------:R-:W-:Y:S01]  /*8c00*/  FADD R27, R27, 1 ;  /* 0x3f8000001b1b7421 */ /* 0x000fe20000000000 */
[----:B------:R-:W-:Y:S01]  /*8c10*/  FSEL R33, |R43|, R33, P0 ;  /* 0x000000212b217208 */ /* 0x000fe20000000200 */
[----:B------:R-:W-:Y:S01]  /*8c20*/  FMUL R31, R31, 0.5 ;  /* 0x3f0000001f1f7820 */ /* 0x000fe20000400000 */
[----:B------:R-:W-:Y:S01]  /*8c30*/  @P4 LOP3.LUT R28, R34, 0x80000000, R37, 0xb8, !PT ;  /* 0x80000000221c4812 */ /* 0x000fe200078eb825 */
[----:B------:R-:W-:Y:S01]  /*8c40*/  FMUL R45, R32, 0.70710676908493041992 ;  /* 0x3f3504f3202d7820 */ /* 0x000fe20000400000 */
[----:B------:R-:W-:Y:S01]  /*8c50*/  FSETP.GE.AND P4, PT, |R50|, 1.0029599666595458984, PT ;  /* 0x3f8060fe3200780b */ /* 0x000fe20003f86200 */
[----:B-1----:R-:W-:Y:S01]  /*8c60*/  @P5 FADD R35, -R35, 1 ;  /* 0x3f80000023235421 */ /* 0x002fe20000000100 */
[----:B------:R-:W-:Y:S01]  /*8c70*/  FSEL R34, R6, 8.4834944573231041431e-05, P0 ;  /* 0x38b1e96a06227808 */ /* 0x000fe20000000000 */
[----:B------:R-:W-:Y:S01]  /*8c80*/  FMUL R37, R45, R45 ;  /* 0x0000002d2d257220 */ /* 0x000fe20000400000 */
[----:B------:R-:W-:Y:S01]  /*8c90*/  FSEL R36, -R7, -0.00082130916416645050049, P0 ;  /* 0xba574d2007247808 */ /* 0x000fe20000000100 */
[----:B------:R-:W-:Y:S01]  /*8ca0*/  FADD R28, R28, 1 ;  /* 0x3f8000001c1c7421 */ /* 0x000fe20000000000 */
[----:B------:R-:W-:Y:S01]  /*8cb0*/  @P5 LOP3.LUT R29, R35, 0x80000000, R46, 0xb8, !PT ;  /* 0x80000000231d5812 */ /* 0x000fe200078eb82e */
[----:B------:R-:W-:Y:S01]  /*8cc0*/  FMUL R35, R50, R50 ;  /* 0x0000003232237220 */ /* 0x000fe20000400000 */
[----:B------:R-:W-:Y:S01]  /*8cd0*/  FSEL R38, R6, 8.4834944573231041431e-05, P4 ;  /* 0x38b1e96a06267808 */ /* 0x000fe20002000000 */
[----:B------:R-:W-:Y:S01]  /*8ce0*/  FFMA R34, R33, R34, R36 ;  /* 0x0000002221227223 */ /* 0x000fe20000000024 */
[----:B------:R-:W-:Y:S01]  /*8cf0*/  FSEL R40, -R7, -0.00082130916416645050049, P4 ;  /* 0xba574d2007287808 */ /* 0x000fe20002000100 */
[----:B------:R-:W-:Y:S01]  /*8d00*/  FMUL R28, R25, R28 ;  /* 0x0000001c191c7220 */ /* 0x000fe20000400000 */
[----:B------:R-:W-:Y:S01]  /*8d10*/  FSEL R35, |R50|, R35, P4 ;  /* 0x0000002332237208 */ /* 0x000fe20002000200 */
[----:B------:R-:W-:Y:S01]  /*8d20*/  FADD R29, R29, 1 ;  /* 0x3f8000001d1d7421 */ /* 0x000fe20000000000 */
[----:B------:R-:W-:Y:S01]  /*8d30*/  FSEL R36, R8, 0.0052134888246655464172, P0 ;  /* 0x3baad5ea08247808 */ /* 0x000fe20000000000 */
[----:B------:R-:W-:Y:S01]  /*8d40*/  FMUL R32, R32, 0.5 ;  /* 0x3f00000020207820 */ /* 0x000fe20000400000 */
[----:B------:R-:W-:Y:S01]  /*8d50*/  FSETP.GE.AND P5, PT, |R45|, 1.0029599666595458984, PT ;  /* 0x3f8060fe2d00780b */ /* 0x000fe20003fa6200 */
[----:B------:R-:W-:Y:S01]  /*8d60*/  FFMA R40, R35, R38, R40 ;  /* 0x0000002623287223 */ /* 0x000fe20000000028 */
[----:B------:R-:W-:Y:S01]  /*8d70*/  FSEL R38, -R9, -0.026868773624300956726, P0 ;  /* 0xbcdc1be709267808 */ /* 0x000fe20000000100 */
[----:B------:R-:W-:Y:S01]  /*8d80*/  FFMA R34, R33, R34, R36 ;  /* 0x0000002221227223 */ /* 0x000fe20000000024 */
[----:B------:R-:W-:Y:S01]  /*8d90*/  FSEL R37, |R45|, R37, P5 ;  /* 0x000000252d257208 */ /* 0x000fe20002800200 */
[----:B------:R-:W-:Y:S01]  /*8da0*/  FMUL R27, R24, R27 ;  /* 0x0000001b181b7220 */ /* 0x000fe20000400000 */
[----:B------:R-:W-:Y:S01]  /*8db0*/  FSEL R44, R6, 8.4834944573231041431e-05, P5 ;  /* 0x38b1e96a062c7808 */ /* 0x000fe20002800000 */
[----:B------:R-:W-:Y:S01]  /*8dc0*/  FFMA R34, R33, R34, R38 ;  /* 0x0000002221227223 */ /* 0x000fe20000000026 */
[----:B------:R-:W-:Y:S01]  /*8dd0*/  FSEL R46, -R7, -0.00082130916416645050049, P5 ;  /* 0xba574d20072e7808 */ /* 0x000fe20002800100 */
[----:B------:R-:W-:Y:S01]  /*8de0*/  FMUL R29, R26, R29 ;  /* 0x0000001d1a1d7220 */ /* 0x000fe20000400000 */
[----:B------:R-:W-:-:S02]  /*8df0*/  FSEL R42, R8, 0.0052134888246655464172, P4 ;  /* 0x3baad5ea082a7808 */ /* 0x000fc40002000000 */
        /* <DEDUP_REMOVED lines=30> */
[----:B------:R-:W-:-:S02]  /*8fe0*/  FSEL R40, -|R45|, R45, P5 ;  /* 0x0000002d2d287208 */ /* 0x000fc40002800300 */
[----:B------:R-:W-:Y:S01]  /*8ff0*/  F2FP.F16.E4M3.UNPACK_B R37, R3.H1 ;  /* 0x00000003ff25723e */ /* 0x000fe200030006ff */
[----:B------:R-:W-:Y:S01]  /*9000*/  FFMA R34, R34, R35, R35 ;  /* 0x0000002322227223 */ /* 0x000fe20000000023 */
[----:B------:R-:W-:Y:S01]  /*9010*/  F2FP.SATFINITE.E4M3.F32.PACK_AB_MERGE_C R28, R29, R28, RZ ;  /* 0x0000001c1d1c723e */ /* 0x000fe200048070ff */
[----:B------:R-:W-:Y:S01]  /*9020*/  FFMA R35, R39, R40, R40 ;  /* 0x0000002827237223 */ /* 0x000fe20000000028 */
[C---:B------:R-:W-:Y:S01]  /*9030*/  FMUL R39, R2.reuse, R200 ;  /* 0x000000c802277220 */ /* 0x040fe20000400000 */
[----:B------:R-:W2:Y:S01]  /*9040*/  @P4 MUFU.EX2 R38, R34 ;  /* 0x0000002200264308 */ /* 0x000ea20000000800 */
[--C-:B------:R-:W-:Y:S02]  /*9050*/  HADD2.F32 R44, -RZ, R37.reuse.H0_H0 ;  /* 0x20000025ff2c7230 */ /* 0x100fe40000004100 */
[----:B------:R-:W-:Y:S02]  /*9060*/  HADD2.F32 R46, -RZ, R37.H1_H1 ;  /* 0x30000025ff2e7230 */ /* 0x000fe40000004100 */
[----:B------:R-:W-:Y:S01]  /*9070*/  FMUL R37, R2, R202 ;  /* 0x000000ca02257220 */ /* 0x000fe20000400000 */
[----:B-1----:R-:W-:-:S02]  /*9080*/  @P0 FADD R40, -R36, 1 ;  /* 0x3f80000024280421 */ /* 0x002fc40000000100 */
[----:B------:R-:W1:Y:S01]  /*9090*/  @P5 MUFU.EX2 R42, R35 ;  /* 0x00000023002a5308 */ /* 0x000e620000000800 */
[C---:B------:R-:W-:Y:S01]  /*90a0*/  FFMA R36, R16.reuse, R41, R37 ;  /* 0x0000002910247223 */ /* 0x040fe20000000025 */
[----:B------:R-:W-:Y:S01]  /*90b0*/  FFMA R37, R16, R44, R201 ;  /* 0x0000002c10257223 */ /* 0x000fe200000000c9 */
[----:B------:R-:W-:Y:S02]  /*90c0*/  @P0 LOP3.LUT R33, R40, 0x80000000, R43, 0xb8, !PT ;  /* 0x8000000028210812 */ /* 0x000fe400078eb82b */
[C---:B------:R-:W-:Y:S01]  /*90d0*/  FMUL R56, R36.reuse, 0.70710676908493041992 ;  /* 0x3f3504f324387820 */ /* 0x040fe20000400000 */
[----:B------:R-:W-:Y:S01]  /*90e0*/  FMUL R49, R37, 0.70710676908493041992 ;  /* 0x3f3504f325317820 */ /* 0x000fe20000400000 */
[----:B------:R-:W-:Y:S01]  /*90f0*/  FMUL R36, R36, 0.5 ;  /* 0x3f00000024247820 */ /* 0x000fe20000400000 */
[----:B------:R-:W-:Y:S01]  /*9100*/  FADD R33, R33, 1 ;  /* 0x3f80000021217421 */ /* 0x000fe20000000000 */
[----:B--2---:R-:W-:Y:S01]  /*9110*/  @P4 FADD R41, -R38, 1 ;  /* 0x3f80000026294421 */ /* 0x004fe20000000100 */
[----:B------:R-:W-:Y:S01]  /*9120*/  FFMA R38, R16, R46, R39 ;  /* 0x0000002e10267223 */ /* 0x000fe20000000027 */
[C---:B------:R-:W-:Y:S01]  /*9130*/  FMUL R39, R56.reuse, R56 ;  /* 0x0000003838277220 */ /* 0x040fe20000400000 */
[----:B------:R-:W-:Y:S01]  /*9140*/  FSETP.GE.AND P0, PT, |R56|, 1.0029599666595458984, PT ;  /* 0x3f8060fe3800780b */ /* 0x000fe20003f06200 */
[----:B------:R-:W-:Y:S01]  /*9150*/  FMUL R37, R37, 0.5 ;  /* 0x3f00000025257820 */ /* 0x000fe20000400000 */
[----:B------:R-:W-:Y:S01]  /*9160*/  @P4 LOP3.LUT R34, R41, 0x80000000, R50, 0xb8, !PT ;  /* 0x8000000029224812 */ /* 0x000fe200078eb832 */
[C---:B------:R-:W-:Y:S01]  /*9170*/  FMUL R41, R49.reuse, R49 ;  /* 0x0000003131297220 */ /* 0x040fe20000400000 */
[----:B------:R-:W-:Y:S01]  /*9180*/  FSETP.GE.AND P4, PT, |R49|, 1.0029599666595458984, PT ;  /* 0x3f8060fe3100780b */ /* 0x000fe20003f86200 */
[----:B-1----:R-:W-:Y:S01]  /*9190*/  @P5 FADD R42, -R42, 1 ;  /* 0x3f8000002a2a5421 */ /* 0x002fe20000000100 */
[----:B------:R-:W-:Y:S01]  /*91a0*/  FSEL R39, |R56|, R39, P0 ;  /* 0x0000002738277208 */ /* 0x000fe20000000200 */
[----:B------:R-:W-:Y:S01]  /*91b0*/  FMUL R58, R38, 0.70710676908493041992 ;  /* 0x3f3504f3263a7820 */ /* 0x000fe20000400000 */
[----:B------:R-:W-:Y:S01]  /*91c0*/  FSEL R40, R6, 8.4834944573231041431e-05, P0 ;  /* 0x38b1e96a06287808 */ /* 0x000fe20000000000 */
[----:B------:R-:W-:Y:S01]  /*91d0*/  FADD R34, R34, 1 ;  /* 0x3f80000022227421 */ /* 0x000fe20000000000 */
[----:B------:R-:W-:Y:S01]  /*91e0*/  @P5 LOP3.LUT R35, R42, 0x80000000, R45, 0xb8, !PT ;  /* 0x800000002a235812 */ /* 0x000fe200078eb82d */
[----:B------:R-:W-:Y:S01]  /*91f0*/  FMUL R43, R58, R58 ;  /* 0x0000003a3a2b7220 */ /* 0x000fe20000400000 */
[----:B------:R-:W-:Y:S01]  /*9200*/  FSEL R42, -R7, -0.00082130916416645050049, P0 ;  /* 0xba574d20072a7808 */ /* 0x000fe20000000100 */
[----:B------:R-:W-:Y:S01]  /*9210*/  FMUL R38, R38, 0.5 ;  /* 0x3f00000026267820 */ /* 0x000fe20000400000 */
[----:B------:R-:W-:Y:S01]  /*9220*/  FSEL R41, |R49|, R41, P4 ;  /* 0x0000002931297208 */ /* 0x000fe20002000200 */
[----:B------:R-:W-:Y:S01]  /*9230*/  FADD R35, R35, 1 ;  /* 0x3f80000023237421 */ /* 0x000fe20000000000 */
[----:B------:R-:W-:Y:S01]  /*9240*/  FSEL R44, R6, 8.4834944573231041431e-05, P4 ;  /* 0x38b1e96a062c7808 */ /* 0x000fe20002000000 */
[----:B------:R-:W-:Y:S01]  /*9250*/  FFMA R40, R39, R40, R42 ;  /* 0x0000002827287223 */ /* 0x000fe2000000002a */
[----:B------:R-:W-:Y:S01]  /*9260*/  FSEL R46, -R7, -0.00082130916416645050049, P4 ;  /* 0xba574d20072e7808 */ /* 0x000fe20002000100 */
[----:B------:R-:W-:Y:S01]  /*9270*/  FMUL R30, R30, R33 ;  /* 0x000000211e1e7220 */ /* 0x000fe20000400000 */
[----:B------:R-:W-:Y:S01]  /*9280*/  FSEL R42, R8, 0.0052134888246655464172, P0 ;  /* 0x3baad5ea082a7808 */ /* 0x000fe20000000000 */
[----:B------:R-:W-:Y:S01]  /*9290*/  FMUL R31, R31, R34 ;  /* 0x000000221f1f7220 */ /* 0x000fe20000400000 */
[C---:B------:R-:W-:Y:S01]  /*92a0*/  FSETP.GE.AND P5, PT, |R58|.reuse, 1.0029599666595458984, PT ;  /* 0x3f8060fe3a00780b */ /* 0x040fe20003fa6200 */
[----:B------:R-:W-:Y:S01]  /*92b0*/  FFMA R46, R41, R44, R46 ;  /* 0x0000002c292e7223 */ /* 0x000fe2000000002e */
[----:B------:R-:W-:Y:S01]  /*92c0*/  FSEL R44, -R9, -0.026868773624300956726, P0 ;  /* 0xbcdc1be7092c7808 */ /* 0x000fe20000000100 */
[C---:B------:R-:W-:Y:S01]  /*92d0*/  FFMA R40, R39.reuse, R40, R42 ;  /* 0x0000002827287223 */ /* 0x040fe2000000002a */
[----:B------:R-:W-:Y:S01]  /*92e0*/  FSEL R43, |R58|, R43, P5 ;  /* 0x0000002b3a2b7208 */ /* 0x000fe20002800200 */
[----:B------:R-:W-:Y:S01]  /*92f0*/  FMUL R32, R32, R35 ;  /* 0x0000002320207220 */ /* 0x000fe20000400000 */
[----:B------:R-:W-:Y:S01]  /*9300*/  FSEL R50, R6, 8.4834944573231041431e-05, P5 ;  /* 0x38b1e96a06327808 */ /* 0x000fe20002800000 */
[----:B------:R-:W-:Y:S01]  /*9310*/  FFMA R40, R39, R40, R44 ;  /* 0x0000002827287223 */ /* 0x000fe2000000002c */
[----:B------:R-:W-:-:S02]  /*9320*/  FSEL R52, -R7, -0.00082130916416645050049, P5 ;  /* 0xba574d2007347808 */ /* 0x000fc40002800100 */
[----:B------:R-:W-:Y:S02]  /*9330*/  FSEL R48, R8, 0.0052134888246655464172, P4 ;  /* 0x3baad5ea08307808 */ /* 0x000fe40002000000 */
        /* <DEDUP_REMOVED lines=31> */
[----:B------:R-:W-:Y:S01]  /*9530*/  HADD2.F32 R50, -RZ, R53.H0_H0 ;  /* 0x20000035ff327230 */ /* 0x000fe20000004100 */
[----:B------:R-:W-:Y:S01]  /*9540*/  F2FP.F16.E4M3.UNPACK_B R43, R0 ;  /* 0x00000000ff2b723e */ /* 0x000fe200020006ff */
[----:B------:R-:W-:Y:S01]  /*9550*/  FFMA R40, R40, R41, R41 ;  /* 0x0000002928287223 */ /* 0x000fe20000000029 */
[----:B------:R-:W-:Y:S01]  /*9560*/  FMUL R53, R2, R196 ;  /* 0x000000c402357220 */ /* 0x000fe20000400000 */
[----:B------:R-:W-:Y:S01]  /*9570*/  FFMA R41, R45, R46, R46 ;  /* 0x0000002e2d297223 */ /* 0x000fe2000000002e */
[----:B------:R-:W-:Y:S01]  /*9580*/  F2FP.SATFINITE.E4M3.F32.PACK_AB_MERGE_C R30, R31, R30, RZ ;  /* 0x0000001e1f1e723e */ /* 0x000fe200048070ff */
[----:B------:R-:W2:Y:S01]  /*9590*/  @P4 MUFU.EX2 R44, R40 ;  /* 0x00000028002c4308 */ /* 0x000ea20000000800 */
[----:B------:R-:W-:-:S02]  /*95a0*/  HADD2.F32 R46, -RZ, R43.H0_H0 ;  /* 0x2000002bff2e7230 */ /* 0x000fc40000004100 */
[----:B------:R-:W-:Y:S02]  /*95b0*/  HADD2.F32 R48, -RZ, R43.H1_H1 ;  /* 0x3000002bff307230 */ /* 0x000fe40000004100 */
[----:B------:R-:W-:Y:S01]  /*95c0*/  FMUL R43, R2, R198 ;  /* 0x000000c6022b7220 */ /* 0x000fe20000400000 */
[----:B-1----:R-:W-:Y:S01]  /*95d0*/  @P0 FADD R45, -R42, 1 ;  /* 0x3f8000002a2d0421 */ /* 0x002fe20000000100 */
[C---:B------:R-:W-:Y:S01]  /*95e0*/  FFMA R42, R16.reuse, R46, R199 ;  /* 0x0000002e102a7223 */ /* 0x040fe200000000c7 */
[----:B------:R-:W1:Y:S01]  /*95f0*/  @P5 MUFU.EX2 R47, R41 ;  /* 0x00000029002f5308 */ /* 0x000e620000000800 */
[----:B------:R-:W-:Y:S02]  /*9600*/  FFMA R43, R16, R48, R43 ;  /* 0x00000030102b7223 */ /* 0x000fe4000000002b */
        /* <DEDUP_REMOVED lines=24> */
[----:B------:R-:W-:Y:S01]  /*9790*/  FADD R41, R41, 1 ;  /* 0x3f80000029297421 */ /* 0x000fe20000000000 */
[----:B------:R-:W-:Y:S01]  /*97a0*/  FSEL R47, |R62|, R47, P4 ;  /* 0x0000002f3e2f7208 */ /* 0x000fe20002000200 */
[----:B------:R-:W-:Y:S01]  /*97b0*/  FMUL R44, R44, 0.5 ;  /* 0x3f0000002c2c7820 */ /* 0x000fe20000400000 */
[----:B------:R-:W-:Y:S01]  /*97c0*/  FSEL R48, R8, 0.0052134888246655464172, P0 ;  /* 0x3baad5ea08307808 */ /* 0x000fe20000000000 */
[----:B------:R-:W-:Y:S01]  /*97d0*/  FMUL R39, R36, R39 ;  /* 0x0000002724277220 */ /* 0x000fe20000400000 */
        /* <DEDUP_REMOVED lines=42> */
[----:B------:R-:W-:Y:S01]  /*9a80*/  F2FP.F16.E4M3.UNPACK_B R49, R5 ;  /* 0x00000005ff31723e */ /* 0x000fe200020006ff */
[----:B------:R-:W-:Y:S01]  /*9a90*/  FFMA R46, R46, R47, R47 ;  /* 0x0000002f2e2e7223 */ /* 0x000fe2000000002f */
[----:B------:R-:W-:Y:S01]  /*9aa0*/  F2FP.SATFINITE.E4M3.F32.PACK_AB_MERGE_C R32, R39, R32, RZ ;  /* 0x000000202720723e */ /* 0x000fe200048070ff */
[----:B------:R-:W-:Y:S01]  /*9ab0*/  FFMA R47, R51, R52, R52 ;  /* 0x00000034332f7223 */ /* 0x000fe20000000034 */
[----:B------:R-:W-:Y:S01]  /*9ac0*/  FMUL R51, R2, R210 ;  /* 0x000000d202337220 */ /* 0x000fe20000400000 */
[----:B------:R-:W2:Y:S01]  /*9ad0*/  @P4 MUFU.EX2 R50, R46 ;  /* 0x0000002e00324308 */ /* 0x000ea20000000800 */
[--C-:B------:R-:W-:Y:S01]  /*9ae0*/  HADD2.F32 R56, -RZ, R49.reuse.H0_H0 ;  /* 0x20000031ff387230 */ /* 0x100fe20000004100 */
[----:B------:R-:W-:Y:S01]  /*9af0*/  F2FP.SATFINITE.E4M3.F32.PACK_AB_MERGE_C R38, R38, R37, RZ ;  /* 0x000000252626723e */ /* 0x000fe200048070ff */
[----:B------:R-:W-:Y:S02]  /*9b00*/  HADD2.F32 R58, -RZ, R49.H1_H1 ;  /* 0x30000031ff3a7230 */ /* 0x000fe40000004100 */
[----:B------:R-:W-:Y:S01]  /*9b10*/  FMUL R49, R2, R211 ;  /* 0x000000d302317220 */ /* 0x000fe20000400000 */
[----:B-1----:R-:W-:Y:S01]  /*9b20*/  @P0 FADD R52, -R48, 1 ;  /* 0x3f80000030340421 */ /* 0x002fe20000000100 */
[C---:B------:R-:W-:Y:S01]  /*9b30*/  FFMA R48, R16.reuse, R59, R53 ;  /* 0x0000003b10307223 */ /* 0x040fe20000000035 */
[----:B------:R-:W1:Y:S01]  /*9b40*/  @P5 MUFU.EX2 R54, R47 ;  /* 0x0000002f00365308 */ /* 0x000e620000000800 */
[----:B------:R-:W-:-:S02]  /*9b50*/  FFMA R49, R16, R56, R49 ;  /* 0x0000003810317223 */ /* 0x000fc40000000031 */
[----:B------:R-:W-:Y:S01]  /*9b60*/  FMUL R61, R48, 0.70710676908493041992 ;  /* 0x3f3504f3303d7820 */ /* 0x000fe20000400000 */
[----:B------:R-:W-:Y:S01]  /*9b70*/  @P0 LOP3.LUT R45, R52, 0x80000000, R55, 0xb8, !PT ;  /* 0x80000000342d0812 */ /* 0x000fe200078eb837 */
[----:B------:R-:W-:Y:S01]  /*9b80*/  FMUL R59, R49, 0.70710676908493041992 ;  /* 0x3f3504f3313b7820 */ /* 0x000fe20000400000 */
[----:B------:R-:W-:Y:S01]  /*9b90*/  FMUL R25, R48, 0.5 ;  /* 0x3f00000030197820 */ /* 0x000fe20000400000 */
[----:B------:R-:W-:Y:S01]  /*9ba0*/  FMUL R52, R61, R61 ;  /* 0x0000003d3d347220 */ /* 0x000fe20000400000 */
[----:B------:R-:W-:Y:S01]  /*9bb0*/  FMUL R49, R49, 0.5 ;  /* 0x3f00000031317820 */ /* 0x000fe20000400000 */
[----:B--2---:R-:W-:Y:S01]  /*9bc0*/  @P4 FADD R53, -R50, 1 ;  /* 0x3f80000032354421 */ /* 0x004fe20000000100 */
[----:B------:R-:W-:Y:S01]  /*9bd0*/  FFMA R50, R16, R58, R51 ;  /* 0x0000003a10327223 */ /* 0x000fe20000000033 */
[C---:B------:R-:W-:Y:S01]  /*9be0*/  FMUL R51, R59.reuse, R59 ;  /* 0x0000003b3b337220 */ /* 0x040fe20000400000 */
[----:B------:R-:W-:Y:S01]  /*9bf0*/  FSETP.GE.AND P0, PT, |R59|, 1.0029599666595458984, PT ;  /* 0x3f8060fe3b00780b */ /* 0x000fe20003f06200 */
[----:B------:R-:W-:Y:S01]  /*9c00*/  FADD R45, R45, 1 ;  /* 0x3f8000002d2d7421 */ /* 0x000fe20000000000 */
[C---:B------:R-:W-:Y:S01]  /*9c10*/  FMUL R66, R50.reuse, 0.70710676908493041992 ;  /* 0x3f3504f332427820 */ /* 0x040fe20000400000 */
[----:B------:R-:W-:Y:S01]  /*9c20*/  @P4 LOP3.LUT R46, R53, 0x80000000, R62, 0xb8, !PT ;  /* 0x80000000352e4812 */ /* 0x000fe200078eb83e */
[----:B------:R-:W-:Y:S01]  /*9c30*/  FMUL R50, R50, 0.5 ;  /* 0x3f00000032327820 */ /* 0x000fe20000400000 */
[----:B-1----:R-:W-:Y:S01]  /*9c40*/  @P5 FADD R54, -R54, 1 ;  /* 0x3f80000036365421 */ /* 0x002fe20000000100 */
[C---:B------:R-:W-:Y:S01]  /*9c50*/  FMUL R53, R66.reuse, R66 ;  /* 0x0000004242357220 */ /* 0x040fe20000400000 */
[----:B------:R-:W-:Y:S01]  /*9c60*/  FSETP.GE.AND P4, PT, |R66|, 1.0029599666595458984, PT ;  /* 0x3f8060fe4200780b */ /* 0x000fe20003f86200 */
[----:B------:R-:W-:Y:S01]  /*9c70*/  FADD R46, R46, 1 ;  /* 0x3f8000002e2e7421 */ /* 0x000fe20000000000 */
[----:B------:R-:W-:Y:S01]  /*9c80*/  FSEL R51, |R59|, R51, P0 ;  /* 0x000000333b337208 */ /* 0x000fe20000000200 */
[----:B------:R-:W-:Y:S01]  /*9c90*/  FMUL R42, R42, R45 ;  /* 0x0000002d2a2a7220 */ /* 0x000fe20000400000 */
[----:B------:R-:W-:Y:S01]  /*9ca0*/  @P5 LOP3.LUT R47, R54, 0x80000000, R57, 0xb8, !PT ;  /* 0x80000000362f5812 */ /* 0x000fe200078eb839 */
[----:B------:R-:W-:Y:S01]  /*9cb0*/  FMUL R43, R43, R46 ;  /* 0x0000002e2b2b7220 */ /* 0x000fe20000400000 */
[----:B------:R-:W-:-:S02]  /*9cc0*/  FSETP.GE.AND P5, PT, |R61|, 1.0029599666595458984, PT ;  /* 0x3f8060fe3d00780b */ /* 0x000fc40003fa6200 */
[----:B------:R-:W-:Y:S01]  /*9cd0*/  FSEL R54, -R7, -0.00082130916416645050049, P0 ;  /* 0xba574d2007367808 */ /* 0x000fe20000000100 */
[----:B------:R-:W-:Y:S01]  /*9ce0*/  FADD R47, R47, 1 ;  /* 0x3f8000002f2f7421 */ /* 0x000fe20000000000 */
[----:B------:R-:W-:Y:S02]  /*9cf0*/  FSEL R55, |R61|, R52, P5 ;  /* 0x000000343d377208 */ /* 0x000fe40002800200 */
[----:B------:R-:W-:Y:S01]  /*9d00*/  FSEL R56, R6, 8.4834944573231041431e-05, P5 ;  /* 0x38b1e96a06387808 */ /* 0x000fe20002800000 */
[----:B------:R-:W-:Y:S01]  /*9d10*/  FMUL R44, R44, R47 ;  /* 0x0000002f2c2c7220 */ /* 0x000fe20000400000 */
[----:B------:R-:W-:Y:S02]  /*9d20*/  FSEL R58, -R7, -0.00082130916416645050049, P5 ;  /* 0xba574d20073a7808 */ /* 0x000fe40002800100 */
[----:B------:R-:W-:Y:S02]  /*9d30*/  FSEL R52, R6, 8.4834944573231041431e-05, P0 ;  /* 0x38b1e96a06347808 */ /* 0x000fe40000000000 */
[----:B------:R-:W-:Y:S01]  /*9d40*/  FSEL R53, |R66|, R53, P4 ;  /* 0x0000003542357208 */ /* 0x000fe20002000200 */
[----:B------:R-:W-:Y:S01]  /*9d50*/  FFMA R62, R55, R56, R58 ;  /* 0x00000038373e7223 */ /* 0x000fe2000000003a */
[----:B------:R-:W-:Y:S01]  /*9d60*/  FSEL R56, R6, 8.4834944573231041431e-05, P4 ;  /* 0x38b1e96a06387808 */ /* 0x000fe20002000000 */
[----:B------:R-:W-:Y:S01]  /*9d70*/  FFMA R52, R51, R52, R54 ;  /* 0x0000003433347223 */ /* 0x000fe20000000036 */
[----:B------:R-:W-:-:S02]  /*9d80*/  FSEL R58, -R7, -0.00082130916416645050049, P4 ;  /* 0xba574d20073a7808 */ /* 0x000fc40002000100 */
[C---:B------:R-:W-:Y:S02]  /*9d90*/  FSEL R64, R8.reuse, 0.0052134888246655464172, P5 ;  /* 0x3baad5ea08407808 */ /* 0x040fe40002800000 */
[C---:B------:R-:W-:Y:S01]  /*9da0*/  FSEL R54, R8.reuse, 0.0052134888246655464172, P0 ;  /* 0x3baad5ea08367808 */ /* 0x040fe20000000000 */
[----:B------:R-:W-:Y:S01]  /*9db0*/  FFMA R56, R53, R56, R58 ;  /* 0x0000003835387223 */ /* 0x000fe2000000003a */
[----:B------:R-:W-:Y:S01]  /*9dc0*/  FSEL R58, -R9, -0.026868773624300956726, P5 ;  /* 0xbcdc1be7093a7808 */ /* 0x000fe20002800100 */
[----:B------:R-:W-:Y:S01]  /*9dd0*/  FFMA R62, R55, R62, R64 ;  /* 0x0000003e373e7223 */ /* 0x000fe20000000040 */
[----:B------:R-:W-:Y:S01]  /*9de0*/  FSEL R60, R8, 0.0052134888246655464172, P4 ;  /* 0x3baad5ea083c7808 */ /* 0x000fe20002000000 */
[----:B------:R-:W-:Y:S01]  /*9df0*/  FFMA R52, R51, R52, R54 ;  /* 0x0000003433347223 */ /* 0x000fe20000000036 */
[----:B------:R-:W-:Y:S01]  /*9e00*/  FSEL R54, -R9, -0.026868773624300956726, P0 ;  /* 0xbcdc1be709367808 */ /* 0x000fe20000000100 */
[----:B------:R-:W-:Y:S01]  /*9e10*/  FFMA R62, R55, R62, R58 ;  /* 0x0000003e373e7223 */ /* 0x000fe2000000003a */
[C---:B------:R-:W-:Y:S01]  /*9e20*/  FSEL R64, R10.reuse, 0.11284004896879196167, P5 ;  /* 0x3de718af0a407808 */ /* 0x040fe20002800000 */
[----:B------:R-:W-:Y:S01]  /*9e30*/  FFMA R60, R53, R56, R60 ;  /* 0x00000038353c7223 */ /* 0x000fe2000000003c */
[----:B------:R-:W-:Y:S01]  /*9e40*/  FSEL R58, -R9, -0.026868773624300956726, P4 ;  /* 0xbcdc1be7093a7808 */ /* 0x000fe20002000100 */
[----:B------:R-:W-:Y:S01]  /*9e50*/  FFMA R52, R51, R52, R54 ;  /* 0x0000003433347223 */ /* 0x000fe20000000036 */
[----:B------:R-:W-:Y:S01]  /*9e60*/  FSEL R54, R11, -0.37612664699554443359, P5 ;  /* 0xbec093ac0b367808 */ /* 0x000fe20002800000 */
[----:B------:R-:W-:Y:S01]  /*9e70*/  FFMA R62, R55, R62, R64 ;  /* 0x0000003e373e7223 */ /* 0x000fe20000000040 */
[C---:B------:R-:W-:Y:S01]  /*9e80*/  FSEL R56, R10.reuse, 0.11284004896879196167, P0 ;  /* 0x3de718af0a387808 */ /* 0x040fe20000000000 */
[----:B------:R-:W-:Y:S01]  /*9e90*/  FFMA R58, R53, R60, R58 ;  /* 0x0000003c353a7223 */ /* 0x000fe2000000003a */
[----:B------:R-:W-:Y:S01]  /*9ea0*/  FSEL R60, R10, 0.11284004896879196167, P4 ;  /* 0x3de718af0a3c7808 */ /* 0x000fe20002000000 */
[----:B------:R-:W-:Y:S01]  /*9eb0*/  FFMA R62, R55, R62, R54 ;  /* 0x0000003e373e7223 */ /* 0x000fe20000000036 */
[----:B------:R-:W-:Y:S01]  /*9ec0*/  FSEL R54, R11, -0.37612664699554443359, P0 ;  /* 0xbec093ac0b367808 */ /* 0x000fe20000000000 */
[----:B------:R-:W-:Y:S01]  /*9ed0*/  FFMA R52, R51, R52, R56 ;  /* 0x0000003433347223 */ /* 0x000fe20000000038 */
[C---:B------:R-:W-:Y:S01]  /*9ee0*/  FSEL R56, R12.reuse, 0.12837915122509002686, P5 ;  /* 0x3e0375d30c387808 */ /* 0x040fe20002800000 */
[----:B------:R-:W-:Y:S01]  /*9ef0*/  FFMA R58, R53, R58, R60 ;  /* 0x0000003a353a7223 */ /* 0x000fe2000000003c */
[----:B------:R-:W-:Y:S01]  /*9f00*/  FSEL R57, -|R61|, R61, P5 ;  /* 0x0000003d3d397208 */ /* 0x000fe20002800300 */
[----:B------:R-:W-:Y:S01]  /*9f10*/  FFMA R52, R51, R52, R54 ;  /* 0x0000003433347223 */ /* 0x000fe20000000036 */
[----:B------:R-:W-:Y:S01]  /*9f20*/  FSEL R54, R11, -0.37612664699554443359, P4 ;  /* 0xbec093ac0b367808 */ /* 0x000fe20002000000 */
[----:B------:R-:W-:Y:S01]  /*9f30*/  FFMA R62, R55, R62, R56 ;  /* 0x0000003e373e7223 */ /* 0x000fe20000000038 */
[----:B------:R-:W-:-:S02]  /*9f40*/  FSEL R56, R12, 0.12837915122509002686, P0 ;  /* 0x3e0375d30c387808 */ /* 0x000fc40000000000 */
[----:B------:R-:W-:Y:S01]  /*9f50*/  FSEL R55, R12, 0.12837915122509002686, P4 ;  /* 0x3e0375d30c377808 */ /* 0x000fe20002000000 */
[----:B------:R-:W-:Y:S01]  /*9f60*/  FFMA R54, R53, R58, R54 ;  /* 0x0000003a35367223 */ /* 0x000fe20000000036 */
[----:B------:R-:W-:Y:S01]  /*9f70*/  FFMA R62, R62, R57, R57 ;  /* 0x000000393e3e7223 */ /* 0x000fe20000000039 */
[----:B------:R-:W-:Y:S01]  /*9f80*/  FFMA R52, R51, R52, R56 ;  /* 0x0000003433347223 */ /* 0x000fe20000000038 */
[----:B------:R-:W-:Y:S01]  /*9f90*/  FSEL R51, -|R59|, R59, P0 ;  /* 0x0000003b3b337208 */ /* 0x000fe20000000300 */
[----:B------:R-:W-:Y:S01]  /*9fa0*/  FFMA R54, R53, R54, R55 ;  /* 0x0000003635367223 */ /* 0x000fe20000000037 */
[----:B------:R-:W-:Y:S01]  /*9fb0*/  FSEL R57, -|R66|, R66, P4 ;  /* 0x0000004242397208 */ /* 0x000fe20002000300 */
[----:B------:R-:W1:Y:S01]  /*9fc0*/  @P5 MUFU.EX2 R56, R62 ;  /* 0x0000003e00385308 */ /* 0x000e620000000800 */
[----:B------:R-:W-:Y:S01]  /*9fd0*/  F2FP.SATFINITE.E4M3.F32.PACK_AB_MERGE_C R42, R43, R42, RZ ;  /* 0x0000002a2b2a723e */ /* 0x000fe200048070ff */
[----:B------:R-:W-:Y:S02]  /*9fe0*/  FFMA R51, R52, R51, R51 ;  /* 0x0000003334337223 */ /* 0x000fe40000000033 */
[----:B------:R-:W-:-:S04]  /*9ff0*/  FFMA R54, R54, R57, R57 ;  /* 0x0000003936367223 */ /* 0x000fc80000000039 */
[----:B------:R-:W2:Y:S08]  /*a000*/  @P0 MUFU.EX2 R52, R51 ;  /* 0x0000003300340308 */ /* 0x000eb00000000800 */
[----:B------:R-:W3:Y:S01]  /*a010*/  @P4 MUFU.EX2 R53, R54 ;  /* 0x0000003600354308 */ /* 0x000ee20000000800 */
[----:B-1----:R-:W-:-:S05]  /*a020*/  @P5 FADD R56, -R56, 1 ;  /* 0x3f80000038385421 */ /* 0x002fca0000000100 */
[----:B------:R-:W-:Y:S01]  /*a030*/  @P5 LOP3.LUT R62, R56, 0x80000000, R61, 0xb8, !PT ;  /* 0x80000000383e5812 */ /* 0x000fe200078eb83d */
[----:B--2---:R-:W-:-:S04]  /*a040*/  @P0 FADD R52, -R52, 1 ;  /* 0x3f80000034340421 */ /* 0x004fc80000000100 */
[----:B------:R-:W-:Y:S01]  /*a050*/  FADD R62, R62, 1 ;  /* 0x3f8000003e3e7421 */ /* 0x000fe20000000000 */
[----:B------:R-:W-:Y:S01]  /*a060*/  @P0 LOP3.LUT R51, R52, 0x80000000, R59, 0xb8, !PT ;  /* 0x8000000034330812 */ /* 0x000fe200078eb83b */
[----:B------:R-:W-:Y:S02]  /*a070*/  FMUL R52, R20, R21 ;  /* 0x0000001514347220 */ /* 0x000fe40000400000 */
[----:B------:R-:W-:Y:S01]  /*a080*/  FMUL R25, R62, R25 ;  /* 0x000000193e197220 */ /* 0x000fe20000400000 */
[----:B---3--:R-:W-:Y:S01]  /*a090*/  @P4 FADD R53, -R53, 1 ;  /* 0x3f80000035354421 */ /* 0x008fe20000000100 */
[----:B------:R-:W-:Y:S01]  /*a0a0*/  FADD R20, R51, 1 ;  /* 0x3f80000033147421 */ /* 0x000fe20000000000 */
[----:B------:R-:W-:-:S03]  /*a0b0*/  F2FP.SATFINITE.E4M3.F32.PACK_AB_MERGE_C R52, R27, R52, RZ ;  /* 0x000000341b34723e */ /* 0x000fc600048070ff */
[----:B------:R-:W-:Y:S01]  /*a0c0*/  @P4 LOP3.LUT R54, R53, 0x80000000, R66, 0xb8, !PT ;  /* 0x8000000035364812 */ /* 0x000fe200078eb842 */
[----:B------:R-:W-:Y:S01]  /*a0d0*/  FMUL R20, R49, R20 ;  /* 0x0000001431147220 */ /* 0x000fe20000400000 */
[----:B------:R-:W-:-:S03]  /*a0e0*/  F2FP.SATFINITE.E4M3.F32.PACK_AB_MERGE_C R44, R25, R44, RZ ;  /* 0x0000002c192c723e */ /* 0x000fc600048070ff */
[----:B------:R-:W-:-:S04]  /*a0f0*/  FADD R21, R54, 1 ;  /* 0x3f80000036157421 */ /* 0x000fc80000000000 */
[----:B------:R-:W-:-:S05]  /*a100*/  FMUL R21, R50, R21 ;  /* 0x0000001532157220 */ /* 0x000fca0000400000 */
[----:B------:R-:W-:Y:S01]  /*a110*/  F2FP.SATFINITE.E4M3.F32.PACK_AB_MERGE_C R20, R21, R20, RZ ;  /* 0x000000141514723e */ /* 0x000fe200048070ff */
[----:B------:R-:W-:Y:S06]  /*a120*/  @P1 BRA `(.L_x_66) ;  /* 0x0000000000041947 */ /* 0x000fec0003800000 */
[----:B------:R-:W-:-:S04]  /*a130*/  DEPBAR.LE SB0, 0x1 ;  /* 0x000080400000791a */ /* 0x000fc80000000000 */
.L_x_66:
[----:B------:R-:W-:Y:S05]  /*a140*/  WARPSYNC.ALL ;  /* 0x0000000000007948 */ /* 0x000fea0003800000 */
[----:B------:R-:W-:Y:S06]  /*a150*/  BAR.SYNC.DEFER_BLOCKING 0x1, 0x100 ;  /* 0x0044000000007b1d */ /* 0x000fec0000010000 */
        /* <DEDUP_REMOVED lines=19> */
[----:B------:R-:W-:Y:S02]  /*a290*/  UIADD3 UR4, UR43, 0x5100, URZ ;  /* 0x000051002b047890 */ /* 0x000fe4000fffe03f */
[----:B------:R-:W-:Y:S01]  /*a2a0*/  UIADD3.X UR9, URZ, UR41, URZ, UP0, !UPT ;  /* 0x000000293f097290 */ /* 0x000fe200087fe43f */
[----:B------:R-:W-:Y:S01]  /*a2b0*/  UMOV UR6, UR54 ;  /* 0x0000003600067c82 */ /* 0x000fe20008000000 */
[----:B------:R-:W-:-:S07]  /*a2c0*/  UMOV UR7, UR55 ;  /* 0x0000003700077c82 */ /* 0x000fce0008000000 */
[----:B------:R1:W-:Y:S02]  /*a2d0*/  UTMASTG.3D [UR4], [UR8] ;  /* 0x00000004080073b5 */ /* 0x0003e40008010000 */
[----:B-1----:R0:W-:Y:S02]  /*a2e0*/  UTMACMDFLUSH ;  /* 0x00000000000079b7 */ /* 0x0021e40000000000 */
.L_x_68:
[----:B------:R-:W-:Y:S05]  /*a2f0*/  BSYNC B0 ;  /* 0x0000000000007941 */ /* 0x000fea0003800000 */
.L_x_67:
[----:B------:R-:W2:Y:S04]  /*a300*/  LDL R25, [R1+0xb4] ;  /* 0x0000b40001197983 */ /* 0x000ea80000100800 */
[----:B------:R-:W3:Y:S01]  /*a310*/  LDL R24, [R1+0xb8] ;  /* 0x0000b80001187983 */ /* 0x000ee20000100800 */
[----:B------:R-:W-:Y:S01]  /*a320*/  BSSY B0, `(.L_x_69) ;  /* 0x0000036000007945 */ /* 0x000fe20003800000 */
[----:B--2---:R-:W-:Y:S02]  /*a330*/  MOV R20, R25 ;  /* 0x0000001900147202 */ /* 0x004fe40000000f00 */
[----:B---3--:R-:W-:Y:S01]  /*a340*/  MOV R21, R24 ;  /* 0x0000001800157202 */ /* 0x008fe20000000f00 */
[----:B------:R-:W-:Y:S06]  /*a350*/  @P3 BRA `(.L_x_70) ;  /* 0x0000000000c83947 */ /* 0x000fec0003800000 */
[----:B------:R-:W2:Y:S02]  /*a360*/  LDL R26, [R1+0xcc] ;  /* 0x0000cc00011a7983 */ /* 0x000ea40000100800 */
[----:B--2---:R-:W-:-:S13]  /*a370*/  ISETP.NE.AND P4, PT, R26, 0x3, PT ;  /* 0x000000031a00780c */ /* 0x004fda0003f85270 */
[----:B------:R-:W-:Y:S05]  /*a380*/  @!P4 BRA `(.L_x_71) ;  /* 0x000000000004c947 */ /* 0x000fea0003800000 */
[----:B------:R-:W-:Y:S01]  /*a390*/  BPT.TRAP 0x1 ;  /* 0x000000040000795c */ /* 0x000fe20000300000 */
.L_x_71:
[----:B------:R-:W-:Y:S01]  /*a3a0*/  LEA R26, R25, UR43, 0x3 ;  /* 0x0000002b191a7c11 */ /* 0x000fe2000f8e18ff */
[----:B------:R-:W-:Y:S01]  /*a3b0*/  BSSY B1, `(.L_x_72) ;  /* 0x0000004000017945 */ /* 0x000fe20003800000 */
[----:B------:R-:W-:-:S04]  /*a3c0*/  SHF.L.U32 R21, R24, 0x1f, RZ ;  /* 0x0000001f18157819 */ /* 0x000fc800000006ff */
[----:B------:R-:W1:Y:S02]  /*a3d0*/  SYNCS.PHASECHK.TRANS64.TRYWAIT P0, [R26+URZ+0x80], R21 ;  /* 0x000080151a0075a7 */ /* 0x000e64000800017f */
[----:B-1----:R-:W-:Y:S05]  /*a3e0*/  @!P0 BRA `(.L_x_73) ;  /* 0x0000010c00148947 */ /* 0x002fea0003800000 */
.L_x_241:
[----:B------:R-:W-:Y:S05]  /*a3f0*/  BSYNC B1 ;  /* 0x0000000000017941 */ /* 0x000fea0003800000 */
.L_x_72:
        /* <DEDUP_REMOVED lines=10> */
[----:B------:R-:W-:Y:S04]  /*a4a0*/  LDS.U16 R20, [R28+0x200] ;  /* 0x000200001c147984 */ /* 0x000fe80000000400 */
[----:B-1----:R-:W1:Y:S04]  /*a4b0*/  LDS.U16 R21, [R28+0x100] ;  /* 0x000100001c157984 */ /* 0x002e680000000400 */
[----:B------:R-:W-:Y:S04]  /*a4c0*/  LDS.U16 R24, [R28+0x208] ;  /* 0x000208001c187984 */ /* 0x000fe80000000400 */
[----:B------:R-:W4:Y:S01]  /*a4d0*/  LDS.U16 R25, [R28+0x108] ;  /* 0x000108001c197984 */ /* 0x000f220000000400 */
[----:B--2---:R-:W-:-:S02]  /*a4e0*/  PRMT R5, R0, 0x5410, R5 ;  /* 0x0000541000057816 */ /* 0x004fc40000000005 */
[----:B---3--:R-:W-:Y:S02]  /*a4f0*/  PRMT R4, R3, 0x5410, R4 ;  /* 0x0000541003047816 */ /* 0x008fe40000000004 */
[----:B-1----:R-:W-:Y:S02]  /*a500*/  PRMT R3, R21, 0x5410, R20 ;  /* 0x0000541015037816 */ /* 0x002fe40000000014 */
[----:B----4-:R-:W-:-:S07]  /*a510*/  PRMT R0, R25, 0x5410, R24 ;  /* 0x0000541019007816 */ /* 0x010fce0000000018 */
.L_x_75:
[----:B------:R-:W-:Y:S05]  /*a520*/  BSYNC B1 ;  /* 0x0000000000017941 */ /* 0x000fea0003800000 */
.L_x_74:
        /* <DEDUP_REMOVED lines=8> */
.L_x_76:
[----:B------:R-:W3:Y:S04]  /*a5b0*/  LDL.LU R25, [R1+0xb4] ;  /* 0x0000b40001197983 */ /* 0x000ee80000300800 */
[----:B------:R-:W4:Y:S01]  /*a5c0*/  LDL.LU R24, [R1+0xb8] ;  /* 0x0000b80001187983 */ /* 0x000f220000300800 */
[----:B------:R-:W-:Y:S01]  /*a5d0*/  IADD3 R20, R26, 0xa0, RZ ;  /* 0x000000a01a147810 */ /* 0x000fe20007ffe0ff */
[----:B-1----:R-:W1:Y:S03]  /*a5e0*/  S2R R21, SR_CgaCtaId ;  /* 0x0000000000157919 */ /* 0x002e660000008800 */
[----:B-1----:R-:W-:-:S04]  /*a5f0*/  PRMT R20, R21, 0x654, R20 ;  /* 0x0000065415147816 */ /* 0x002fc80000000014 */
[----:B--2---:R3:W-:Y:S02]  /*a600*/  SYNCS.ARRIVE.TRANS64.RED.A1T0 RZ, [R20+URZ], RZ ;  /* 0x000000ff14ff79a7 */ /* 0x0047e4000810043f */
[----:B---3--:R-:W-:-:S04]  /*a610*/  IADD3 R20, R25, 0x1, RZ ;  /* 0x0000000119147810 */ /* 0x008fc80007ffe0ff */
[----:B------:R-:W-:-:S04]  /*a620*/  ISETP.NE.AND P0, PT, R20, 0x4, PT ;  /* 0x000000041400780c */ /* 0x000fc80003f05270 */
[----:B------:R-:W-:Y:S02]  /*a630*/  SEL R21, RZ, 0x1, P0 ;  /* 0x00000001ff157807 */ /* 0x000fe40000000000 */
[----:B------:R-:W-:Y:S02]  /*a640*/  SEL R20, R20, RZ, P0 ;  /* 0x000000ff14147207 */ /* 0x000fe40000000000 */
[----:B----4-:R-:W-:-:S03]  /*a650*/  LOP3.LUT R21, R24, R21, RZ, 0x3c, !PT ;  /* 0x0000001518157212 */ /* 0x010fc600078e3cff */
[----:B------:R1:W-:Y:S04]  /*a660*/  STL [R1+0xb4], R20 ;  /* 0x0000b41401007387 */ /* 0x0003e80000100800 */
[----:B------:R1:W-:Y:S02]  /*a670*/  STL [R1+0xb8], R21 ;  /* 0x0000b81501007387 */ /* 0x0003e40000100800 */
.L_x_70:
[----:B------:R-:W-:Y:S05]  /*a680*/  BSYNC B0 ;  /* 0x0000000000007941 */ /* 0x000fea0003800000 */
.L_x_69:
[----:B------:R-:W-:Y:S01]  /*a690*/  F2FP.F16.E4M3.UNPACK_B R32, R5.H1 ;  /* 0x00000005ff20723e */ /* 0x000fe200030006ff */
[C---:B------:R-:W-:Y:S01]  /*a6a0*/  FMUL R193, R2.reuse, R193 ;  /* 0x000000c102c17220 */ /* 0x040fe20000400000 */
[C---:B------:R-:W-:Y:S01]  /*a6b0*/  FMUL R191, R2.reuse, R191 ;  /* 0x000000bf02bf7220 */ /* 0x040fe20000400000 */
[C---:B------:R-:W-:Y:S01]  /*a6c0*/  FMUL R189, R2.reuse, R189 ;  /* 0x000000bd02bd7220 */ /* 0x040fe20000400000 */
[----:B------:R-:W-:Y:S01]  /*a6d0*/  F2FP.F16.E4M3.UNPACK_B R43, R3 ;  /* 0x00000003ff2b723e */ /* 0x000fe200020006ff */
[----:B------:R-:W-:Y:S02]  /*a6e0*/  HADD2.F32 R24, -RZ, R32.H0_H0 ;  /* 0x20000020ff187230 */ /* 0x000fe40000004100 */
        /* <DEDUP_REMOVED lines=31> */
[----:B------:R-:W2:Y:S01]  /*a8e0*/  @P0 MUFU.EX2 R30, R25 ;  /* 0x00000019001e0308 */ /* 0x000ea20000000800 */
        /* <DEDUP_REMOVED lines=12> */
[----:B--2---:R-:W-:Y:S01]  /*a9b0*/  @P0 FADD R30, -R30, 1 ;  /* 0x3f8000001e1e0421 */ /* 0x004fe20000000100 */
        /* <DEDUP_REMOVED lines=49> */
[----:B------:R-:W2:Y:S01]  /*acd0*/  @P0 MUFU.EX2 R32, R29 ;  /* 0x0000001d00200308 */ /* 0x000ea20000000800 */
        /* <DEDUP_REMOVED lines=9> */
[----:B------:R-:W3:Y:S01]  /*ad70*/  @P4 MUFU.EX2 R34, R30 ;  /* 0x0000001e00224308 */ /* 0x000ee20000000800 */
[--C-:B------:R-:W-:Y:S02]  /*ad80*/  HADD2.F32 R36, -RZ, R33.reuse.H0_H0 ;  /* 0x20000021ff247230 */ /* 0x100fe40000004100 */
[----:B------:R-:W-:Y:S02]  /*ad90*/  HADD2.F32 R38, -RZ, R33.H1_H1 ;  /* 0x30000021ff267230 */ /* 0x000fe40000004100 */
[----:B------:R-:W-:Y:S01]  /*ada0*/  FMUL R33, R2, R188 ;  /* 0x000000bc02217220 */ /* 0x000fe20000400000 */
[----:B--2---:R-:W-:Y:S01]  /*adb0*/  @P0 FADD R35, -R32, 1 ;  /* 0x3f80000020230421 */ /* 0x004fe20000000100 */
[C---:B------:R-:W-:Y:S01]  /*adc0*/  FFMA R32, R16.reuse, R36, R189 ;  /* 0x0000002410207223 */ /* 0x040fe200000000bd */
[----:B------:R-:W2:Y:S01]  /*add0*/  @P5 MUFU.EX2 R37, R31 ;  /* 0x0000001f00255308 */ /* 0x000ea20000000800 */
[----:B------:R-:W-:-:S02]  /*ade0*/  FFMA R33, R16, R38, R33 ;  /* 0x0000002610217223 */ /* 0x000fc40000000021 */
[C---:B------:R-:W-:Y:S01]  /*adf0*/  FMUL R45, R32.reuse, 0.70710676908493041992 ;  /* 0x3f3504f3202d7820 */ /* 0x040fe20000400000 */
[----:B------:R-:W-:Y:S01]  /*ae00*/  @P0 LOP3.LUT R29, R35, 0x80000000, R46, 0xb8, !PT ;  /* 0x80000000231d0812 */ /* 0x000fe200078eb82e */
[----:B------:R-:W-:Y:S01]  /*ae10*/  FMUL R52, R33, 0.70710676908493041992 ;  /* 0x3f3504f321347820 */ /* 0x000fe20000400000 */
[----:B------:R-:W-:Y:S01]  /*ae20*/  FMUL R32, R32, 0.5 ;  /* 0x3f00000020207820 */ /* 0x000fe20000400000 */
[C---:B------:R-:W-:Y:S01]  /*ae30*/  FMUL R35, R45.reuse, R45 ;  /* 0x0000002d2d237220 */ /* 0x040fe20000400000 */
[----:B------:R-:W-:Y:S01]  /*ae40*/  FSETP.GE.AND P0, PT, |R45|, 1.0029599666595458984, PT ;  /* 0x3f8060fe2d00780b */ /* 0x000fe20003f06200 */
[----:B---3--:R-:W-:Y:S01]  /*ae50*/  @P4 FADD R36, -R34, 1 ;  /* 0x3f80000022244421 */ /* 0x008fe20000000100 */
[----:B------:R-:W-:Y:S01]  /*ae60*/  FFMA R34, R16, R40, R187 ;  /* 0x0000002810227223 */ /* 0x000fe200000000bb */
[----:B------:R-:W-:Y:S01]  /*ae70*/  FADD R29, R29, 1 ;  /* 0x3f8000001d1d7421 */ /* 0x000fe20000000000 */
[----:B------:R-:W-:Y:S01]  /*ae80*/  FSEL R35, |R45|, R35, P0 ;  /* 0x000000232d237208 */ /* 0x000fe20000000200 */
[----:B------:R-:W-:Y:S01]  /*ae90*/  FMUL R33, R33, 0.5 ;  /* 0x3f00000021217820 */ /* 0x000fe20000400000 */
[----:B------:R-:W-:Y:S01]  /*aea0*/  @P4 LOP3.LUT R30, R36, 0x80000000, R39, 0xb8, !PT ;  /* 0x80000000241e4812 */ /* 0x000fe200078eb827 */
[----:B------:R-:W-:Y:S01]  /*aeb0*/  FMUL R47, R34, 0.70710676908493041992 ;  /* 0x3f3504f3222f7820 */ /* 0x000fe20000400000 */
[----:B------:R-:W-:Y:S01]  /*aec0*/  FSETP.GE.AND P4, PT, |R52|, 1.0029599666595458984, PT ;  /* 0x3f8060fe3400780b */ /* 0x000fe20003f86200 */
[----:B--2---:R-:W-:Y:S01]  /*aed0*/  @P5 FADD R37, -R37, 1 ;  /* 0x3f80000025255421 */ /* 0x004fe20000000100 */
        /* <DEDUP_REMOVED lines=11> */
[----:B------:R-:W-:Y:S01]  /*af90*/  FMUL R29, R26, R29 ;  /* 0x0000001d1a1d7220 */ /* 0x000fe20000400000 */
[----:B------:R-:W-:Y:S01]  /*afa0*/  FSEL R38, R8, 0.0052134888246655464172, P0 ;  /* 0x3baad5ea08267808 */ /* 0x000fe20000000000 */
[----:B------:R-:W-:Y:S01]  /*afb0*/  FADD R31, R31, 1 ;  /* 0x3f8000001f1f7421 */ /* 0x000fe20000000000 */
[----:B------:R-:W-:Y:S01]  /*afc0*/  FSETP.GE.AND P5, PT, |R47|, 1.0029599666595458984, PT ;  /* 0x3f8060fe2f00780b */ /* 0x000fe20003fa6200 */
[----:B------:R-:W-:Y:S01]  /*afd0*/  FFMA R42, R37, R40, R42 ;  /* 0x00000028252a7223 */ /* 0x000fe2000000002a */
[----:B------:R-:W-:Y:S01]  /*afe0*/  FSEL R40, -R9, -0.026868773624300956726, P0 ;  /* 0xbcdc1be709287808 */ /* 0x000fe20000000100 */
[----:B------:R-:W-:Y:S01]  /*aff0*/  FFMA R36, R35, R36, R38 ;  /* 0x0000002423247223 */ /* 0x000fe20000000026 */
[----:B------:R-:W-:Y:S01]  /*b000*/  FSEL R39, |R47|, R39, P5 ;  /* 0x000000272f277208 */ /* 0x000fe20002800200 */
[----:B------:R-:W-:Y:S01]  /*b010*/  FMUL R34, R34, 0.5 ;  /* 0x3f00000022227820 */ /* 0x000fe20000400000 */
        /* <DEDUP_REMOVED lines=49> */
[----:B------:R-:W-:Y:S01]  /*b330*/  @P0 LOP3.LUT R35, R42, 0x80000000, R45, 0xb8, !PT ;  /* 0x800000002a230812 */ /* 0x000fe200078eb82d */
[C---:B------:R-:W-:Y:S01]  /*b340*/  FMUL R51, R38.reuse, 0.70710676908493041992 ;  /* 0x3f3504f326337820 */ /* 0x040fe20000400000 */
[C---:B------:R-:W-:Y:S01]  /*b350*/  FMUL R58, R39.reuse, 0.70710676908493041992 ;  /* 0x3f3504f3273a7820 */ /* 0x040fe20000400000 */
[----:B------:R-:W-:Y:S01]  /*b360*/  FMUL R39, R39, 0.5 ;  /* 0x3f00000027277820 */ /* 0x000fe20000400000 */
[----:B------:R-:W-:Y:S01]  /*b370*/  FMUL R38, R38, 0.5 ;  /* 0x3f00000026267820 */ /* 0x000fe20000400000 */
[----:B------:R-:W-:Y:S01]  /*b380*/  FADD R35, R35, 1 ;  /* 0x3f80000023237421 */ /* 0x000fe20000000000 */
[----:B---3--:R-:W-:Y:S01]  /*b390*/  @P4 FADD R43, -R40, 1 ;  /* 0x3f800000282b4421 */ /* 0x008fe20000000100 */
[----:B------:R-:W-:Y:S01]  /*b3a0*/  FFMA R40, R16, R48, R41 ;  /* 0x0000003010287223 */ /* 0x000fe20000000029 */
[C---:B------:R-:W-:Y:S01]  /*b3b0*/  FMUL R41, R58.reuse, R58 ;  /* 0x0000003a3a297220 */ /* 0x040fe20000400000 */
[----:B------:R-:W-:Y:S01]  /*b3c0*/  FSETP.GE.AND P0, PT, |R58|, 1.0029599666595458984, PT ;  /* 0x3f8060fe3a00780b */ /* 0x000fe20003f06200 */
[----:B------:R-:W-:Y:S01]  /*b3d0*/  FMUL R32, R32, R35 ;  /* 0x0000002320207220 */ /* 0x000fe20000400000 */
[----:B------:R-:W-:Y:S01]  /*b3e0*/  @P4 LOP3.LUT R36, R43, 0x80000000, R52, 0xb8, !PT ;  /* 0x800000002b244812 */ /* 0x000fe200078eb834 */
[C---:B------:R-:W-:Y:S01]  /*b3f0*/  FMUL R43, R51.reuse, R51 ;  /* 0x00000033332b7220 */ /* 0x040fe20000400000 */
[----:B------:R-:W-:Y:S01]  /*b400*/  FSETP.GE.AND P4, PT, |R51|, 1.0029599666595458984, PT ;  /* 0x3f8060fe3300780b */ /* 0x000fe20003f86200 */
[----:B--2---:R-:W-:Y:S01]  /*b410*/  @P5 FADD R44, -R44, 1 ;  /* 0x3f8000002c2c5421 */ /* 0x004fe20000000100 */
        /* <DEDUP_REMOVED lines=19> */
[----:B------:R-:W-:Y:S01]  /*b550*/  FFMA R42, R41, R42, R44 ;  /* 0x0000002a292a7223 */ /* 0x000fe2000000002c */
[----:B------:R-:W-:-:S02]  /*b560*/  FSEL R45, |R60|, R45, P5 ;  /* 0x0000002d3c2d7208 */ /* 0x000fc40002800200 */
[----:B------:R-:W-:Y:S01]  /*b570*/  FSEL R52, R6, 8.4834944573231041431e-05, P5 ;  /* 0x38b1e96a06347808 */ /* 0x000fe20002800000 */
[----:B------:R-:W-:Y:S01]  /*b580*/  FFMA R42, R41, R42, R46 ;  /* 0x0000002a292a7223 */ /* 0x000fe2000000002e */
[----:B------:R-:W-:Y:S02]  /*b590*/  FSEL R54, -R7, -0.00082130916416645050049, P5 ;  /* 0xba574d2007367808 */ /* 0x000fe40002800100 */
        /* <DEDUP_REMOVED lines=25> */
[----:B------:R-:W-:Y:S01]  /*b730*/  FSEL R47, R12, 0.12837915122509002686, P5 ;  /* 0x3e0375d30c2f7808 */ /* 0x000fe20002800000 */
[----:B------:R-:W-:Y:S01]  /*b740*/  FFMA R42, R43, R48, R42 ;  /* 0x000000302b2a7223 */ /* 0x000fe2000000002a */
[----:B------:R-:W-:Y:S01]  /*b750*/  FSEL R43, -|R51|, R51, P4 ;  /* 0x00000033332b7208 */ /* 0x000fe20002000300 */
[----:B------:R-:W-:Y:S01]  /*b760*/  FFMA R46, R45, R52, R46 ;  /* 0x000000342d2e7223 */ /* 0x000fe2000000002e */
[----:B------:R-:W-:Y:S01]  /*b770*/  FSEL R48, -|R60|, R60, P5 ;  /* 0x0000003c3c307208 */ /* 0x000fe20002800300 */
[----:B------:R-:W2:Y:S01]  /*b780*/  @P0 MUFU.EX2 R44, R41 ;  /* 0x00000029002c0308 */ /* 0x000ea20000000800 */
[----:B------:R-:W-:-:S02]  /*b790*/  HADD2.F32 R52, -RZ, R55.H0_H0 ;  /* 0x20000037ff347230 */ /* 0x000fc40000004100 */
[----:B------:R-:W-:Y:S01]  /*b7a0*/  FFMA R47, R45, R46, R47 ;  /* 0x0000002e2d2f7223 */ /* 0x000fe2000000002f */
[----:B------:R-:W-:Y:S01]  /*b7b0*/  FFMA R42, R42, R43, R43 ;  /* 0x0000002b2a2a7223 */ /* 0x000fe2000000002b */
[----:B------:R-:W-:Y:S01]  /*b7c0*/  F2FP.F16.E4M3.UNPACK_B R45, R0 ;  /* 0x00000000ff2d723e */ /* 0x000fe200020006ff */
[C---:B------:R-:W-:Y:S01]  /*b7d0*/  FMUL R55, R2.reuse, R180 ;  /* 0x000000b402377220 */ /* 0x040fe20000400000 */
[----:B------:R-:W-:Y:S01]  /*b7e0*/  FFMA R43, R47, R48, R48 ;  /* 0x000000302f2b7223 */ /* 0x000fe20000000030 */
[----:B------:R-:W-:Y:S01]  /*b7f0*/  F2FP.SATFINITE.E4M3.F32.PACK_AB_MERGE_C R32, R33, R32, RZ ;  /* 0x000000202120723e */ /* 0x000fe200048070ff */
[----:B------:R-:W3:Y:S01]  /*b800*/  @P4 MUFU.EX2 R46, R42 ;  /* 0x0000002a002e4308 */ /* 0x000ee20000000800 */
[--C-:B------:R-:W-:Y:S02]  /*b810*/  HADD2.F32 R48, -RZ, R45.reuse.H0_H0 ;  /* 0x2000002dff307230 */ /* 0x100fe40000004100 */
[----:B------:R-:W-:Y:S02]  /*b820*/  HADD2.F32 R50, -RZ, R45.H1_H1 ;  /* 0x3000002dff327230 */ /* 0x000fe40000004100 */
[----:B------:R-:W-:-:S03]  /*b830*/  FMUL R45, R2, R182 ;  /* 0x000000b6022d7220 */ /* 0x000fc60000400000 */
[----:B------:R-:W4:Y:S01]  /*b840*/  @P5 MUFU.EX2 R49, R43 ;  /* 0x0000002b00315308 */ /* 0x000f220000000800 */
[----:B--2---:R-:W-:Y:S01]  /*b850*/  @P0 FADD R47, -R44, 1 ;  /* 0x3f8000002c2f0421 */ /* 0x004fe20000000100 */
[----:B------:R-:W-:-:S04]  /*b860*/  FFMA R44, R16, R48, R183 ;  /* 0x00000030102c7223 */ /* 0x000fc800000000b7 */
[C---:B------:R-:W-:Y:S01]  /*b870*/  FMUL R57, R44.reuse, 0.70710676908493041992 ;  /* 0x3f3504f32c397820 */ /* 0x040fe20000400000 */
[----:B------:R-:W-:Y:S01]  /*b880*/  @P0 LOP3.LUT R41, R47, 0x80000000, R58, 0xb8, !PT ;  /* 0x800000002f290812 */ /* 0x000fe200078eb83a */
[----:B------:R-:W-:Y:S01]  /*b890*/  FMUL R44, R44, 0.5 ;  /* 0x3f0000002c2c7820 */ /* 0x000fe20000400000 */
[----:B---3--:R-:W-:Y:S01]  /*b8a0*/  @P4 FADD R48, -R46, 1 ;  /* 0x3f8000002e304421 */ /* 0x008fe20000000100 */
[C---:B------:R-:W-:Y:S01]  /*b8b0*/  FFMA R46, R16.reuse, R50, R45 ;  /* 0x00000032102e7223 */ /* 0x040fe2000000002d */
[C---:B------:R-:W-:Y:S01]  /*b8c0*/  FMUL R47, R57.reuse, R57 ;  /* 0x00000039392f7220 */ /* 0x040fe20000400000 */
[----:B------:R-:W-:Y:S01]  /*b8d0*/  FSETP.GE.AND P0, PT, |R57|, 1.0029599666595458984, PT ;  /* 0x3f8060fe3900780b */ /* 0x000fe20003f06200 */
[----:B------:R-:W-:Y:S01]  /*b8e0*/  FFMA R45, R16, R52, R181 ;  /* 0x00000034102d7223 */ /* 0x000fe200000000b5 */
[----:B------:R-:W-:Y:S01]  /*b8f0*/  FMUL R64, R46, 0.70710676908493041992 ;  /* 0x3f3504f32e407820 */ /* 0x000fe20000400000 */
[----:B------:R-:W-:Y:S01]  /*b900*/  @P4 LOP3.LUT R42, R48, 0x80000000, R51, 0xb8, !PT ;  /* 0x80000000302a4812 */ /* 0x000fe200078eb833 */
[----:B------:R-:W-:Y:S01]  /*b910*/  FMUL R46, R46, 0.5 ;  /* 0x3f0000002e2e7820 */ /* 0x000fe20000400000 */
[----:B----4-:R-:W-:Y:S01]  /*b920*/  @P5 FADD R49, -R49, 1 ;  /* 0x3f80000031315421 */ /* 0x010fe20000000100 */
[----:B------:R-:W-:Y:S01]  /*b930*/  FSEL R47, |R57|, R47, P0 ;  /* 0x0000002f392f7208 */ /* 0x000fe20000000200 */
[C---:B------:R-:W-:Y:S01]  /*b940*/  FMUL R59, R45.reuse, 0.70710676908493041992 ;  /* 0x3f3504f32d3b7820 */ /* 0x040fe20000400000 */
[C---:B------:R-:W-:Y:S01]  /*b950*/  FSETP.GE.AND P4, PT, |R64|.reuse, 1.0029599666595458984, PT ;  /* 0x3f8060fe4000780b */ /* 0x040fe20003f86200 */
[----:B------:R-:W-:Y:S01]  /*b960*/  FMUL R45, R45, 0.5 ;  /* 0x3f0000002d2d7820 */ /* 0x000fe20000400000 */
[----:B------:R-:W-:Y:S01]  /*b970*/  @P5 LOP3.LUT R43, R49, 0x80000000, R60, 0xb8, !PT ;  /* 0x80000000312b5812 */ /* 0x000fe200078eb83c */
[----:B------:R-:W-:Y:S01]  /*b980*/  FMUL R49, R64, R64 ;  /* 0x0000004040317220 */ /* 0x000fe20000400000 */
[----:B------:R-:W-:Y:S01]  /*b990*/  FSEL R48, R6, 8.4834944573231041431e-05, P0 ;  /* 0x38b1e96a06307808 */ /* 0x000fe20000000000 */
[----:B------:R-:W-:Y:S01]  /*b9a0*/  FMUL R51, R59, R59 ;  /* 0x0000003b3b337220 */ /* 0x000fe20000400000 */
[----:B------:R-:W-:Y:S01]  /*b9b0*/  FSEL R50, -R7, -0.00082130916416645050049, P0 ;  /* 0xba574d2007327808 */ /* 0x000fe20000000100 */
[----:B------:R-:W-:Y:S01]  /*b9c0*/  FADD R43, R43, 1 ;  /* 0x3f8000002b2b7421 */ /* 0x000fe20000000000 */
[----:B------:R-:W-:-:S02]  /*b9d0*/  FSEL R49, |R64|, R49, P4 ;  /* 0x0000003140317208 */ /* 0x000fc40002000200 */
[----:B------:R-:W-:Y:S01]  /*b9e0*/  FSEL R52, R6, 8.4834944573231041431e-05, P4 ;  /* 0x38b1e96a06347808 */ /* 0x000fe20002000000 */
[----:B------:R-:W-:Y:S01]  /*b9f0*/  FFMA R48, R47, R48, R50 ;  /* 0x000000302f307223 */ /* 0x000fe20000000032 */
[----:B------:R-:W-:Y:S01]  /*ba00*/  FSEL R54, -R7, -0.00082130916416645050049, P4 ;  /* 0xba574d2007367808 */ /* 0x000fe20002000100 */
[----:B------:R-:W-:Y:S01]  /*ba10*/  FMUL R43, R40, R43 ;  /* 0x0000002b282b7220 */ /* 0x000fe20000400000 */
[----:B------:R-:W-:Y:S02]  /*ba20*/  FSEL R50, R8, 0.0052134888246655464172, P0 ;  /* 0x3baad5ea08327808 */ /* 0x000fe40000000000 */
[----:B------:R-:W-:Y:S01]  /*ba30*/  FSETP.GE.AND P5, PT, |R59|, 1.0029599666595458984, PT ;  /* 0x3f8060fe3b00780b */ /* 0x000fe20003fa6200 */
        /* <DEDUP_REMOVED lines=39> */
[----:B------:R-:W-:Y:S01]  /*bcb0*/  F2FP.F16.E4M3.UNPACK_B R51, R5 ;  /* 0x00000005ff33723e */ /* 0x000fe200020006ff */
[----:B------:R-:W-:Y:S02]  /*bcc0*/  FFMA R48, R48, R49, R49 ;  /* 0x0000003130307223 */ /* 0x000fe40000000031 */
        /* <DEDUP_REMOVED lines=10> */
[----:B------:R-:W-:Y:S01]  /*bd70*/  FMUL R63, R50, 0.70710676908493041992 ;  /* 0x3f3504f3323f7820 */ /* 0x000fe20000400000 */
[----:B------:R-:W-:Y:S01]  /*bd80*/  @P0 LOP3.LUT R47, R54, 0x80000000, R57, 0xb8, !PT ;  /* 0x80000000362f0812 */ /* 0x000fe200078eb839 */
[C---:B------:R-:W-:Y:S01]  /*bd90*/  FMUL R61, R51.reuse, 0.70710676908493041992 ;  /* 0x3f3504f3333d7820 */ /* 0x040fe20000400000 */
[----:B------:R-:W-:Y:S01]  /*bda0*/  FMUL R51, R51, 0.5 ;  /* 0x3f00000033337820 */ /* 0x000fe20000400000 */
[----:B------:R-:W-:Y:S01]  /*bdb0*/  FMUL R54, R63, R63 ;  /* 0x0000003f3f367220 */ /* 0x000fe20000400000 */
[----:B---3--:R-:W-:Y:S01]  /*bdc0*/  @P4 FADD R55, -R52, 1 ;  /* 0x3f80000034374421 */ /* 0x008fe20000000100 */
[----:B------:R-:W-:Y:S01]  /*bdd0*/  FFMA R52, R16, R60, R53 ;  /* 0x0000003c10347223 */ /* 0x000fe20000000035 */
[C---:B------:R-:W-:Y:S01]  /*bde0*/  FMUL R53, R61.reuse, R61 ;  /* 0x0000003d3d357220 */ /* 0x040fe20000400000 */
[----:B------:R-:W-:Y:S01]  /*bdf0*/  FSETP.GE.AND P0, PT, |R61|, 1.0029599666595458984, PT ;  /* 0x3f8060fe3d00780b */ /* 0x000fe20003f06200 */
[----:B------:R-:W-:Y:S01]  /*be00*/  FADD R47, R47, 1 ;  /* 0x3f8000002f2f7421 */ /* 0x000fe20000000000 */
[C---:B------:R-:W-:Y:S01]  /*be10*/  FMUL R68, R52.reuse, 0.70710676908493041992 ;  /* 0x3f3504f334447820 */ /* 0x040fe20000400000 */
[----:B------:R-:W-:Y:S01]  /*be20*/  @P4 LOP3.LUT R48, R55, 0x80000000, R64, 0xb8, !PT ;  /* 0x8000000037304812 */ /* 0x000fe200078eb840 */
[----:B------:R-:W-:Y:S01]  /*be30*/  FMUL R52, R52, 0.5 ;  /* 0x3f00000034347820 */ /* 0x000fe20000400000 */
[----:B--2---:R-:W-:Y:S01]  /*be40*/  @P5 FADD R56, -R56, 1 ;  /* 0x3f80000038385421 */ /* 0x004fe20000000100 */
[C---:B------:R-:W-:Y:S01]  /*be50*/  FMUL R55, R68.reuse, R68 ;  /* 0x0000004444377220 */ /* 0x040fe20000400000 */
[----:B------:R-:W-:Y:S01]  /*be60*/  FSETP.GE.AND P4, PT, |R68|, 1.0029599666595458984, PT ;  /* 0x3f8060fe4400780b */ /* 0x000fe20003f86200 */
[----:B------:R-:W-:Y:S01]  /*be70*/  FADD R27, R48, 1 ;  /* 0x3f800000301b7421 */ /* 0x000fe20000000000 */
[----:B------:R-:W-:Y:S01]  /*be80*/  FSEL R53, |R61|, R53, P0 ;  /* 0x000000353d357208 */ /* 0x000fe20000000200 */
[----:B------:R-:W-:Y:S01]  /*be90*/  FMUL R44, R44, R47 ;  /* 0x0000002f2c2c7220 */ /* 0x000fe20000400000 */
[----:B------:R-:W-:Y:S01]  /*bea0*/  @P5 LOP3.LUT R49, R56, 0x80000000, R59, 0xb8, !PT ;  /* 0x8000000038315812 */ /* 0x000fe200078eb83b */
[----:B------:R-:W-:Y:S01]  /*beb0*/  FMUL R35, R46, R27 ;  /* 0x0000001b2e237220 */ /* 0x000fe20000400000 */
[----:B------:R-:W-:Y:S01]  /*bec0*/  FSETP.GE.AND P5, PT, |R63|, 1.0029599666595458984, PT ;  /* 0x3f8060fe3f00780b */ /* 0x000fe20003fa6200 */
[----:B------:R-:W-:Y:S01]  /*bed0*/  FMUL R27, R50, 0.5 ;  /* 0x3f000000321b7820 */ /* 0x000fe20000400000 */
[----:B------:R-:W-:Y:S01]  /*bee0*/  FSEL R56, -R7, -0.00082130916416645050049, P0 ;  /* 0xba574d2007387808 */ /* 0x000fe20000000100 */
[----:B------:R-:W-:Y:S01]  /*bef0*/  FADD R26, R49, 1 ;  /* 0x3f800000311a7421 */ /* 0x000fe20000000000 */
[----:B------:R-:W-:-:S02]  /*bf00*/  FSEL R57, |R63|, R54, P5 ;  /* 0x000000363f397208 */ /* 0x000fc40002800200 */
[C---:B------:R-:W-:Y:S01]  /*bf10*/  FSEL R58, R6.reuse, 8.4834944573231041431e-05, P5 ;  /* 0x38b1e96a063a7808 */ /* 0x040fe20002800000 */
        /* <DEDUP_REMOVED lines=19> */
[----:B------:R-:W-:Y:S01]  /*c050*/  FSEL R58, R10, 0.11284004896879196167, P0 ;  /* 0x3de718af0a3a7808 */ /* 0x000fe20000000000 */
[----:B------:R-:W-:Y:S01]  /*c060*/  FFMA R54, R53, R54, R56 ;  /* 0x0000003635367223 */ /* 0x000fe20000000038 */
[----:B------:R-:W-:Y:S01]  /*c070*/  FSEL R56, R11, -0.37612664699554443359, P5 ;  /* 0xbec093ac0b387808 */ /* 0x000fe20002800000 */
        /* <DEDUP_REMOVED lines=13> */
[----:B------:R-:W-:Y:S01]  /*c150*/  FSEL R59, -|R63|, R63, P5 ;  /* 0x0000003f3f3b7208 */ /* 0x000fe20002800300 */
[----:B------:R-:W-:Y:S01]  /*c160*/  FFMA R54, R53, R54, R58 ;  /* 0x0000003635367223 */ /* 0x000fe2000000003a */
[----:B------:R-:W-:Y:S01]  /*c170*/  FSEL R57, R12, 0.12837915122509002686, P4 ;  /* 0x3e0375d30c397808 */ /* 0x000fe20002000000 */
[----:B------:R-:W-:Y:S01]  /*c180*/  FFMA R56, R55, R60, R56 ;  /* 0x0000003c37387223 */ /* 0x000fe20000000038 */
[----:B------:R-:W-:Y:S01]  /*c190*/  FSEL R53, -|R61|, R61, P0 ;  /* 0x0000003d3d357208 */ /* 0x000fe20000000300 */
[----:B------:R-:W-:Y:S01]  /*c1a0*/  FFMA R64, R64, R59, R59 ;  /* 0x0000003b40407223 */ /* 0x000fe2000000003b */
[----:B------:R-:W-:Y:S01]  /*c1b0*/  FSEL R59, -|R68|, R68, P4 ;  /* 0x00000044443b7208 */ /* 0x000fe20002000300 */
[----:B------:R-:W-:Y:S01]  /*c1c0*/  FFMA R56, R55, R56, R57 ;  /* 0x0000003837387223 */ /* 0x000fe20000000039 */
[----:B------:R-:W-:Y:S01]  /*c1d0*/  F2FP.SATFINITE.E4M3.F32.PACK_AB_MERGE_C R44, R35, R44, RZ ;  /* 0x0000002c232c723e */ /* 0x000fe200048070ff */
[----:B------:R-:W-:Y:S01]  /*c1e0*/  FFMA R53, R54, R53, R53 ;  /* 0x0000003536357223 */ /* 0x000fe20000000035 */
[----:B------:R-:W2:Y:S01]  /*c1f0*/  @P5 MUFU.EX2 R58, R64 ;  /* 0x00000040003a5308 */ /* 0x000ea20000000800 */
[----:B------:R-:W-:-:S07]  /*c200*/  FFMA R56, R56, R59, R59 ;  /* 0x0000003b38387223 */ /* 0x000fce000000003b */
[----:B------:R-:W3:Y:S08]  /*c210*/  @P0 MUFU.EX2 R54, R53 ;  /* 0x0000003500360308 */ /* 0x000ef00000000800 */
[----:B------:R-:W4:Y:S01]  /*c220*/  @P4 MUFU.EX2 R55, R56 ;  /* 0x0000003800374308 */ /* 0x000f220000000800 */
[----:B--2---:R-:W-:-:S05]  /*c230*/  @P5 FADD R58, -R58, 1 ;  /* 0x3f8000003a3a5421 */ /* 0x004fca0000000100 */
[----:B------:R-:W-:Y:S01]  /*c240*/  @P5 LOP3.LUT R64, R58, 0x80000000, R63, 0xb8, !PT ;  /* 0x800000003a405812 */ /* 0x000fe200078eb83f */
[----:B---3--:R-:W-:-:S04]  /*c250*/  @P0 FADD R54, -R54, 1 ;  /* 0x3f80000036360421 */ /* 0x008fc80000000100 */
[----:B------:R-:W-:Y:S01]  /*c260*/  FADD R64, R64, 1 ;  /* 0x3f80000040407421 */ /* 0x000fe20000000000 */
[----:B------:R-:W-:Y:S01]  /*c270*/  @P0 LOP3.LUT R53, R54, 0x80000000, R61, 0xb8, !PT ;  /* 0x8000000036350812 */ /* 0x000fe200078eb83d */
[----:B------:R-:W-:Y:S01]  /*c280*/  FMUL R54, R24, R25 ;  /* 0x0000001918367220 */ /* 0x000fe20000400000 */
[----:B------:R-:W-:Y:S01]  /*c290*/  FADD R24, R41, 1 ;  /* 0x3f80000029187421 */ /* 0x000fe20000000000 */
[----:B----4-:R-:W-:Y:S01]  /*c2a0*/  @P4 FADD R55, -R55, 1 ;  /* 0x3f80000037374421 */ /* 0x010fe20000000100 */
[----:B------:R-:W-:Y:S01]  /*c2b0*/  FADD R25, R42, 1 ;  /* 0x3f8000002a197421 */ /* 0x000fe20000000000 */
[----:B------:R-:W-:Y:S01]  /*c2c0*/  FMUL R27, R64, R27 ;  /* 0x0000001b401b7220 */ /* 0x000fe20000400000 */
[----:B------:R-:W-:Y:S01]  /*c2d0*/  FMUL R39, R39, R24 ;  /* 0x0000001827277220 */ /* 0x000fe20000400000 */
[----:B------:R-:W-:Y:S01]  /*c2e0*/  FADD R24, R53, 1 ;  /* 0x3f80000035187421 */ /* 0x000fe20000000000 */
[----:B------:R-:W-:Y:S01]  /*c2f0*/  @P4 LOP3.LUT R56, R55, 0x80000000, R68, 0xb8, !PT ;  /* 0x8000000037384812 */ /* 0x000fe200078eb844 */
[----:B------:R-:W-:Y:S01]  /*c300*/  FMUL R38, R38, R25 ;  /* 0x0000001926267220 */ /* 0x000fe20000400000 */
[----:B------:R-:W-:Y:S01]  /*c310*/  F2FP.SATFINITE.E4M3.F32.PACK_AB_MERGE_C R54, R29, R54, RZ ;  /* 0x000000361d36723e */ /* 0x000fe200048070ff */
[----:B------:R-:W-:Y:S01]  /*c320*/  FMUL R24, R51, R24 ;  /* 0x0000001833187220 */ /* 0x000fe20000400000 */
[----:B------:R-:W-:Y:S01]  /*c330*/  F2FP.SATFINITE.E4M3.F32.PACK_AB_MERGE_C R34, R39, R34, RZ ;  /* 0x000000222722723e */ /* 0x000fe200048070ff */
[----:B------:R-:W-:Y:S01]  /*c340*/  FADD R25, R56, 1 ;  /* 0x3f80000038197421 */ /* 0x000fe20000000000 */
[----:B------:R-:W-:-:S02]  /*c350*/  F2FP.SATFINITE.E4M3.F32.PACK_AB_MERGE_C R38, R43, R38, RZ ;  /* 0x000000262b26723e */ /* 0x000fc400048070ff */
[----:B------:R-:W-:Y:S01]  /*c360*/  F2FP.SATFINITE.E4M3.F32.PACK_AB_MERGE_C R26, R27, R26, RZ ;  /* 0x0000001a1b1a723e */ /* 0x000fe200048070ff */
[----:B------:R-:W-:-:S05]  /*c370*/  FMUL R25, R52, R25 ;  /* 0x0000001934197220 */ /* 0x000fca0000400000 */
[----:B------:R-:W-:Y:S01]  /*c380*/  F2FP.SATFINITE.E4M3.F32.PACK_AB_MERGE_C R24, R25, R24, RZ ;  /* 0x000000181918723e */ /* 0x000fe200048070ff */
[----:B------:R-:W-:Y:S06]  /*c390*/  @P1 BRA `(.L_x_77) ;  /* 0x0000000000041947 */ /* 0x000fec0003800000 */
[----:B------:R-:W-:-:S04]  /*c3a0*/  DEPBAR.LE SB0, 0x1 ;  /* 0x000080400000791a */ /* 0x000fc80000000000 */
.L_x_77:
        /* <DEDUP_REMOVED lines=16> */
[----:B---3--:R-:W3:Y:S02]  /*c4b0*/  FENCE.VIEW.ASYNC.S ;  /* 0x00000000000073c6 */ /* 0x008ee40000000000 */
[----:B---3--:R-:W-:Y:S06]  /*c4c0*/  BAR.SYNC.DEFER_BLOCKING 0x1, 0x100 ;  /* 0x0044000000007b1d */ /* 0x008fec0000010000 */
[----:B--2---:R-:W-:Y:S05]  /*c4d0*/  @P1 BRA `(.L_x_79) ;  /* 0x0000000000201947 */ /* 0x004fea0003800000 */
[----:B------:R-:W-:Y:S02]  /*c4e0*/  UIADD3 UR8, UP0, UR40, 0x4f0, URZ ;  /* 0x000004f028087890 */ /* 0x000fe4000ff1e03f */
[----:B------:R-:W-:Y:S02]  /*c4f0*/  UIADD3 UR5, UR53, 0x40, URZ ;  /* 0x0000004035057890 */ /* 0x000fe4000fffe03f */
[----:B------:R-:W-:Y:S02]  /*c500*/  UIADD3 UR4, UR43, 0x4100, URZ ;  /* 0x000041002b047890 */ /* 0x000fe4000fffe03f */
[----:B------:R-:W-:Y:S01]  /*c510*/  UIADD3.X UR9, URZ, UR41, URZ, UP0, !UPT ;  /* 0x000000293f097290 */ /* 0x000fe200087fe43f */
[----:B------:R-:W-:Y:S01]  /*c520*/  UMOV UR6, UR54 ;  /* 0x0000003600067c82 */ /* 0x000fe20008000000 */
[----:B------:R-:W-:-:S07]  /*c530*/  UMOV UR7, UR55 ;  /* 0x0000003700077c82 */ /* 0x000fce0008000000 */
[----:B------:R2:W-:Y:S02]  /*c540*/  UTMASTG.3D [UR4], [UR8] ;  /* 0x00000004080073b5 */ /* 0x0005e40008010000 */
[----:B--2---:R0:W-:Y:S02]  /*c550*/  UTMACMDFLUSH ;  /* 0x00000000000079b7 */ /* 0x0041e40000000000 */
.L_x_79:
[----:B------:R-:W-:Y:S05]  /*c560*/  BSYNC B0 ;  /* 0x0000000000007941 */ /* 0x000fea0003800000 */
.L_x_78:
[----:B------:R-:W-:Y:S04]  /*c570*/  BSSY B0, `(.L_x_80) ;  /* 0x000003c000007945 */ /* 0x000fe80003800000 */
[----:B------:R-:W-:Y:S05]  /*c580*/  @P3 BRA `(.L_x_81) ;  /* 0x0000000000e83947 */ /* 0x000fea0003800000 */
[----:B------:R-:W2:Y:S02]  /*c590*/  LDL R24, [R1+0xcc] ;  /* 0x0000cc0001187983 */ /* 0x000ea40000100800 */
[----:B--2---:R-:W-:-:S13]  /*c5a0*/  ISETP.NE.AND P4, PT, R24, 0x3, PT ;  /* 0x000000031800780c */ /* 0x004fda0003f85270 */
[----:B------:R-:W-:Y:S05]  /*c5b0*/  @!P4 BRA `(.L_x_82) ;  /* 0x000000000004c947 */ /* 0x000fea0003800000 */
[----:B------:R-:W-:Y:S01]  /*c5c0*/  BPT.TRAP 0x1 ;  /* 0x000000040000795c */ /* 0x000fe20000300000 */
.L_x_82:
[----:B------:R-:W2:Y:S04]  /*c5d0*/  LDL R25, [R1+0xb8] ;  /* 0x0000b80001197983 */ /* 0x000ea80000100800 */
[----:B------:R-:W3:Y:S01]  /*c5e0*/  LDL R24, [R1+0xb4] ;  /* 0x0000b40001187983 */ /* 0x000ee20000100800 */
[----:B------:R-:W-:Y:S01]  /*c5f0*/  BSSY B1, `(.L_x_83) ;  /* 0x0000005000017945 */ /* 0x000fe20003800000 */
[----:B--2---:R-:W-:Y:S02]  /*c600*/  SHF.L.U32 R25, R25, 0x1f, RZ ;  /* 0x0000001f19197819 */ /* 0x004fe400000006ff */
[----:B---3--:R-:W-:-:S04]  /*c610*/  LEA R24, R24, UR43, 0x3 ;  /* 0x0000002b18187c11 */ /* 0x008fc8000f8e18ff */
[----:B------:R-:W2:Y:S02]  /*c620*/  SYNCS.PHASECHK.TRANS64.TRYWAIT P0, [R24+URZ+0x80], R25 ;  /* 0x00008019180075a7 */ /* 0x000ea4000800017f */
[----:B--2---:R-:W-:Y:S05]  /*c630*/  @!P0 BRA `(.L_x_84) ;  /* 0x000000e800948947 */ /* 0x004fea0003800000 */
.L_x_242:
[----:B------:R-:W-:Y:S05]  /*c640*/  BSYNC B1 ;  /* 0x0000000000017941 */ /* 0x000fea0003800000 */
.L_x_83:
[----:B------:R-:W-:Y:S04]  /*c650*/  BSSY B1, `(.L_x_85) ;  /* 0x0000012000017945 */ /* 0x000fe80003800000 */
[----:B------:R-:W-:Y:S05]  /*c660*/  @P2 BRA `(.L_x_86) ;  /* 0x0000000000402947 */ /* 0x000fea0003800000 */
[----:B------:R-:W3:Y:S02]  /*c670*/  LDL R26, [R1+0xb4] ;  /* 0x0000b400011a7983 */ /* 0x000ee40000100800 */
[----:B---3--:R-:W-:-:S04]  /*c680*/  LEA R28, R26, R13, 0xc ;  /* 0x0000000d1a1c7211 */ /* 0x008fc800078e60ff */
[----:B------:R-:W-:Y:S01]  /*c690*/  IADD3 R3, R28, UR43, RZ ;  /* 0x0000002b1c037c10 */ /* 0x000fe2000fffe0ff */
[----:B------:R-:W-:Y:S03]  /*c6a0*/  LDS.U16 R5, [R28+UR43+0x200] ;  /* 0x0002002b1c057984 */ /* 0x000fe60008000400 */
[----:B------:R-:W-:Y:S01]  /*c6b0*/  IADD3 R29, R3, R14, RZ ;  /* 0x0000000e031d7210 */ /* 0x000fe20007ffe0ff */
[----:B------:R-:W3:Y:S04]  /*c6c0*/  LDS.U16 R0, [R28+UR43+0x100] ;  /* 0x0001002b1c007984 */ /* 0x000ee80008000400 */
[----:B------:R-:W-:Y:S04]  /*c6d0*/  LDS.U16 R4, [R28+UR43+0x208] ;  /* 0x0002082b1c047984 */ /* 0x000fe80008000400 */
[----:B------:R-:W4:Y:S04]  /*c6e0*/  LDS.U16 R3, [R28+UR43+0x108] ;  /* 0x0001082b1c037984 */ /* 0x000f280008000400 */
[----:B--2---:R-:W-:Y:S04]  /*c6f0*/  LDS.U16 R24, [R29+0x200] ;  /* 0x000200001d187984 */ /* 0x004fe80000000400 */
[----:B------:R-:W2:Y:S04]  /*c700*/  LDS.U16 R25, [R29+0x100] ;  /* 0x000100001d197984 */ /* 0x000ea80000000400 */
[----:B------:R-:W-:Y:S04]  /*c710*/  LDS.U16 R26, [R29+0x208] ;  /* 0x000208001d1a7984 */ /* 0x000fe80000000400 */
[----:B------:R-:W5:Y:S01]  /*c720*/  LDS.U16 R27, [R29+0x108] ;  /* 0x000108001d1b7984 */ /* 0x000f620000000400 */
[----:B---3--:R-:W-:-:S02]  /*c730*/  PRMT R5, R0, 0x5410, R5 ;  /* 0x0000541000057816 */ /* 0x008fc40000000005 */
[----:B----4-:R-:W-:Y:S02]  /*c740*/  PRMT R4, R3, 0x5410, R4 ;  /* 0x0000541003047816 */ /* 0x010fe40000000004 */
[----:B--2---:R-:W-:Y:S02]  /*c750*/  PRMT R3, R25, 0x5410, R24 ;  /* 0x0000541019037816 */ /* 0x004fe40000000018 */
[----:B-----5:R-:W-:-:S07]  /*c760*/  PRMT R0, R27, 0x5410, R26 ;  /* 0x000054101b007816 */ /* 0x020fce000000001a */
.L_x_86:
[----:B------:R-:W-:Y:S05]  /*c770*/  BSYNC B1 ;  /* 0x0000000000017941 */ /* 0x000fea0003800000 */
.L_x_85:
[----:B------:R-:W-:Y:S01]  /*c780*/  @!PT LDS RZ, [RZ] ;  /* 0x00000000fffff984 */ /* 0x000fe20000000800 */
[----:B------:R-:W-:Y:S01]  /*c790*/  @!PT LDS RZ, [RZ] ;  /* 0x00000000fffff984 */ /* 0x000fe20000000800 */
[----:B------:R-:W-:Y:S01]  /*c7a0*/  @!PT LDS RZ, [RZ] ;  /* 0x00000000fffff984 */ /* 0x000fe20000000800 */
[----:B------:R-:W-:Y:S01]  /*c7b0*/  @!PT LDS RZ, [RZ] ;  /* 0x00000000fffff984 */ /* 0x000fe20000000800 */
[----:B------:R3:W-:Y:S06]  /*c7c0*/  MEMBAR.ALL.CTA ;  /* 0x0000000000007992 */ /* 0x0007ec0000008000 */
[----:B---3--:R-:W3:Y:S01]  /*c7d0*/  FENCE.VIEW.ASYNC.S ;  /* 0x00000000000073c6 */ /* 0x008ee20000000000 */
[----:B------:R-:W-:Y:S05]  /*c7e0*/  @!P4 BRA `(.L_x_87) ;  /* 0x000000000004c947 */ /* 0x000fea0003800000 */
[----:B------:R-:W-:Y:S01]  /*c7f0*/  BPT.TRAP 0x1 ;  /* 0x000000040000795c */ /* 0x000fe20000300000 */
.L_x_87:
[----:B------:R-:W4:Y:S04]  /*c800*/  LDL.LU R26, [R1+0xb4] ;  /* 0x0000b400011a7983 */ /* 0x000f280000300800 */
[----:B------:R-:W5:Y:S01]  /*c810*/  LDL.LU R27, [R1+0xb8] ;  /* 0x0000b800011b7983 */ /* 0x000f620000300800 */
[C---:B--2---:R-:W-:Y:S02]  /*c820*/  LEA R24, R20.reuse, UR43, 0x3 ;  /* 0x0000002b14187c11 */ /* 0x044fe4000f8e18ff */
[----:B-1----:R-:W-:Y:S01]  /*c830*/  IADD3 R20, R20, 0x1, RZ ;  /* 0x0000000114147810 */ /* 0x002fe20007ffe0ff */
[----:B------:R-:W1:Y:S01]  /*c840*/  S2R R25, SR_CgaCtaId ;  /* 0x0000000000197919 */ /* 0x000e620000008800 */
[----:B------:R-:W-:Y:S02]  /*c850*/  IADD3 R24, R24, 0xa0, RZ ;  /* 0x000000a018187810 */ /* 0x000fe40007ffe0ff */
[----:B------:R-:W-:-:S04]  /*c860*/  ISETP.NE.AND P0, PT, R20, 0x4, PT ;  /* 0x000000041400780c */ /* 0x000fc80003f05270 */
[----:B------:R-:W-:Y:S02]  /*c870*/  SEL R20, R20, RZ, P0 ;  /* 0x000000ff14147207 */ /* 0x000fe40000000000 */
[----:B-1----:R-:W-:-:S04]  /*c880*/  PRMT R24, R25, 0x654, R24 ;  /* 0x0000065419187816 */ /* 0x002fc80000000018 */
[----:B---3--:R1:W-:Y:S02]  /*c890*/  SYNCS.ARRIVE.TRANS64.RED.A1T0 RZ, [R24+URZ], RZ ;  /* 0x000000ff18ff79a7 */ /* 0x0083e4000810043f */
[----:B-1----:R-:W-:-:S04]  /*c8a0*/  SEL R24, RZ, 0x1, P0 ;  /* 0x00000001ff187807 */ /* 0x002fc80000000000 */
[----:B------:R-:W-:Y:S02]  /*c8b0*/  LOP3.LUT R21, R21, R24, RZ, 0x3c, !PT ;  /* 0x0000001815157212 */ /* 0x000fe400078e3cff */
[----:B----4-:R-:W-:-:S04]  /*c8c0*/  IADD3 R25, R26, 0x1, RZ ;  /* 0x000000011a197810 */ /* 0x010fc80007ffe0ff */
[----:B------:R-:W-:-:S04]  /*c8d0*/  ISETP.NE.AND P4, PT, R25, 0x4, PT ;  /* 0x000000041900780c */ /* 0x000fc80003f85270 */
[----:B------:R-:W-:Y:S02]  /*c8e0*/  SEL R26, RZ, 0x1, P4 ;  /* 0x00000001ff1a7807 */ /* 0x000fe40002000000 */
[----:B------:R-:W-:Y:S02]  /*c8f0*/  SEL R24, R25, RZ, P4 ;  /* 0x000000ff19187207 */ /* 0x000fe40002000000 */
[----:B-----5:R-:W-:-:S03]  /*c900*/  LOP3.LUT R27, R27, R26, RZ, 0x3c, !PT ;  /* 0x0000001a1b1b7212 */ /* 0x020fc600078e3cff */
[----:B------:R2:W-:Y:S04]  /*c910*/  STL [R1+0xb4], R24 ;  /* 0x0000b41801007387 */ /* 0x0005e80000100800 */
[----:B------:R2:W-:Y:S02]  /*c920*/  STL [R1+0xb8], R27 ;  /* 0x0000b81b01007387 */ /* 0x0005e40000100800 */
.L_x_81:
[----:B------:R-:W-:Y:S05]  /*c930*/  BSYNC B0 ;  /* 0x0000000000007941 */ /* 0x000fea0003800000 */
.L_x_80:
[----:B------:R-:W-:Y:S01]  /*c940*/  F2FP.F16.E4M3.UNPACK_B R32, R5.H1 ;  /* 0x00000005ff20723e */ /* 0x000fe200030006ff */
[C---:B------:R-:W-:Y:S01]  /*c950*/  FMUL R177, R2.reuse, R177 ;  /* 0x000000b102b17220 */ /* 0x040fe20000400000 */
[C---:B------:R-:W-:Y:S01]  /*c960*/  FMUL R175, R2.reuse, R175 ;  /* 0x000000af02af7220 */ /* 0x040fe20000400000 */
[C---:B------:R-:W-:Y:S01]  /*c970*/  FMUL R173, R2.reuse, R173 ;  /* 0x000000ad02ad7220 */ /* 0x040fe20000400000 */
[----:B------:R-:W-:Y:S01]  /*c980*/  F2FP.F16.E4M3.UNPACK_B R49, R3 ;  /* 0x00000003ff31723e */ /* 0x000fe200020006ff */
[----:B--2---:R-:W-:Y:S02]  /*c990*/  HADD2.F32 R24, -RZ, R32.H0_H0 ;  /* 0x20000020ff187230 */ /* 0x004fe40000004100 */
[C---:B------:R-:W-:Y:S01]  /*c9a0*/  FMUL R171, R2.reuse, R171 ;  /* 0x000000ab02ab7220 */ /* 0x040fe20000400000 */
[C---:B------:R-:W-:Y:S01]  /*c9b0*/  FMUL R169, R2.reuse, R169 ;  /* 0x000000a902a97220 */ /* 0x040fe20000400000 */
[----:B------:R-:W-:Y:S01]  /*c9c0*/  FMUL R167, R2, R167 ;  /* 0x000000a702a77220 */ /* 0x000fe20000400000 */
[----:B------:R-:W-:Y:S01]  /*c9d0*/  F2FP.F16.E4M3.UNPACK_B R59, R0.H1 ;  /* 0x00000000ff3b723e */ /* 0x000fe200030006ff */
[----:B------:R-:W-:Y:S01]  /*c9e0*/  FFMA R24, R16, R24, R177 ;  /* 0x0000001810187223 */ /* 0x000fe200000000b1 */
[C---:B------:R-:W-:Y:S01]  /*c9f0*/  FMUL R165, R2.reuse, R165 ;  /* 0x000000a502a57220 */ /* 0x040fe20000400000 */
[----:B------:R-:W-:-:S02]  /*ca00*/  FMUL R179, R2, R179 ;  /* 0x000000b302b37220 */ /* 0x000fc40000400000 */
[C---:B------:R-:W-:Y:S01]  /*ca10*/  FMUL R31, R24.reuse, 0.70710676908493041992 ;  /* 0x3f3504f3181f7820 */ /* 0x040fe20000400000 */
[----:B------:R-:W-:-:S03]  /*ca20*/  FMUL R24, R24, 0.5 ;  /* 0x3f00000018187820 */ /* 0x000fc60000400000 */
        /* <DEDUP_REMOVED lines=90> */
[----:B------:R-:W-:Y:S01]  /*cfd0*/  HADD2.F32 R40, -RZ, R49.H0_H0 ;  /* 0x20000031ff287230 */ /* 0x000fe20000004100 */
[----:B------:R-:W-:Y:S01]  /*cfe0*/  F2FP.F16.E4M3.UNPACK_B R33, R4.H1 ;  /* 0x00000004ff21723e */ /* 0x000fe200030006ff */
[----:B------:R-:W-:-:S02]  /*cff0*/  FFMA R30, R30, R31, R31 ;  /* 0x0000001f1e1e7223 */ /* 0x000fc4000000001f */
[----:B------:R-:W-:Y:S02]  /*d000*/  FFMA R31, R35, R36, R36 ;  /* 0x00000024231f7223 */ /* 0x000fe40000000024 */
        /* <DEDUP_REMOVED lines=35> */
[----:B------:R-:W-:Y:S01]  /*d240*/  FSETP.GE.AND P5, PT, |R47|, 1.0029599666595458984, PT ;  /* 0x3f8060fe2f00780b */ /* 0x000fe20003fa6200 */
[----:B------:R-:W-:Y:S01]  /*d250*/  FMUL R34, R34, 0.5 ;  /* 0x3f00000022227820 */ /* 0x000fe20000400000 */
[----:B------:R-:W-:Y:S01]  /*d260*/  FSEL R38, R8, 0.0052134888246655464172, P0 ;  /* 0x3baad5ea08267808 */ /* 0x000fe20000000000 */
        /* <DEDUP_REMOVED lines=8> */
[----:B------:R-:W-:Y:S01]  /*d2f0*/  FSEL R40, -R9, -0.026868773624300956726, P0 ;  /* 0xbcdc1be709287808 */ /* 0x000fe20000000100 */
[----:B------:R-:W-:Y:S01]  /*d300*/  FFMA R46, R39, R46, R48 ;  /* 0x0000002e272e7223 */ /* 0x000fe20000000030 */
[----:B------:R-:W-:Y:S01]  /*d310*/  FSEL R50, R8, 0.0052134888246655464172, P5 ;  /* 0x3baad5ea08327808 */ /* 0x000fe20002800000 */
[----:B------:R-:W-:Y:S01]  /*d320*/  FFMA R42, R37, R42, R44 ;  /* 0x0000002a252a7223 */ /* 0x000fe2000000002c */
[C---:B------:R-:W-:Y:S01]  /*d330*/  FSEL R38, R10.reuse, 0.11284004896879196167, P0 ;  /* 0x3de718af0a267808 */ /* 0x040fe20000000000 */
        /* <DEDUP_REMOVED lines=11> */
[----:B------:R-:W-:Y:S01]  /*d3f0*/  FSEL R44, R11, -0.37612664699554443359, P4 ;  /* 0xbec093ac0b2c7808 */ /* 0x000fe20002000000 */
[----:B------:R-:W-:Y:S01]  /*d400*/  FFMA R35, R35, R36, R38 ;  /* 0x0000002423237223 */ /* 0x000fe20000000026 */
[----:B------:R-:W-:Y:S01]  /*d410*/  FSEL R40, -|R45|, R45, P0 ;  /* 0x0000002d2d287208 */ /* 0x000fe20000000300 */
        /* <DEDUP_REMOVED lines=11> */
[----:B------:R-:W2:Y:S01]  /*d4d0*/  @P0 MUFU.EX2 R38, R35 ;  /* 0x0000002300260308 */ /* 0x000ea20000000800 */
[----:B------:R-:W-:-:S02]  /*d4e0*/  F2FP.SATFINITE.E4M3.F32.PACK_AB_MERGE_C R30, R31, R30, RZ ;  /* 0x0000001e1f1e723e */ /* 0x000fc400048070ff */
[----:B------:R-:W-:Y:S01]  /*d4f0*/  FFMA R36, R36, R37, R37 ;  /* 0x0000002524247223 */ /* 0x000fe20000000025 */
[----:B------:R-:W-:Y:S01]  /*d500*/  FSEL R37, -|R47|, R47, P5 ;  /* 0x0000002f2f257208 */ /* 0x000fe20002800300 */
[----:B------:R-:W-:Y:S01]  /*d510*/  FFMA R40, R39, R40, R41 ;  /* 0x0000002827287223 */ /* 0x000fe20000000029 */
[----:B------:R-:W-:Y:S01]  /*d520*/  F2FP.F16.E4M3.UNPACK_B R39, R3.H1 ;  /* 0x00000003ff27723e */ /* 0x000fe200030006ff */
[----:B------:R-:W-:Y:S01]  /*d530*/  FMUL R41, R2, R168 ;  /* 0x000000a802297220 */ /* 0x000fe20000400000 */
[----:B------:R-:W3:Y:S01]  /*d540*/  @P4 MUFU.EX2 R43, R36 ;  /* 0x00000024002b4308 */ /* 0x000ee20000000800 */
[----:B------:R-:W-:Y:S01]  /*d550*/  FFMA R37, R40, R37, R37 ;  /* 0x0000002528257223 */ /* 0x000fe20000000025 */
[----:B------:R-:W-:Y:S02]  /*d560*/  HADD2.F32 R40, -RZ, R49.H1_H1 ;  /* 0x30000031ff287230 */ /* 0x000fe40000004100 */
[--C-:B------:R-:W-:Y:S02]  /*d570*/  HADD2.F32 R46, -RZ, R39.reuse.H0_H0 ;  /* 0x20000027ff2e7230 */ /* 0x100fe40000004100 */
[----:B------:R-:W-:-:S02]  /*d580*/  HADD2.F32 R48, -RZ, R39.H1_H1 ;  /* 0x30000027ff307230 */ /* 0x000fc40000004100 */
[----:B------:R-:W-:Y:S01]  /*d590*/  FMUL R39, R2, R170 ;  /* 0x000000aa02277220 */ /* 0x000fe20000400000 */
[----:B------:R-:W4:Y:S01]  /*d5a0*/  @P5 MUFU.EX2 R44, R37 ;  /* 0x00000025002c5308 */ /* 0x000f220000000800 */
[----:B--2---:R-:W-:Y:S01]  /*d5b0*/  @P0 FADD R42, -R38, 1 ;  /* 0x3f800000262a0421 */ /* 0x004fe20000000100 */
[C---:B------:R-:W-:Y:S01]  /*d5c0*/  FFMA R38, R16.reuse, R46, R169 ;  /* 0x0000002e10267223 */ /* 0x040fe200000000a9 */
[C---:B------:R-:W-:Y:S01]  /*d5d0*/  FFMA R40, R16.reuse, R40, R39 ;  /* 0x0000002810287223 */ /* 0x040fe20000000027 */
[----:B------:R-:W-:Y:S02]  /*d5e0*/  FFMA R39, R16, R48, R41 ;  /* 0x0000003010277223 */ /* 0x000fe40000000029 */
[----:B------:R-:W-:Y:S01]  /*d5f0*/  @P0 LOP3.LUT R35, R42, 0x80000000, R45, 0xb8, !PT ;  /* 0x800000002a230812 */ /* 0x000fe200078eb82d */
[----:B------:R-:W-:Y:S01]  /*d600*/  FMUL R58, R40, 0.70710676908493041992 ;  /* 0x3f3504f3283a7820 */ /* 0x000fe20000400000 */
[----:B------:R-:W-:Y:S01]  /*d610*/  FMUL R51, R38, 0.70710676908493041992 ;  /* 0x3f3504f326337820 */ /* 0x000fe20000400000 */
[----:B---3--:R-:W-:Y:S01]  /*d620*/  @P4 FADD R43, -R43, 1 ;  /* 0x3f8000002b2b4421 */ /* 0x008fe20000000100 */
[----:B------:R-:W-:Y:S01]  /*d630*/  FMUL R60, R39, 0.70710676908493041992 ;  /* 0x3f3504f3273c7820 */ /* 0x000fe20000400000 */
[C---:B------:R-:W-:Y:S01]  /*d640*/  FMUL R41, R58.reuse, R58 ;  /* 0x0000003a3a297220 */ /* 0x040fe20000400000 */
[----:B------:R-:W-:Y:S01]  /*d650*/  FSETP.GE.AND P0, PT, |R58|, 1.0029599666595458984, PT ;  /* 0x3f8060fe3a00780b */ /* 0x000fe20003f06200 */
[----:B------:R-:W-:Y:S01]  /*d660*/  FMUL R38, R38, 0.5 ;  /* 0x3f00000026267820 */ /* 0x000fe20000400000 */
[----:B------:R-:W-:Y:S01]  /*d670*/  @P4 LOP3.LUT R36, R43, 0x80000000, R52, 0xb8, !PT ;  /* 0x800000002b244812 */ /* 0x000fe200078eb834 */
[C---:B------:R-:W-:Y:S01]  /*d680*/  FMUL R43, R51.reuse, R51 ;  /* 0x00000033332b7220 */ /* 0x040fe20000400000 */
[----:B------:R-:W-:Y:S01]  /*d690*/  FSETP.GE.AND P4, PT, |R51|, 1.0029599666595458984, PT ;  /* 0x3f8060fe3300780b */ /* 0x000fe20003f86200 */
[----:B----4-:R-:W-:Y:S01]  /*d6a0*/  @P5 FADD R44, -R44, 1 ;  /* 0x3f8000002c2c5421 */ /* 0x010fe20000000100 */
[----:B------:R-:W-:Y:S01]  /*d6b0*/  FSEL R41, |R58|, R41, P0 ;  /* 0x000000293a297208 */ /* 0x000fe20000000200 */
[----:B------:R-:W-:Y:S01]  /*d6c0*/  FMUL R45, R60, R60 ;  /* 0x0000003c3c2d7220 */ /* 0x000fe20000400000 */
[----:B------:R-:W-:Y:S01]  /*d6d0*/  FSEL R42, R6, 8.4834944573231041431e-05, P0 ;  /* 0x38b1e96a062a7808 */ /* 0x000fe20000000000 */
[----:B------:R-:W-:Y:S01]  /*d6e0*/  FMUL R39, R39, 0.5 ;  /* 0x3f00000027277820 */ /* 0x000fe20000400000 */
[----:B------:R-:W-:Y:S01]  /*d6f0*/  @P5 LOP3.LUT R37, R44, 0x80000000, R47, 0xb8, !PT ;  /* 0x800000002c255812 */ /* 0x000fe200078eb82f */
[----:B------:R-:W-:Y:S01]  /*d700*/  FMUL R40, R40, 0.5 ;  /* 0x3f00000028287820 */ /* 0x000fe20000400000 */
[----:B------:R-:W-:Y:S01]  /*d710*/  FSEL R44, -R7, -0.00082130916416645050049, P0 ;  /* 0xba574d20072c7808 */ /* 0x000fe20000000100 */
[----:B------:R-:W-:Y:S01]  /*d720*/  FADD R35, R35, 1 ;  /* 0x3f80000023237421 */ /* 0x000fe20000000000 */
[----:B------:R-:W-:Y:S01]  /*d730*/  FSEL R43, |R51|, R43, P4 ;  /* 0x0000002b332b7208 */ /* 0x000fe20002000200 */
[----:B------:R-:W-:Y:S01]  /*d740*/  FADD R36, R36, 1 ;  /* 0x3f80000024247421 */ /* 0x000fe20000000000 */
[----:B------:R-:W-:Y:S01]  /*d750*/  FSEL R46, R6, 8.4834944573231041431e-05, P4 ;  /* 0x38b1e96a062e7808 */ /* 0x000fe20002000000 */
[----:B------:R-:W-:Y:S01]  /*d760*/  FFMA R42, R41, R42, R44 ;  /* 0x0000002a292a7223 */ /* 0x000fe2000000002c */
[----:B------:R-:W-:Y:S01]  /*d770*/  FSEL R48, -R7, -0.00082130916416645050049, P4 ;  /* 0xba574d2007307808 */ /* 0x000fe20002000100 */
[----:B------:R-:W-:Y:S01]  /*d780*/  FADD R37, R37, 1 ;  /* 0x3f80000025257421 */ /* 0x000fe20000000000 */
[----:B------:R-:W-:Y:S01]  /*d790*/  FSEL R44, R8, 0.0052134888246655464172, P0 ;  /* 0x3baad5ea082c7808 */ /* 0x000fe20000000000 */
[----:B------:R-:W-:Y:S01]  /*d7a0*/  FMUL R32, R32, R35 ;  /* 0x0000002320207220 */ /* 0x000fe20000400000 */
[C---:B------:R-:W-:Y:S01]  /*d7b0*/  FSETP.GE.AND P5, PT, |R60|.reuse, 1.0029599666595458984, PT ;  /* 0x3f8060fe3c00780b */ /* 0x040fe20003fa6200 */
        /* <DEDUP_REMOVED lines=44> */
[----:B------:R-:W-:Y:S02]  /*da80*/  HADD2.F32 R59, -RZ, R59.H1_H1 ;  /* 0x3000003bff3b7230 */ /* 0x000fe40000004100 */
[----:B------:R-:W-:Y:S01]  /*da90*/  FFMA R43, R47, R48, R48 ;  /* 0x000000302f2b7223 */ /* 0x000fe20000000030 */
[----:B------:R-:W-:Y:S01]  /*daa0*/  F2FP.SATFINITE.E4M3.F32.PACK_AB_MERGE_C R32, R33, R32, RZ ;  /* 0x000000202120723e */ /* 0x000fe200048070ff */
[----:B------:R-:W3:Y:S01]  /*dab0*/  @P4 MUFU.EX2 R46, R42 ;  /* 0x0000002a002e4308 */ /* 0x000ee20000000800 */
[--C-:B------:R-:W-:Y:S02]  /*dac0*/  HADD2.F32 R48, -RZ, R45.reuse.H0_H0 ;  /* 0x2000002dff307230 */ /* 0x100fe40000004100 */
[----:B------:R-:W-:-:S02]  /*dad0*/  HADD2.F32 R50, -RZ, R45.H1_H1 ;  /* 0x3000002dff327230 */ /* 0x000fc40000004100 */
        /* <DEDUP_REMOVED lines=14> */
[----:B------:R-:W-:Y:S01]  /*dbc0*/  FADD R41, R41, 1 ;  /* 0x3f80000029297421 */ /* 0x000fe20000000000 */
[----:B----4-:R-:W-:Y:S01]  /*dbd0*/  @P5 FADD R49, -R49, 1 ;  /* 0x3f80000031315421 */ /* 0x010fe20000000100 */
[----:B------:R-:W-:Y:S01]  /*dbe0*/  FSEL R47, |R57|, R47, P0 ;  /* 0x0000002f392f7208 */ /* 0x000fe20000000200 */
[----:B------:R-:W-:Y:S01]  /*dbf0*/  FMUL R64, R45, 0.70710676908493041992 ;  /* 0x3f3504f32d407820 */ /* 0x000fe20000400000 */
[----:B------:R-:W-:Y:S01]  /*dc00*/  FSETP.GE.AND P4, PT, |R61|, 1.0029599666595458984, PT ;  /* 0x3f8060fe3d00780b */ /* 0x000fe20003f86200 */
[----:B------:R-:W-:Y:S01]  /*dc10*/  FMUL R46, R46, 0.5 ;  /* 0x3f0000002e2e7820 */ /* 0x000fe20000400000 */
[----:B------:R-:W-:Y:S01]  /*dc20*/  @P5 LOP3.LUT R43, R49, 0x80000000, R60, 0xb8, !PT ;  /* 0x80000000312b5812 */ /* 0x000fe200078eb83c */
[----:B------:R-:W-:Y:S01]  /*dc30*/  FMUL R49, R61, R61 ;  /* 0x0000003d3d317220 */ /* 0x000fe20000400000 */
[----:B------:R-:W-:Y:S01]  /*dc40*/  FSEL R48, R6, 8.4834944573231041431e-05, P0 ;  /* 0x38b1e96a06307808 */ /* 0x000fe20000000000 */
[----:B------:R-:W-:Y:S01]  /*dc50*/  FMUL R51, R64, R64 ;  /* 0x0000004040337220 */ /* 0x000fe20000400000 */
[----:B------:R-:W-:Y:S01]  /*dc60*/  FSEL R50, -R7, -0.00082130916416645050049, P0 ;  /* 0xba574d2007327808 */ /* 0x000fe20000000100 */
[----:B------:R-:W-:Y:S01]  /*dc70*/  FMUL R45, R45, 0.5 ;  /* 0x3f0000002d2d7820 */ /* 0x000fe20000400000 */
[----:B------:R-:W-:Y:S01]  /*dc80*/  FSEL R49, |R61|, R49, P4 ;  /* 0x000000313d317208 */ /* 0x000fe20002000200 */
[----:B------:R-:W-:Y:S01]  /*dc90*/  FMUL R41, R40, R41 ;  /* 0x0000002928297220 */ /* 0x000fe20000400000 */
[----:B------:R-:W-:Y:S01]  /*dca0*/  FSEL R52, R6, 8.4834944573231041431e-05, P4 ;  /* 0x38b1e96a06347808 */ /* 0x000fe20002000000 */
[----:B------:R-:W-:Y:S01]  /*dcb0*/  FFMA R48, R47, R48, R50 ;  /* 0x000000302f307223 */ /* 0x000fe20000000032 */
[----:B------:R-:W-:-:S02]  /*dcc0*/  FSEL R54, -R7, -0.00082130916416645050049, P4 ;  /* 0xba574d2007367808 */ /* 0x000fc40002000100 */
[----:B------:R-:W-:Y:S02]  /*dcd0*/  FSEL R50, R8, 0.0052134888246655464172, P0 ;  /* 0x3baad5ea08327808 */ /* 0x000fe40000000000 */
[C---:B------:R-:W-:Y:S01]  /*dce0*/  FSETP.GE.AND P5, PT, |R64|.reuse, 1.0029599666595458984, PT ;  /* 0x3f8060fe4000780b */ /* 0x040fe20003fa6200 */
[----:B------:R-:W-:Y:S01]  /*dcf0*/  FFMA R54, R49, R52, R54 ;  /* 0x0000003431367223 */ /* 0x000fe20000000036 */
[----:B------:R-:W-:Y:S01]  /*dd00*/  FSEL R52, -R9, -0.026868773624300956726, P0 ;  /* 0xbcdc1be709347808 */ /* 0x000fe20000000100 */
[C---:B------:R-:W-:Y:S01]  /*dd10*/  FFMA R48, R47.reuse, R48, R50 ;  /* 0x000000302f307223 */ /* 0x040fe20000000032 */
[----:B------:R-:W-:Y:S02]  /*dd20*/  FSEL R51, |R64|, R51, P5 ;  /* 0x0000003340337208 */ /* 0x000fe40002800200 */
        /* <DEDUP_REMOVED lines=34> */
[----:B------:R-:W-:Y:S01]  /*df50*/  F2FP.SATFINITE.E4M3.F32.PACK_AB_MERGE_C R34, R41, R34, RZ ;  /* 0x000000222922723e */ /* 0x000fe200048070ff */
[----:B------:R-:W-:Y:S01]  /*df60*/  FFMA R52, R51, R52, R53 ;  /* 0x0000003433347223 */ /* 0x000fe20000000035 */
[----:B------:R-:W-:Y:S01]  /*df70*/  FFMA R49, R48, R49, R49 ;  /* 0x0000003130317223 */ /* 0x000fe20000000031 */
[----:B------:R-:W-:Y:S01]  /*df80*/  F2FP.F16.E4M3.UNPACK_B R51, R5 ;  /* 0x00000005ff33723e */ /* 0x000fe200020006ff */
[----:B------:R-:W-:Y:S01]  /*df90*/  FMUL R53, R2, R164 ;  /* 0x000000a402357220 */ /* 0x000fe20000400000 */
[----:B------:R-:W-:-:S02]  /*dfa0*/  FFMA R48, R52, R55, R55 ;  /* 0x0000003734307223 */ /* 0x000fc40000000037 */
[----:B------:R-:W3:Y:S01]  /*dfb0*/  @P4 MUFU.EX2 R54, R49 ;  /* 0x0000003100364308 */ /* 0x000ee20000000800 */
[--C-:B------:R-:W-:Y:S02]  /*dfc0*/  HADD2.F32 R56, -RZ, R51.reuse.H0_H0 ;  /* 0x20000033ff387230 */ /* 0x100fe40000004100 */
[----:B------:R-:W-:Y:S02]  /*dfd0*/  HADD2.F32 R58, -RZ, R51.H1_H1 ;  /* 0x30000033ff3a7230 */ /* 0x000fe40000004100 */
[----:B------:R-:W-:Y:S01]  /*dfe0*/  FMUL R51, R2, R178 ;  /* 0x000000b202337220 */ /* 0x000fe20000400000 */
[----:B------:R-:W-:Y:S02]  /*dff0*/  FFMA R179, R16, R56, R179 ;  /* 0x0000003810b37223 */ /* 0x000fe400000000b3 */
[----:B------:R-:W4:Y:S01]  /*e000*/  @P5 MUFU.EX2 R55, R48 ;  /* 0x0000003000375308 */ /* 0x000f220000000800 */
[----:B--2---:R-:W-:Y:S01]  /*e010*/  @P0 FADD R52, -R50, 1 ;  /* 0x3f80000032340421 */ /* 0x004fe20000000100 */
[C---:B------:R-:W-:Y:S01]  /*e020*/  FFMA R50, R16.reuse, R59, R53 ;  /* 0x0000003b10327223 */ /* 0x040fe20000000035 */
[----:B------:R-:W-:-:S03]  /*e030*/  FFMA R59, R16, R58, R51 ;  /* 0x0000003a103b7223 */ /* 0x000fc60000000033 */
[----:B------:R-:W-:Y:S01]  /*e040*/  FMUL R63, R50, 0.70710676908493041992 ;  /* 0x3f3504f3323f7820 */ /* 0x000fe20000400000 */
[----:B------:R-:W-:Y:S01]  /*e050*/  @P0 LOP3.LUT R47, R52, 0x80000000, R57, 0xb8, !PT ;  /* 0x80000000342f0812 */ /* 0x000fe200078eb839 */
[----:B------:R-:W-:Y:S01]  /*e060*/  FMUL R66, R59, 0.70710676908493041992 ;  /* 0x3f3504f33b427820 */ /* 0x000fe20000400000 */
[----:B---3--:R-:W-:Y:S01]  /*e070*/  @P4 FADD R54, -R54, 1 ;  /* 0x3f80000036364421 */ /* 0x008fe20000000100 */
[----:B------:R-:W-:Y:S01]  /*e080*/  FMUL R52, R63, R63 ;  /* 0x0000003f3f347220 */ /* 0x000fe20000400000 */
[----:B------:R-:W-:Y:S01]  /*e090*/  FMUL R27, R50, 0.5 ;  /* 0x3f000000321b7820 */ /* 0x000fe20000400000 */
[----:B------:R-:W-:Y:S01]  /*e0a0*/  FMUL R53, R66, R66 ;  /* 0x0000004242357220 */ /* 0x000fe20000400000 */
[----:B------:R-:W-:Y:S01]  /*e0b0*/  FADD R47, R47, 1 ;  /* 0x3f8000002f2f7421 */ /* 0x000fe20000000000 */
[----:B------:R-:W-:Y:S01]  /*e0c0*/  @P4 LOP3.LUT R49, R54, 0x80000000, R61, 0xb8, !PT ;  /* 0x8000000036314812 */ /* 0x000fe200078eb83d */
[----:B------:R-:W-:Y:S01]  /*e0d0*/  FMUL R61, R179, 0.70710676908493041992 ;  /* 0x3f3504f3b33d7820 */ /* 0x000fe20000400000 */
[----:B------:R-:W-:Y:S01]  /*e0e0*/  FSETP.GE.AND P4, PT, |R66|, 1.0029599666595458984, PT ;  /* 0x3f8060fe4200780b */ /* 0x000fe20003f86200 */
[----:B----4-:R-:W-:Y:S01]  /*e0f0*/  @P5 FADD R55, -R55, 1 ;  /* 0x3f80000037375421 */ /* 0x010fe20000000100 */
[----:B------:R-:W-:Y:S01]  /*e100*/  FMUL R44, R44, R47 ;  /* 0x0000002f2c2c7220 */ /* 0x000fe20000400000 */
[C---:B------:R-:W-:Y:S01]  /*e110*/  FMUL R51, R61.reuse, R61 ;  /* 0x0000003d3d337220 */ /* 0x040fe20000400000 */
[----:B------:R-:W-:Y:S01]  /*e120*/  FSETP.GE.AND P0, PT, |R61|, 1.0029599666595458984, PT ;  /* 0x3f8060fe3d00780b */ /* 0x000fe20003f06200 */
[----:B------:R-:W-:Y:S01]  /*e130*/  FADD R49, R49, 1 ;  /* 0x3f80000031317421 */ /* 0x000fe20000000000 */
[----:B------:R-:W-:-:S02]  /*e140*/  @P5 LOP3.LUT R48, R55, 0x80000000, R64, 0xb8, !PT ;  /* 0x8000000037305812 */ /* 0x000fc400078eb840 */
[----:B------:R-:W-:Y:S01]  /*e150*/  FSETP.GE.AND P5, PT, |R63|, 1.0029599666595458984, PT ;  /* 0x3f8060fe3f00780b */ /* 0x000fe20003fa6200 */
[----:B------:R-:W-:Y:S01]  /*e160*/  FMUL R49, R46, R49 ;  /* 0x000000312e317220 */ /* 0x000fe20000400000 */
[----:B------:R-:W-:Y:S01]  /*e170*/  FSEL R51, |R61|, R51, P0 ;  /* 0x000000333d337208 */ /* 0x000fe20000000200 */
[----:B------:R-:W-:Y:S01]  /*e180*/  FADD R48, R48, 1 ;  /* 0x3f80000030307421 */ /* 0x000fe20000000000 */
[----:B------:R-:W-:Y:S02]  /*e190*/  FSEL R55, |R63|, R52, P5 ;  /* 0x000000343f377208 */ /* 0x000fe40002800200 */
[C---:B------:R-:W-:Y:S01]  /*e1a0*/  FSEL R56, R6.reuse, 8.4834944573231041431e-05, P5 ;  /* 0x38b1e96a06387808 */ /* 0x040fe20002800000 */
[----:B------:R-:W-:Y:S01]  /*e1b0*/  FMUL R48, R45, R48 ;  /* 0x000000302d307220 */ /* 0x000fe20000400000 */
[----:B------:R-:W-:Y:S02]  /*e1c0*/  FSEL R58, -R7, -0.00082130916416645050049, P5 ;  /* 0xba574d20073a7808 */ /* 0x000fe40002800100 */
[----:B------:R-:W-:-:S02]  /*e1d0*/  FSEL R52, R6, 8.4834944573231041431e-05, P0 ;  /* 0x38b1e96a06347808 */ /* 0x000fc40000000000 */
[----:B------:R-:W-:Y:S01]  /*e1e0*/  FSEL R54, -R7, -0.00082130916416645050049, P0 ;  /* 0xba574d2007367808 */ /* 0x000fe20000000100 */
[----:B------:R-:W-:Y:S01]  /*e1f0*/  FFMA R62, R55, R56, R58 ;  /* 0x00000038373e7223 */ /* 0x000fe2000000003a */
[----:B------:R-:W-:Y:S02]  /*e200*/  FSEL R53, |R66|, R53, P4 ;  /* 0x0000003542357208 */ /* 0x000fe40002000200 */
[----:B------:R-:W-:Y:S01]  /*e210*/  FSEL R56, R6, 8.4834944573231041431e-05, P4 ;  /* 0x38b1e96a06387808 */ /* 0x000fe20002000000 */
[----:B------:R-:W-:Y:S01]  /*e220*/  FFMA R52, R51, R52, R54 ;  /* 0x0000003433347223 */ /* 0x000fe20000000036 */
[----:B------:R-:W-:Y:S02]  /*e230*/  FSEL R58, -R7, -0.00082130916416645050049, P4 ;  /* 0xba574d20073a7808 */ /* 0x000fe40002000100 */
        /* <DEDUP_REMOVED lines=50> */
[----:B------:R-:W-:Y:S01]  /*e560*/  FADD R51, R51, 1 ;  /* 0x3f80000033337421 */ /* 0x000fe20000000000 */
[----:B------:R-:W-:Y:S01]  /*e570*/  FMUL R38, R38, R25 ;  /* 0x0000001926267220 */ /* 0x000fe20000400000 */
[----:B------:R-:W-:Y:S01]  /*e580*/  FMUL R25, R59, 0.5 ;  /* 0x3f0000003b197820 */ /* 0x000fe20000400000 */
[----:B------:R-:W-:Y:S01]  /*e590*/  @P4 LOP3.LUT R54, R53, 0x80000000, R66, 0xb8, !PT ;  /* 0x8000000035364812 */ /* 0x000fe200078eb842 */
[----:B------:R-:W-:Y:S01]  /*e5a0*/  FMUL R39, R39, R24 ;  /* 0x0000001827277220 */ /* 0x000fe20000400000 */
[----:B------:R-:W-:Y:S01]  /*e5b0*/  FMUL R24, R179, 0.5 ;  /* 0x3f000000b3187820 */ /* 0x000fe20000400000 */
[----:B------:R-:W-:Y:S01]  /*e5c0*/  FMUL R27, R62, R27 ;  /* 0x0000001b3e1b7220 */ /* 0x000fe20000400000 */
[----:B------:R-:W-:Y:S01]  /*e5d0*/  F2FP.SATFINITE.E4M3.F32.PACK_AB_MERGE_C R52, R29, R52, RZ ;  /* 0x000000341d34723e */ /* 0x000fe200048070ff */
[----:B------:R-:W-:Y:S01]  /*e5e0*/  FADD R54, R54, 1 ;  /* 0x3f80000036367421 */ /* 0x000fe20000000000 */
[----:B------:R-:W-:Y:S01]  /*e5f0*/  FMUL R24, R24, R51 ;  /* 0x0000003318187220 */ /* 0x000fe20000400000 */
[----:B------:R-:W-:-:S02]  /*e600*/  F2FP.SATFINITE.E4M3.F32.PACK_AB_MERGE_C R38, R39, R38, RZ ;  /* 0x000000262726723e */ /* 0x000fc400048070ff */
[----:B------:R-:W-:Y:S01]  /*e610*/  FMUL R25, R25, R54 ;  /* 0x0000003619197220 */ /* 0x000fe20000400000 */
[----:B------:R-:W-:-:S04]  /*e620*/  F2FP.SATFINITE.E4M3.F32.PACK_AB_MERGE_C R48, R27, R48, RZ ;  /* 0x000000301b30723e */ /* 0x000fc800048070ff */
[----:B------:R-:W-:Y:S01]  /*e630*/  F2FP.SATFINITE.E4M3.F32.PACK_AB_MERGE_C R24, R25, R24, RZ ;  /* 0x000000181918723e */ /* 0x000fe200048070ff */
[----:B------:R-:W-:Y:S06]  /*e640*/  @P1 BRA `(.L_x_88) ;  /* 0x0000000000041947 */ /* 0x000fec0003800000 */
[----:B------:R-:W-:-:S04]  /*e650*/  DEPBAR.LE SB0, 0x1 ;  /* 0x000080400000791a */ /* 0x000fc80000000000 */
.L_x_88:
        /* <DEDUP_REMOVED lines=27> */
.L_x_90:
[----:B------:R-:W-:Y:S05]  /*e810*/  BSYNC B0 ;  /* 0x0000000000007941 */ /* 0x000fea0003800000 */
.L_x_89:
[----:B------:R-:W-:Y:S04]  /*e820*/  BSSY B0, `(.L_x_91) ;  /* 0x000003c000007945 */ /* 0x000fe80003800000 */
[----:B------:R-:W-:Y:S05]  /*e830*/  @P3 BRA `(.L_x_92) ;  /* 0x0000000000e83947 */ /* 0x000fea0003800000 */
[----:B------:R-:W2:Y:S02]  /*e840*/  LDL R24, [R1+0xcc] ;  /* 0x0000cc0001187983 */ /* 0x000ea40000100800 */
[----:B--2---:R-:W-:-:S13]  /*e850*/  ISETP.NE.AND P4, PT, R24, 0x3, PT ;  /* 0x000000031800780c */ /* 0x004fda0003f85270 */
[----:B------:R-:W-:Y:S05]  /*e860*/  @!P4 BRA `(.L_x_93) ;  /* 0x000000000004c947 */ /* 0x000fea0003800000 */
[----:B------:R-:W-:Y:S01]  /*e870*/  BPT.TRAP 0x1 ;  /* 0x000000040000795c */ /* 0x000fe20000300000 */
.L_x_93:
[----:B------:R-:W2:Y:S04]  /*e880*/  LDL R25, [R1+0xb8] ;  /* 0x0000b80001197983 */ /* 0x000ea80000100800 */
[----:B------:R-:W3:Y:S01]  /*e890*/  LDL R24, [R1+0xb4] ;  /* 0x0000b40001187983 */ /* 0x000ee20000100800 */
[----:B------:R-:W-:Y:S01]  /*e8a0*/  BSSY B1, `(.L_x_94) ;  /* 0x0000005000017945 */ /* 0x000fe20003800000 */
[----:B--2---:R-:W-:Y:S02]  /*e8b0*/  SHF.L.U32 R25, R25, 0x1f, RZ ;  /* 0x0000001f19197819 */ /* 0x004fe400000006ff */
[----:B---3--:R-:W-:-:S04]  /*e8c0*/  LEA R24, R24, UR43, 0x3 ;  /* 0x0000002b18187c11 */ /* 0x008fc8000f8e18ff */
[----:B------:R-:W2:Y:S02]  /*e8d0*/  SYNCS.PHASECHK.TRANS64.TRYWAIT P0, [R24+URZ+0x80], R25 ;  /* 0x00008019180075a7 */ /* 0x000ea4000800017f */
[----:B--2---:R-:W-:Y:S05]  /*e8e0*/  @!P0 BRA `(.L_x_95) ;  /* 0x000000c400fc8947 */ /* 0x004fea0003800000 */
.L_x_243:
[----:B------:R-:W-:Y:S05]  /*e8f0*/  BSYNC B1 ;  /* 0x0000000000017941 */ /* 0x000fea0003800000 */
.L_x_94:
        /* <DEDUP_REMOVED lines=18> */
.L_x_97:
[----:B------:R-:W-:Y:S05]  /*ea20*/  BSYNC B1 ;  /* 0x0000000000017941 */ /* 0x000fea0003800000 */
.L_x_96:
        /* <DEDUP_REMOVED lines=8> */
.L_x_98:
        /* <DEDUP_REMOVED lines=19> */
.L_x_92:
[----:B------:R-:W-:Y:S05]  /*ebe0*/  BSYNC B0 ;  /* 0x0000000000007941 */ /* 0x000fea0003800000 */
.L_x_91:
        /* <DEDUP_REMOVED lines=44> */
[----:B------:R-:W-:Y:S01]  /*eeb0*/  FMUL R39, R27, 0.70710676908493041992 ;  /* 0x3f3504f31b277820 */ /* 0x000fe20000400000 */
        /* <DEDUP_REMOVED lines=90> */
[----:B------:R-:W-:Y:S01]  /*f460*/  FMUL R29, R26, R29 ;  /* 0x0000001d1a1d7220 */ /* 0x000fe20000400000 */
[----:B------:R-:W-:Y:S01]  /*f470*/  @P5 LOP3.LUT R31, R37, 0x80000000, R48, 0xb8, !PT ;  /* 0x80000000251f5812 */ /* 0x000fe200078eb830 */
[----:B------:R-:W-:Y:S01]  /*f480*/  FMUL R37, R52, R52 ;  /* 0x0000003434257220 */ /* 0x000fe20000400000 */
[----:B------:R-:W-:Y:S01]  /*f490*/  FSEL R40, R6, 8.4834944573231041431e-05, P4 ;  /* 0x38b1e96a06287808 */ /* 0x000fe20002000000 */
[----:B------:R-:W-:Y:S01]  /*f4a0*/  FFMA R36, R35, R36, R38 ;  /* 0x0000002423247223 */ /* 0x000fe20000000026 */
[----:B------:R-:W-:Y:S01]  /*f4b0*/  FSEL R42, -R7, -0.00082130916416645050049, P4 ;  /* 0xba574d20072a7808 */ /* 0x000fe20002000100 */
[----:B------:R-:W-:Y:S01]  /*f4c0*/  FADD R31, R31, 1 ;  /* 0x3f8000001f1f7421 */ /* 0x000fe20000000000 */
[----:B------:R-:W-:Y:S01]  /*f4d0*/  FSEL R37, |R52|, R37, P4 ;  /* 0x0000002534257208 */ /* 0x000fe20002000200 */
[----:B------:R-:W-:Y:S01]  /*f4e0*/  FADD R30, R30, 1 ;  /* 0x3f8000001e1e7421 */ /* 0x000fe20000000000 */
[----:B------:R-:W-:Y:S01]  /*f4f0*/  FSETP.GE.AND P5, PT, |R47|, 1.0029599666595458984, PT ;  /* 0x3f8060fe2f00780b */ /* 0x000fe20003fa6200 */
[----:B------:R-:W-:Y:S01]  /*f500*/  FMUL R31, R28, R31 ;  /* 0x0000001f1c1f7220 */ /* 0x000fe20000400000 */
[----:B------:R-:W-:Y:S01]  /*f510*/  FSEL R38, R8, 0.0052134888246655464172, P0 ;  /* 0x3baad5ea08267808 */ /* 0x000fe20000000000 */
[----:B------:R-:W-:Y:S01]  /*f520*/  FFMA R42, R37, R40, R42 ;  /* 0x00000028252a7223 */ /* 0x000fe2000000002a */
[----:B------:R-:W-:Y:S01]  /*f530*/  FSEL R39, |R47|, R39, P5 ;  /* 0x000000272f277208 */ /* 0x000fe20002800200 */
[----:B------:R-:W-:Y:S01]  /*f540*/  FMUL R30, R27, R30 ;  /* 0x0000001e1b1e7220 */ /* 0x000fe20000400000 */
[----:B------:R-:W-:Y:S01]  /*f550*/  FSEL R46, R6, 8.4834944573231041431e-05, P5 ;  /* 0x38b1e96a062e7808 */ /* 0x000fe20002800000 */
[----:B------:R-:W-:Y:S01]  /*f560*/  FFMA R36, R35, R36, R38 ;  /* 0x0000002423247223 */ /* 0x000fe20000000026 */
[----:B------:R-:W-:Y:S01]  /*f570*/  FSEL R48, -R7, -0.00082130916416645050049, P5 ;  /* 0xba574d2007307808 */ /* 0x000fe20002800100 */
[----:B------:R-:W-:Y:S01]  /*f580*/  FMUL R34, R34, 0.5 ;  /* 0x3f00000022227820 */ /* 0x000fe20000400000 */
        /* <DEDUP_REMOVED lines=51> */
[C---:B------:R-:W-:Y:S01]  /*f8c0*/  FMUL R51, R38.reuse, 0.70710676908493041992 ;  /* 0x3f3504f326337820 */ /* 0x040fe20000400000 */
        /* <DEDUP_REMOVED lines=68> */
[----:B------:R-:W-:Y:S01]  /*fd10*/  F2FP.F16.E4M3.UNPACK_B R45, R0 ;  /* 0x00000000ff2d723e */ /* 0x000fe200020006ff */
[----:B------:R-:W-:Y:S01]  /*fd20*/  FFMA R42, R42, R43, R43 ;  /* 0x0000002b2a2a7223 */ /* 0x000fe2000000002b */
[----:B------:R-:W-:Y:S01]  /*fd30*/  F2FP.SATFINITE.E4M3.F32.PACK_AB_MERGE_C R32, R33, R32, RZ ;  /* 0x000000202120723e */ /* 0x000fe200048070ff */
[----:B------:R-:W-:Y:S01]  /*fd40*/  FFMA R43, R47, R48, R48 ;  /* 0x000000302f2b7223 */ /* 0x000fe20000000030 */
[----:B------:R-:W-:Y:S01]  /*fd50*/  FFMA R19, R16, R52, R19 ;  /* 0x0000003410137223 */ /* 0x000fe20000000013 */
[----:B------:R-:W3:Y:S01]  /*fd60*/  @P4 MUFU.EX2 R46, R42 ;  /* 0x0000002a002e4308 */ /* 0x000ee20000000800 */
[----:B------:R-:W-:-:S02]  /*fd70*/  HADD2.F32 R48, -RZ, R45.H0_H0 ;  /* 0x2000002dff307230 */ /* 0x000fc40000004100 */
[----:B------:R-:W-:Y:S02]  /*fd80*/  HADD2.F32 R50, -RZ, R45.H1_H1 ;  /* 0x3000002dff327230 */ /* 0x000fe40000004100 */
[----:B------:R-:W-:Y:S01]  /*fd90*/  FMUL R45, R2, R22 ;  /* 0x00000016022d7220 */ /* 0x000fe20000400000 */
[----:B------:R-:W-:Y:S01]  /*fda0*/  FMUL R60, R19, 0.70710676908493041992 ;  /* 0x3f3504f3133c7820 */ /* 0x000fe20000400000 */
[----:B------:R-:W-:Y:S01]  /*fdb0*/  FFMA R22, R16, R48, R23 ;  /* 0x0000003010167223 */ /* 0x000fe20000000017 */
[----:B--2---:R-:W-:Y:S01]  /*fdc0*/  @P0 FADD R44, -R44, 1 ;  /* 0x3f8000002c2c0421 */ /* 0x004fe20000000100 */
[----:B------:R-:W2:Y:S01]  /*fdd0*/  @P5 MUFU.EX2 R47, R43 ;  /* 0x0000002b002f5308 */ /* 0x000ea20000000800 */
[----:B------:R-:W-:Y:S01]  /*fde0*/  FFMA R23, R16, R50, R45 ;  /* 0x0000003210177223 */ /* 0x000fe2000000002d */
[----:B------:R-:W-:Y:S01]  /*fdf0*/  FMUL R61, R22, 0.70710676908493041992 ;  /* 0x3f3504f3163d7820 */ /* 0x000fe20000400000 */
[----:B------:R-:W-:Y:S01]  /*fe00*/  FMUL R48, R60, R60 ;  /* 0x0000003c3c307220 */ /* 0x000fe20000400000 */
[----:B------:R-:W-:Y:S01]  /*fe10*/  @P0 LOP3.LUT R41, R44, 0x80000000, R49, 0xb8, !PT ;  /* 0x800000002c290812 */ /* 0x000fe200078eb831 */
[----:B------:R-:W-:Y:S01]  /*fe20*/  FMUL R63, R23, 0.70710676908493041992 ;  /* 0x3f3504f3173f7820 */ /* 0x000fe20000400000 */
[C---:B------:R-:W-:Y:S01]  /*fe30*/  FMUL R44, R61.reuse, R61 ;  /* 0x0000003d3d2c7220 */ /* 0x040fe20000400000 */
[----:B------:R-:W-:Y:S01]  /*fe40*/  FSETP.GE.AND P0, PT, |R61|, 1.0029599666595458984, PT ;  /* 0x3f8060fe3d00780b */ /* 0x000fe20003f06200 */
[----:B------:R-:W-:Y:S01]  /*fe50*/  FMUL R26, R23, 0.5 ;  /* 0x3f000000171a7820 */ /* 0x000fe20000400000 */
[----:B---3--:R-:W-:Y:S01]  /*fe60*/  @P4 FADD R46, -R46, 1 ;  /* 0x3f8000002e2e4421 */ /* 0x008fe20000000100 */
[----:B------:R-:W-:Y:S01]  /*fe70*/  FADD R41, R41, 1 ;  /* 0x3f80000029297421 */ /* 0x000fe20000000000 */
[----:B------:R-:W-:-:S02]  /*fe80*/  FSEL R44, |R61|, R44, P0 ;  /* 0x0000002c3d2c7208 */ /* 0x000fc40000000200 */
[----:B------:R-:W-:Y:S01]  /*fe90*/  FSEL R45, R6, 8.4834944573231041431e-05, P0 ;  /* 0x38b1e96a062d7808 */ /* 0x000fe20000000000 */
[----:B------:R-:W-:Y:S01]  /*fea0*/  FMUL R41, R40, R41 ;  /* 0x0000002928297220 */ /* 0x000fe20000400000 */
[----:B------:R-:W-:Y:S01]  /*feb0*/  @P4 LOP3.LUT R42, R46, 0x80000000, R51, 0xb8, !PT ;  /* 0x800000002e2a4812 */ /* 0x000fe200078eb833 */
[----:B------:R-:W-:Y:S01]  /*fec0*/  FMUL R46, R63, R63 ;  /* 0x0000003f3f2e7220 */ /* 0x000fe20000400000 */
[----:B--2---:R-:W-:Y:S01]  /*fed0*/  @P5 FADD R47, -R47, 1 ;  /* 0x3f8000002f2f5421 */ /* 0x004fe20000000100 */
[----:B------:R-:W-:Y:S02]  /*fee0*/  FSETP.GE.AND P4, PT, |R63|, 1.0029599666595458984, PT ;  /* 0x3f8060fe3f00780b */ /* 0x000fe40003f86200 */
[----:B------:R-:W-:Y:S01]  /*fef0*/  FADD R23, R42, 1 ;  /* 0x3f8000002a177421 */ /* 0x000fe20000000000 */
[----:B------:R-:W-:Y:S02]  /*ff00*/  F2FP.SATFINITE.E4M3.F32.PACK_AB_MERGE_C R34, R41, R34, RZ ;  /* 0x000000222922723e */ /* 0x000fe400048070ff */
[----:B------:R-:W-:Y:S01]  /*ff10*/  @P5 LOP3.LUT R43, R47, 0x80000000, R58, 0xb8, !PT ;  /* 0x800000002f2b5812 */ /* 0x000fe200078eb83a */
[----:B------:R-:W-:Y:S01]  /*ff20*/  HADD2.F32 R58, -RZ, R62.H1_H1 ;  /* 0x3000003eff3a7230 */ /* 0x000fe20000004100 */
[----:B------:R-:W-:Y:S01]  /*ff30*/  FSEL R47, -R7, -0.00082130916416645050049, P0 ;  /* 0xba574d20072f7808 */ /* 0x000fe20000000100 */
[----:B------:R-:W-:Y:S01]  /*ff40*/  FMUL R38, R38, R23 ;  /* 0x0000001726267220 */ /* 0x000fe20000400000 */
[----:B------:R-:W-:-:S02]  /*ff50*/  FSEL R50, |R63|, R46, P4 ;  /* 0x0000002e3f327208 */ /* 0x000fc40002000200 */
[----:B------:R-:W-:Y:S01]  /*ff60*/  FSEL R49, R6, 8.4834944573231041431e-05, P4 ;  /* 0x38b1e96a06317808 */ /* 0x000fe20002000000 */
[----:B------:R-:W-:Y:S01]  /*ff70*/  FFMA R45, R44, R45, R47 ;  /* 0x0000002d2c2d7223 */ /* 0x000fe2000000002f */
[----:B------:R-:W-:Y:S02]  /*ff80*/  FSEL R51, -R7, -0.00082130916416645050049, P4 ;  /* 0xba574d2007337808 */ /* 0x000fe40002000100 */
[----:B------:R-:W-:Y:S02]  /*ff90*/  FSEL R47, R8, 0.0052134888246655464172, P0 ;  /* 0x3baad5ea082f7808 */ /* 0x000fe40000000000 */
[----:B------:R-:W-:Y:S01]  /*ffa0*/  FSETP.GE.AND P5, PT, |R60|, 1.0029599666595458984, PT ;  /* 0x3f8060fe3c00780b */ /* 0x000fe20003fa6200 */
[----:B------:R-:W-:Y:S01]  /*ffb0*/  FFMA R51, R50, R49, R51 ;  /* 0x0000003132337223 */ /* 0x000fe20000000033 */
[----:B------:R-:W-:Y:S01]  /*ffc0*/  FSEL R49, -R9, -0.026868773624300956726, P0 ;  /* 0xbcdc1be709317808 */ /* 0x000fe20000000100 */
[----:B------:R-:W-:Y:S01]  /*ffd0*/  FFMA R45, R44, R45, R47 ;  /* 0x0000002d2c2d7223 */ /* 0x000fe2000000002f */
[----:B------:R-:W-:-:S02]  /*ffe0*/  FSEL R47, R10, 0.11284004896879196167, P0 ;  /* 0x3de718af0a2f7808 */ /* 0x000fc40000000000 */
[----:B------:R-:W-:Y:S01]  /*fff0*/  FSEL R52, |R60|, R48, P5 ;  /* 0x000000303c347208 */ /* 0x000fe20002800200 */
[----:B------:R-:W-:Y:S01]  /*10000*/  FFMA R45, R44, R45, R49 ;  /* 0x0000002d2c2d7223 */ /* 0x000fe20000000031 */
[----:B------:R-:W-:Y:S02]  /*10010*/  FSEL R55, R6, 8.4834944573231041431e-05, P5 ;  /* 0x38b1e96a06377808 */ /* 0x000fe40002800000 */
[----:B------:R-:W-:Y:S01]  /*10020*/  FSEL R57, -R7, -0.00082130916416645050049, P5 ;  /* 0xba574d2007397808 */ /* 0x000fe20002800100 */
[----:B------:R-:W-:Y:S01]  /*10030*/  FFMA R45, R44, R45, R47 ;  /* 0x0000002d2c2d7223 */ /* 0x000fe2000000002f */
[----:B------:R-:W-:Y:S02]  /*10040*/  FSEL R53, R8, 0.0052134888246655464172, P4 ;  /* 0x3baad5ea08357808 */ /* 0x000fe40002000000 */
[----:B------:R-:W-:Y:S01]  /*10050*/  FSEL R49, R11, -0.37612664699554443359, P0 ;  /* 0xbec093ac0b317808 */ /* 0x000fe20000000000 */
[----:B------:R-:W-:Y:S01]  /*10060*/  FFMA R55, R52, R55, R57 ;  /* 0x0000003734377223 */ /* 0x000fe20000000039 */
[----:B------:R-:W-:Y:S01]  /*10070*/  FSEL R59, R8, 0.0052134888246655464172, P5 ;  /* 0x3baad5ea083b7808 */ /* 0x000fe20002800000 */
[----:B------:R-:W-:Y:S01]  /*10080*/  FFMA R51, R50, R51, R53 ;  /* 0x0000003332337223 */ /* 0x000fe20000000035 */
[C---:B------:R-:W-:Y:S01]  /*10090*/  FSEL R53, -R9.reuse, -0.026868773624300956726, P4 ;  /* 0xbcdc1be709357808 */ /* 0x040fe20002000100 */
        /* <DEDUP_REMOVED lines=9> */
[----:B------:R-:W-:Y:S01]  /*10130*/  FSEL R55, R10, 0.11284004896879196167, P4 ;  /* 0x3de718af0a377808 */ /* 0x000fe20002000000 */
[----:B------:R-:W-:Y:S01]  /*10140*/  FFMA R48, R45, R46, R46 ;  /* 0x0000002e2d307223 */ /* 0x000fe2000000002e */
[C---:B------:R-:W-:Y:S01]  /*10150*/  FSEL R45, R11.reuse, -0.37612664699554443359, P5 ;  /* 0xbec093ac0b2d7808 */ /* 0x040fe20002800000 */
[----:B------:R-:W-:Y:S01]  /*10160*/  FFMA R53, R52, R57, R53 ;  /* 0x0000003934357223 */ /* 0x000fe20000000035 */
[----:B------:R-:W-:Y:S01]  /*10170*/  FSEL R49, R11, -0.37612664699554443359, P4 ;  /* 0xbec093ac0b317808 */ /* 0x000fe20002000000 */
[----:B------:R-:W-:Y:S01]  /*10180*/  FFMA R51, R50, R51, R55 ;  /* 0x0000003332337223 */ /* 0x000fe20000000037 */
[----:B------:R-:W-:Y:S01]  /*10190*/  FSEL R54, R12, 0.12837915122509002686, P5 ;  /* 0x3e0375d30c367808 */ /* 0x000fe20002800000 */
[----:B------:R-:W-:Y:S01]  /*101a0*/  FFMA R45, R52, R53, R45 ;  /* 0x00000035342d7223 */ /* 0x000fe2000000002d */
[----:B------:R-:W-:Y:S01]  /*101b0*/  FSEL R47, R12, 0.12837915122509002686, P4 ;  /* 0x3e0375d30c2f7808 */ /* 0x000fe20002000000 */
[----:B------:R-:W-:Y:S01]  /*101c0*/  FFMA R49, R50, R51, R49 ;  /* 0x0000003332317223 */ /* 0x000fe20000000031 */
[----:B------:R-:W-:Y:S01]  /*101d0*/  FSEL R56, -|R60|, R60, P5 ;  /* 0x0000003c3c387208 */ /* 0x000fe20002800300 */
[----:B------:R-:W-:Y:S01]  /*101e0*/  FFMA R45, R52, R45, R54 ;  /* 0x0000002d342d7223 */ /* 0x000fe20000000036 */
[----:B------:R-:W-:Y:S01]  /*101f0*/  FSEL R46, -|R63|, R63, P4 ;  /* 0x0000003f3f2e7208 */ /* 0x000fe20002000300 */
[----:B------:R-:W-:Y:S01]  /*10200*/  FFMA R47, R50, R49, R47 ;  /* 0x00000031322f7223 */ /* 0x000fe2000000002f */
[----:B------:R-:W2:Y:S01]  /*10210*/  @P0 MUFU.EX2 R44, R48 ;  /* 0x00000030002c0308 */ /* 0x000ea20000000800 */
[----:B------:R-:W-:Y:S01]  /*10220*/  FFMA R56, R45, R56, R56 ;  /* 0x000000382d387223 */ /* 0x000fe20000000038 */
[----:B------:R-:W-:Y:S01]  /*10230*/  F2FP.F16.E4M3.UNPACK_B R45, R5 ;  /* 0x00000005ff2d723e */ /* 0x000fe200020006ff */
[----:B------:R-:W-:Y:S01]  /*10240*/  FFMA R50, R47, R46, R46 ;  /* 0x0000002e2f327223 */ /* 0x000fe2000000002e */
[----:B------:R-:W-:-:S03]  /*10250*/  FMUL R47, R2, R18 ;  /* 0x00000012022f7220 */ /* 0x000fc60000400000 */
[--C-:B------:R-:W-:Y:S01]  /*10260*/  HADD2.F32 R52, -RZ, R45.reuse.H0_H0 ;  /* 0x2000002dff347230 */ /* 0x100fe20000004100 */
[----:B------:R-:W3:Y:S01]  /*10270*/  @P5 MUFU.EX2 R49, R56 ;  /* 0x0000003800315308 */ /* 0x000ee20000000800 */
[----:B------:R-:W-:Y:S01]  /*10280*/  FFMA R58, R16, R58, R47 ;  /* 0x0000003a103a7223 */ /* 0x000fe2000000002f */
[----:B------:R-:W-:Y:S02]  /*10290*/  HADD2.F32 R54, -RZ, R45.H1_H1 ;  /* 0x3000002dff367230 */ /* 0x000fe40000004100 */
[----:B------:R-:W-:Y:S01]  /*102a0*/  FMUL R45, R2, R162 ;  /* 0x000000a2022d7220 */ /* 0x000fe20000400000 */
[----:B------:R-:W-:Y:S01]  /*102b0*/  FFMA R163, R16, R52, R163 ;  /* 0x0000003410a37223 */ /* 0x000fe200000000a3 */
[C---:B------:R-:W-:Y:S01]  /*102c0*/  FMUL R62, R58.reuse, 0.70710676908493041992 ;  /* 0x3f3504f33a3e7820 */ /* 0x040fe20000400000 */
[----:B------:R-:W-:Y:S01]  /*102d0*/  FMUL R23, R58, 0.5 ;  /* 0x3f0000003a177820 */ /* 0x000fe20000400000 */
[----:B------:R-:W-:Y:S01]  /*102e0*/  FFMA R54, R16, R54, R45 ;  /* 0x0000003610367223 */ /* 0x000fe2000000002d */
[----:B------:R-:W4:Y:S01]  /*102f0*/  @P4 MUFU.EX2 R46, R50 ;  /* 0x00000032002e4308 */ /* 0x000f220000000800 */
[----:B--2---:R-:W-:Y:S01]  /*10300*/  @P0 FADD R44, -R44, 1 ;  /* 0x3f8000002c2c0421 */ /* 0x004fe20000000100 */
[----:B------:R-:W-:-:S04]  /*10310*/  FMUL R59, R163, 0.70710676908493041992 ;  /* 0x3f3504f3a33b7820 */ /* 0x000fc80000400000 */
[----:B------:R-:W-:Y:S01]  /*10320*/  @P0 LOP3.LUT R48, R44, 0x80000000, R61, 0xb8, !PT ;  /* 0x800000002c300812 */ /* 0x000fe200078eb83d */
[----:B------:R-:W-:Y:S01]  /*10330*/  FMUL R44, R62, R62 ;  /* 0x0000003e3e2c7220 */ /* 0x000fe20000400000 */
[----:B------:R-:W-:Y:S01]  /*10340*/  FMUL R61, R54, 0.70710676908493041992 ;  /* 0x3f3504f3363d7820 */ /* 0x000fe20000400000 */
[----:B---3--:R-:W-:Y:S01]  /*10350*/  @P5 FADD R49, -R49, 1 ;  /* 0x3f80000031315421 */ /* 0x008fe20000000100 */
[C---:B------:R-:W-:Y:S01]  /*10360*/  FMUL R18, R59.reuse, R59 ;  /* 0x0000003b3b127220 */ /* 0x040fe20000400000 */
[----:B------:R-:W-:-:S03]  /*10370*/  FSETP.GE.AND P0, PT, |R59|, 1.0029599666595458984, PT ;  /* 0x3f8060fe3b00780b */ /* 0x000fc60003f06200 */
[----:B------:R-:W-:Y:S02]  /*10380*/  @P5 LOP3.LUT R56, R49, 0x80000000, R60, 0xb8, !PT ;  /* 0x8000000031385812 */ /* 0x000fe400078eb83c */
[----:B------:R-:W-:Y:S01]  /*10390*/  FSETP.GE.AND P5, PT, |R62|, 1.0029599666595458984, PT ;  /* 0x3f8060fe3e00780b */ /* 0x000fe20003fa6200 */
[----:B----4-:R-:W-:Y:S01]  /*103a0*/  @P4 FADD R46, -R46, 1 ;  /* 0x3f8000002e2e4421 */ /* 0x010fe20000000100 */
[----:B------:R-:W-:Y:S02]  /*103b0*/  FSEL R18, |R59|, R18, P0 ;  /* 0x000000123b127208 */ /* 0x000fe40000000200 */
[----:B------:R-:W-:Y:S02]  /*103c0*/  FSEL R49, R6, 8.4834944573231041431e-05, P5 ;  /* 0x38b1e96a06317808 */ /* 0x000fe40002800000 */
[----:B------:R-:W-:Y:S02]  /*103d0*/  @P4 LOP3.LUT R50, R46, 0x80000000, R63, 0xb8, !PT ;  /* 0x800000002e324812 */ /* 0x000fe400078eb83f */
[----:B------:R-:W-:Y:S01]  /*103e0*/  FSEL R46, |R62|, R44, P5 ;  /* 0x0000002c3e2e7208 */ /* 0x000fe20002800200 */
[----:B------:R-:W-:Y:S01]  /*103f0*/  FMUL R44, R61, R61 ;  /* 0x0000003d3d2c7220 */ /* 0x000fe20000400000 */
[----:B------:R-:W-:Y:S01]  /*10400*/  FSEL R51, -R7, -0.00082130916416645050049, P5 ;  /* 0xba574d2007337808 */ /* 0x000fe20002800100 */
[----:B------:R-:W-:Y:S01]  /*10410*/  FADD R27, R50, 1 ;  /* 0x3f800000321b7421 */ /* 0x000fe20000000000 */
[----:B------:R-:W-:-:S02]  /*10420*/  FSETP.GE.AND P4, PT, |R61|, 1.0029599666595458984, PT ;  /* 0x3f8060fe3d00780b */ /* 0x000fc40003f86200 */
[----:B------:R-:W-:Y:S01]  /*10430*/  FSEL R45, R6, 8.4834944573231041431e-05, P0 ;  /* 0x38b1e96a062d7808 */ /* 0x000fe20000000000 */
[----:B------:R-:W-:Y:S01]  /*10440*/  FFMA R55, R46, R49, R51 ;  /* 0x000000312e377223 */ /* 0x000fe20000000033 */
[----:B------:R-:W-:Y:S01]  /*10450*/  FSEL R47, -R7, -0.00082130916416645050049, P0 ;  /* 0xba574d20072f7808 */ /* 0x000fe20000000100 */
[----:B------:R-:W-:Y:S01]  /*10460*/  FMUL R27, R26, R27 ;  /* 0x0000001b1a1b7220 */ /* 0x000fe20000400000 */
[----:B------:R-:W-:Y:S02]  /*10470*/  FSEL R44, |R61|, R44, P4 ;  /* 0x0000002c3d2c7208 */ /* 0x000fe40002000200 */
[----:B------:R-:W-:Y:S01]  /*10480*/  FSEL R49, R6, 8.4834944573231041431e-05, P4 ;  /* 0x38b1e96a06317808 */ /* 0x000fe20002000000 */
[----:B------:R-:W-:Y:S01]  /*10490*/  FFMA R45, R18, R45, R47 ;  /* 0x0000002d122d7223 */ /* 0x000fe2000000002f */
[----:B------:R-:W-:Y:S02]  /*104a0*/  FSEL R51, -R7, -0.00082130916416645050049, P4 ;  /* 0xba574d2007337808 */ /* 0x000fe40002000100 */
[----:B------:R-:W-:-:S02]  /*104b0*/  FSEL R57, R8, 0.0052134888246655464172, P5 ;  /* 0x3baad5ea08397808 */ /* 0x000fc40002800000 */
[----:B------:R-:W-:Y:S01]  /*104c0*/  FSEL R47, R8, 0.0052134888246655464172, P0 ;  /* 0x3baad5ea082f7808 */ /* 0x000fe20000000000 */
[----:B------:R-:W-:Y:S01]  /*104d0*/  FFMA R49, R44, R49, R51 ;  /* 0x000000312c317223 */ /* 0x000fe20000000033 */
[----:B------:R-:W-:Y:S01]  /*104e0*/  FSEL R53, R8, 0.0052134888246655464172, P4 ;  /* 0x3baad5ea08357808 */ /* 0x000fe20002000000 */
[----:B------:R-:W-:Y:S01]  /*104f0*/  FFMA R55, R46, R55, R57 ;  /* 0x000000372e377223 */ /* 0x000fe20000000039 */
[C---:B------:R-:W-:Y:S01]  /*10500*/  FSEL R51, -R9.reuse, -0.026868773624300956726, P5 ;  /* 0xbcdc1be709337808 */ /* 0x040fe20002800100 */
[----:B------:R-:W-:Y:S01]  /*10510*/  FFMA R45, R18, R45, R47 ;  /* 0x0000002d122d7223 */ /* 0x000fe2000000002f */
[----:B------:R-:W-:Y:S01]  /*10520*/  FSEL R47, -R9, -0.026868773624300956726, P0 ;  /* 0xbcdc1be7092f7808 */ /* 0x000fe20000000100 */
[----:B------:R-:W-:Y:S01]  /*10530*/  FFMA R53, R44, R49, R53 ;  /* 0x000000312c357223 */ /* 0x000fe20000000035 */
[----:B------:R-:W-:Y:S01]  /*10540*/  FSEL R57, R10, 0.11284004896879196167, P5 ;  /* 0x3de718af0a397808 */ /* 0x000fe20002800000 */
        /* <DEDUP_REMOVED lines=9> */
[C---:B------:R-:W-:Y:S01]  /*105e0*/  FSEL R47, R11.reuse, -0.37612664699554443359, P0 ;  /* 0xbec093ac0b2f7808 */ /* 0x040fe20000000000 */
[----:B------:R-:W-:Y:S01]  /*105f0*/  FFMA R51, R44, R53, R51 ;  /* 0x000000352c337223 */ /* 0x000fe20000000033 */
[----:B------:R-:W-:Y:S01]  /*10600*/  FSEL R53, R10, 0.11284004896879196167, P4 ;  /* 0x3de718af0a357808 */ /* 0x000fe20002000000 */
[----:B------:R-:W-:Y:S01]  /*10610*/  FFMA R55, R46, R55, R49 ;  /* 0x000000372e377223 */ /* 0x000fe20000000031 */
[----:B------:R-:W-:Y:S01]  /*10620*/  FSEL R49, R12, 0.12837915122509002686, P0 ;  /* 0x3e0375d30c317808 */ /* 0x000fe20000000000 */
[----:B------:R-:W-:Y:S01]  /*10630*/  FFMA R45, R18, R45, R47 ;  /* 0x0000002d122d7223 */ /* 0x000fe2000000002f */
[----:B------:R-:W-:Y:S01]  /*10640*/  FSEL R47, R11, -0.37612664699554443359, P4 ;  /* 0xbec093ac0b2f7808 */ /* 0x000fe20002000000 */
[----:B------:R-:W-:Y:S01]  /*10650*/  FFMA R51, R44, R51, R53 ;  /* 0x000000332c337223 */ /* 0x000fe20000000035 */
[----:B------:R-:W-:Y:S01]  /*10660*/  FSEL R46, R12, 0.12837915122509002686, P4 ;  /* 0x3e0375d30c2e7808 */ /* 0x000fe20002000000 */
[----:B------:R-:W-:Y:S01]  /*10670*/  FFMA R45, R18, R45, R49 ;  /* 0x0000002d122d7223 */ /* 0x000fe20000000031 */
[----:B------:R-:W-:Y:S01]  /*10680*/  FSEL R18, -|R59|, R59, P0 ;  /* 0x0000003b3b127208 */ /* 0x000fe20000000300 */
[----:B------:R-:W-:Y:S01]  /*10690*/  FFMA R47, R44, R51, R47 ;  /* 0x000000332c2f7223 */ /* 0x000fe2000000002f */
[----:B------:R-:W-:-:S03]  /*106a0*/  FSEL R52, -|R62|, R62, P5 ;  /* 0x0000003e3e347208 */ /* 0x000fc60002800300 */
[----:B------:R-:W-:Y:S01]  /*106b0*/  FFMA R18, R45, R18, R18 ;  /* 0x000000122d127223 */ /* 0x000fe20000000012 */
[----:B------:R-:W-:Y:S01]  /*106c0*/  FSEL R45, -|R61|, R61, P4 ;  /* 0x0000003d3d2d7208 */ /* 0x000fe20002000300 */
[----:B------:R-:W-:Y:S01]  /*106d0*/  FFMA R46, R44, R47, R46 ;  /* 0x0000002f2c2e7223 */ /* 0x000fe2000000002e */
[----:B------:R-:W-:Y:S01]  /*106e0*/  FFMA R52, R55, R52, R52 ;  /* 0x0000003437347223 */ /* 0x000fe20000000034 */
[----:B------:R-:W2:Y:S02]  /*106f0*/  @P0 MUFU.EX2 R44, R18 ;  /* 0x00000012002c0308 */ /* 0x000ea40000000800 */
[----:B------:R-:W-:-:S06]  /*10700*/  FFMA R45, R46, R45, R45 ;  /* 0x0000002d2e2d7223 */ /* 0x000fcc000000002d */
[----:B------:R-:W3:Y:S08]  /*10710*/  @P5 MUFU.EX2 R49, R52 ;  /* 0x0000003400315308 */ /* 0x000ef00000000800 */
[----:B------:R-:W4:Y:S01]  /*10720*/  @P4 MUFU.EX2 R46, R45 ;  /* 0x0000002d002e4308 */ /* 0x000f220000000800 */
[----:B--2---:R-:W-:-:S05]  /*10730*/  @P0 FADD R44, -R44, 1 ;  /* 0x3f8000002c2c0421 */ /* 0x004fca0000000100 */
[----:B------:R-:W-:Y:S01]  /*10740*/  @P0 LOP3.LUT R18, R44, 0x80000000, R59, 0xb8, !PT ;  /* 0x800000002c120812 */ /* 0x000fe200078eb83b */
[----:B------:R-:W-:Y:S01]  /*10750*/  FMUL R44, R24, R25 ;  /* 0x00000019182c7220 */ /* 0x000fe20000400000 */
[----:B------:R-:W-:Y:S01]  /*10760*/  FMUL R24, R22, 0.5 ;  /* 0x3f00000016187820 */ /* 0x000fe20000400000 */
[----:B---3--:R-:W-:Y:S01]  /*10770*/  @P5 FADD R49, -R49, 1 ;  /* 0x3f80000031315421 */ /* 0x008fe20000000100 */
[----:B------:R-:W-:Y:S01]  /*10780*/  FADD R25, R48, 1 ;  /* 0x3f80000030197421 */ /* 0x000fe20000000000 */
[----:B------:R-:W-:Y:S01]  /*10790*/  FADD R22, R43, 1 ;  /* 0x3f8000002b167421 */ /* 0x000fe20000000000 */
[----:B------:R-:W-:Y:S01]  /*107a0*/  FADD R18, R18, 1 ;  /* 0x3f80000012127421 */ /* 0x000fe20000000000 */
[----:B------:R-:W-:Y:S01]  /*107b0*/  F2FP.SATFINITE.E4M3.F32.PACK_AB_MERGE_C R44, R29, R44, RZ ;  /* 0x0000002c1d2c723e */ /* 0x000fe200048070ff */
[----:B------:R-:W-:Y:S01]  /*107c0*/  FMUL R28, R24, R25 ;  /* 0x00000019181c7220 */ /* 0x000fe20000400000 */
[----:B------:R-:W-:Y:S01]  /*107d0*/  @P5 LOP3.LUT R52, R49, 0x80000000, R62, 0xb8, !PT ;  /* 0x8000000031345812 */ /* 0x000fe200078eb83e */
[----:B------:R-:W-:Y:S01]  /*107e0*/  FMUL R39, R39, R22 ;  /* 0x0000001627277220 */ /* 0x000fe20000400000 */
[----:B----4-:R-:W-:Y:S01]  /*107f0*/  @P4 FADD R46, -R46, 1 ;  /* 0x3f8000002e2e4421 */ /* 0x010fe20000000100 */
[----:B------:R-:W-:Y:S01]  /*10800*/  FMUL R24, R19, 0.5 ;  /* 0x3f00000013187820 */ /* 0x000fe20000400000 */
[----:B------:R-:W-:Y:S01]  /*10810*/  FMUL R19, R163, 0.5 ;  /* 0x3f000000a3137820 */ /* 0x000fe20000400000 */
[----:B------:R-:W-:Y:S01]  /*10820*/  FMUL R22, R54, 0.5 ;  /* 0x3f00000036167820 */ /* 0x000fe20000400000 */
[----:B------:R-:W-:Y:S01]  /*10830*/  FADD R25, R56, 1 ;  /* 0x3f80000038197421 */ /* 0x000fe20000000000 */
[----:B------:R-:W-:Y:S01]  /*10840*/  @P4 LOP3.LUT R45, R46, 0x80000000, R61, 0xb8, !PT ;  /* 0x800000002e2d4812 */ /* 0x000fe200078eb83d */
[----:B------:R-:W-:Y:S01]  /*10850*/  FADD R52, R52, 1 ;  /* 0x3f80000034347421 */ /* 0x000fe20000000000 */
[----:B------:R-:W-:Y:S01]  /*10860*/  FMUL R18, R19, R18 ;  /* 0x0000001213127220 */ /* 0x000fe20000400000 */
[----:B------:R-:W-:Y:S01]  /*10870*/  FMUL R24, R24, R25 ;  /* 0x0000001918187220 */ /* 0x000fe20000400000 */
[----:B------:R-:W-:Y:S01]  /*10880*/  F2FP.SATFINITE.E4M3.F32.PACK_AB_MERGE_C R38, R39, R38, RZ ;  /* 0x000000262726723e */ /* 0x000fe200048070ff */
[----:B------:R-:W-:Y:S01]  /*10890*/  FADD R45, R45, 1 ;  /* 0x3f8000002d2d7421 */ /* 0x000fe20000000000 */
[----:B------:R-:W-:Y:S01]  /*108a0*/  FMUL R23, R52, R23 ;  /* 0x0000001734177220 */ /* 0x000fe20000400000 */
[----:B------:R-:W-:-:S02]  /*108b0*/  F2FP.SATFINITE.E4M3.F32.PACK_AB_MERGE_C R28, R27, R28, RZ ;  /* 0x0000001c1b1c723e */ /* 0x000fc400048070ff */
[----:B------:R-:W-:Y:S02]  /*108c0*/  FMUL R45, R22, R45 ;  /* 0x0000002d162d7220 */ /* 0x000fe40000400000 */
[----:B------:R-:W-:-:S03]  /*108d0*/  F2FP.SATFINITE.E4M3.F32.PACK_AB_MERGE_C R24, R23, R24, RZ ;  /* 0x000000181718723e */ /* 0x000fc600048070ff */
[----:B------:R-:W-:Y:S01]  /*108e0*/  F2FP.SATFINITE.E4M3.F32.PACK_AB_MERGE_C R18, R45, R18, RZ ;  /* 0x000000122d12723e */ /* 0x000fe200048070ff */
[----:B------:R-:W-:Y:S06]  /*108f0*/  @P1 BRA `(.L_x_99) ;  /* 0x0000000000041947 */ /* 0x000fec0003800000 */
[----:B------:R-:W-:-:S04]  /*10900*/  DEPBAR.LE SB0, 0x1 ;  /* 0x000080400000791a */ /* 0x000fc80000000000 */
.L_x_99:
        /* <DEDUP_REMOVED lines=27> */
.L_x_101:
[----:B------:R-:W-:Y:S05]  /*10ac0*/  BSYNC B0 ;  /* 0x0000000000007941 */ /* 0x000fea0003800000 */
.L_x_100:
[----:B------:R-:W-:Y:S04]  /*10ad0*/  BSSY B0, `(.L_x_102) ;  /* 0x000003c000007945 */ /* 0x000fe80003800000 */
[----:B------:R-:W-:Y:S05]  /*10ae0*/  @P3 BRA `(.L_x_103) ;  /* 0x0000000000e83947 */ /* 0x000fea0003800000 */
[----:B------:R-:W2:Y:S02]  /*10af0*/  LDL R18, [R1+0xcc] ;  /* 0x0000cc0001127983 */ /* 0x000ea40000100800 */
[----:B--2---:R-:W-:-:S13]  /*10b00*/  ISETP.NE.AND P4, PT, R18, 0x3, PT ;  /* 0x000000031200780c */ /* 0x004fda0003f85270 */
[----:B------:R-:W-:Y:S05]  /*10b10*/  @!P4 BRA `(.L_x_104) ;  /* 0x000000000004c947 */ /* 0x000fea0003800000 */
[----:B------:R-:W-:Y:S01]  /*10b20*/  BPT.TRAP 0x1 ;  /* 0x000000040000795c */ /* 0x000fe20000300000 */
.L_x_104:
[----:B------:R-:W2:Y:S04]  /*10b30*/  LDL R19, [R1+0xb8] ;  /* 0x0000b80001137983 */ /* 0x000ea80000100800 */
[----:B------:R-:W3:Y:S01]  /*10b40*/  LDL R18, [R1+0xb4] ;  /* 0x0000b40001127983 */ /* 0x000ee20000100800 */
[----:B------:R-:W-:Y:S01]  /*10b50*/  BSSY B1, `(.L_x_105) ;  /* 0x0000005000017945 */ /* 0x000fe20003800000 */
[----:B--2---:R-:W-:Y:S02]  /*10b60*/  SHF.L.U32 R19, R19, 0x1f, RZ ;  /* 0x0000001f13137819 */ /* 0x004fe400000006ff */
[----:B---3--:R-:W-:-:S04]  /*10b70*/  LEA R18, R18, UR43, 0x3 ;  /* 0x0000002b12127c11 */ /* 0x008fc8000f8e18ff */
[----:B------:R-:W2:Y:S02]  /*10b80*/  SYNCS.PHASECHK.TRANS64.TRYWAIT P0, [R18+URZ+0x80], R19 ;  /* 0x00008013120075a7 */ /* 0x000ea4000800017f */
[----:B--2---:R-:W-:Y:S05]  /*10b90*/  @!P0 BRA `(.L_x_106) ;  /* 0x000000a400648947 */ /* 0x004fea0003800000 */
.L_x_244:
[----:B------:R-:W-:Y:S05]  /*10ba0*/  BSYNC B1 ;  /* 0x0000000000017941 */ /* 0x000fea0003800000 */
.L_x_105:
        /* <DEDUP_REMOVED lines=18> */
.L_x_108:
[----:B------:R-:W-:Y:S05]  /*10cd0*/  BSYNC B1 ;  /* 0x0000000000017941 */ /* 0x000fea0003800000 */
.L_x_107:
        /* <DEDUP_REMOVED lines=8> */
.L_x_109:
        /* <DEDUP_REMOVED lines=19> */
.L_x_103:
[----:B------:R-:W-:Y:S05]  /*10e90*/  BSYNC B0 ;  /* 0x0000000000007941 */ /* 0x000fea0003800000 */
.L_x_102:
[----:B------:R-:W3:Y:S04]  /*10ea0*/  LDL.LU R32, [R1] ;  /* 0x0000000001207983 */ /* 0x000ee80000300800 */
[----:B------:R-:W4:Y:S04]  /*10eb0*/  LDL.LU R31, [R1+0x4] ;  /* 0x00000400011f7983 */ /* 0x000f280000300800 */
[----:B------:R-:W5:Y:S01]  /*10ec0*/  LDL.LU R29, [R1+0x8] ;  /* 0x00000800011d7983 */ /* 0x000f620000300800 */
[----:B------:R-:W-:Y:S01]  /*10ed0*/  F2FP.F16.E4M3.UNPACK_B R27, R5.H1 ;  /* 0x00000005ff1b723e */ /* 0x000fe200030006ff */
[----:B------:R-:W-:-:S02]  /*10ee0*/  FMUL R229, R2, R229 ;  /* 0x000000e502e57220 */ /* 0x000fc40000400000 */
[----:B------:R-:W5:Y:S02]  /*10ef0*/  LDL.LU R43, [R1+0xc] ;  /* 0x00000c00012b7983 */ /* 0x000f640000300800 */
[----:B--2---:R-:W-:Y:S02]  /*10f00*/  HADD2.F32 R18, -RZ, R27.H0_H0 ;  /* 0x2000001bff127230 */ /* 0x004fe40000004100 */
[----:B------:R-:W2:Y:S03]  /*10f10*/  LDL.LU R41, [R1+0x10] ;  /* 0x0000100001297983 */ /* 0x000ea60000300800 */
[----:B------:R-:W-:Y:S01]  /*10f20*/  FFMA R18, R16, R18, R229 ;  /* 0x0000001210127223 */ /* 0x000fe200000000e5 */
[----:B------:R-:W2:Y:S03]  /*10f30*/  LDL.LU R33, [R1+0x14] ;  /* 0x0000140001217983 */ /* 0x000ea60000300800 */
[----:B------:R-:W-:Y:S01]  /*10f40*/  FMUL R28, R18, 0.70710676908493041992 ;  /* 0x3f3504f3121c7820 */ /* 0x000fe20000400000 */
[----:B------:R-:W2:Y:S03]  /*10f50*/  LDL.LU R51, [R1+0x18] ;  /* 0x0000180001337983 */ /* 0x000ea60000300800 */
[C---:B------:R-:W-:Y:S01]  /*10f60*/  FMUL R19, R28.reuse, R28 ;  /* 0x0000001c1c137220 */ /* 0x040fe20000400000 */
[----:B------:R-:W2:Y:S01]  /*10f70*/  LDL.LU R50, [R1+0x1c] ;  /* 0x00001c0001327983 */ /* 0x000ea20000300800 */
[----:B------:R-:W-:-:S03]  /*10f80*/  FSETP.GE.AND P0, PT, |R28|, 1.0029599666595458984, PT ;  /* 0x3f8060fe1c00780b */ /* 0x000fc60003f06200 */
[----:B------:R-:W2:Y:S01]  /*10f90*/  LDL.LU R49, [R1+0x20] ;  /* 0x0000200001317983 */ /* 0x000ea20000300800 */
[----:B------:R-:W-:Y:S02]  /*10fa0*/  FSEL R19, |R28|, R19, P0 ;  /* 0x000000131c137208 */ /* 0x000fe40000000200 */
[----:B------:R-:W-:Y:S01]  /*10fb0*/  FSEL R22, R6, 8.4834944573231041431e-05, P0 ;  /* 0x38b1e96a06167808 */ /* 0x000fe20000000000 */
[----:B------:R-:W2:Y:S01]  /*10fc0*/  LDL.LU R57, [R1+0x24] ;  /* 0x0000240001397983 */ /* 0x000ea20000300800 */
[----:B------:R-:W-:Y:S02]  /*10fd0*/  FSEL R24, -R7, -0.00082130916416645050049, P0 ;  /* 0xba574d2007187808 */ /* 0x000fe40000000100 */
[----:B------:R-:W-:Y:S01]  /*10fe0*/  FSEL R23, R8, 0.0052134888246655464172, P0 ;  /* 0x3baad5ea08177808 */ /* 0x000fe20000000000 */
[----:B------:R-:W2:Y:S01]  /*10ff0*/  LDL.LU R56, [R1+0x28] ;  /* 0x0000280001387983 */ /* 0x000ea20000300800 */
[----:B------:R-:W-:Y:S01]  /*11000*/  FSEL R25, -R9, -0.026868773624300956726, P0 ;  /* 0xbcdc1be709197808 */ /* 0x000fe20000000100 */
[C---:B------:R-:W-:Y:S01]  /*11010*/  FFMA R22, R19.reuse, R22, R24 ;  /* 0x0000001613167223 */ /* 0x040fe20000000018 */
[----:B------:R-:W-:Y:S01]  /*11020*/  FSEL R24, -|R28|, R28, P0 ;  /* 0x0000001c1c187208 */ /* 0x000fe20000000300 */
[----:B------:R-:W2:Y:S02]  /*11030*/  LDL.LU R53, [R1+0x2c] ;  /* 0x00002c0001357983 */ /* 0x000ea40000300800 */
[----:B------:R-:W-:Y:S01]  /*11040*/  FFMA R22, R19, R22, R23 ;  /* 0x0000001613167223 */ /* 0x000fe20000000017 */
[----:B------:R-:W-:-:S03]  /*11050*/  FSEL R23, R10, 0.11284004896879196167, P0 ;  /* 0x3de718af0a177808 */ /* 0x000fc60000000000 */
[----:B------:R-:W-:Y:S01]  /*11060*/  FFMA R22, R19, R22, R25 ;  /* 0x0000001613167223 */ /* 0x000fe20000000019 */
[----:B------:R-:W-:-:S03]  /*11070*/  FSEL R25, R11, -0.37612664699554443359, P0 ;  /* 0xbec093ac0b197808 */ /* 0x000fc60000000000 */
[----:B------:R-:W-:Y:S01]  /*11080*/  FFMA R22, R19, R22, R23 ;  /* 0x0000001613167223 */ /* 0x000fe20000000017 */
[----:B------:R-:W-:-:S03]  /*11090*/  FSEL R23, R12, 0.12837915122509002686, P0 ;  /* 0x3e0375d30c177808 */ /* 0x000fc60000000000 */
[----:B------:R-:W-:-:S04]  /*110a0*/  FFMA R22, R19, R22, R25 ;  /* 0x0000001613167223 */ /* 0x000fc80000000019 */
[----:B------:R-:W-:Y:S01]  /*110b0*/  FFMA R19, R19, R22, R23 ;  /* 0x0000001613137223 */ /* 0x000fe20000000017 */
[----:B------:R-:W-:Y:S01]  /*110c0*/  F2FP.F16.E4M3.UNPACK_B R23, R4 ;  /* 0x00000004ff17723e */ /* 0x000fe200020006ff */
[----:B------:R-:W-:Y:S02]  /*110d0*/  HADD2.F32 R22, -RZ, R27.H1_H1 ;  /* 0x3000001bff167230 */ /* 0x000fe40000004100 */
[----:B------:R-:W-:Y:S02]  /*110e0*/  FFMA R19, R19, R24, R24 ;  /* 0x0000001813137223 */ /* 0x000fe40000000018 */
[--C-:B------:R-:W-:Y:S02]  /*110f0*/  HADD2.F32 R24, -RZ, R23.reuse.H0_H0 ;  /* 0x20000017ff187230 */ /* 0x100fe40000004100 */
[----:B------:R-:W1:Y:S01]  /*11100*/  @P0 MUFU.EX2 R26, R19 ;  /* 0x00000013001a0308 */ /* 0x000e620000000800 */
[----:B------:R-:W-:Y:S02]  /*11110*/  HADD2.F32 R30, -RZ, R23.H1_H1 ;  /* 0x30000017ff1e7230 */ /* 0x000fe40000004100 */
[----:B-1----:R-:W-:-:S05]  /*11120*/  @P0 FADD R26, -R26, 1 ;  /* 0x3f8000001a1a0421 */ /* 0x002fca0000000100 */
[----:B------:R-:W-:Y:S02]  /*11130*/  @P0 LOP3.LUT R19, R26, 0x80000000, R28, 0xb8, !PT ;  /* 0x800000001a130812 */ /* 0x000fe400078eb81c */
[----:B------:R-:W-:Y:S01]  /*11140*/  F2FP.F16.E4M3.UNPACK_B R47, R3 ;  /* 0x00000003ff2f723e */ /* 0x000fe200020006ff */
[C---:B---3--:R-:W-:Y:S01]  /*11150*/  FMUL R23, R2.reuse, R32 ;  /* 0x0000002002177220 */ /* 0x048fe20000400000 */
[----:B----4-:R-:W-:-:S03]  /*11160*/  FMUL R25, R2, R31 ;  /* 0x0000001f02197220 */ /* 0x010fc60000400000 */
[C---:B------:R-:W-:Y:S01]  /*11170*/  FFMA R22, R16.reuse, R22, R23 ;  /* 0x0000001610167223 */ /* 0x040fe20000000017 */
[----:B------:R-:W-:-:S03]  /*11180*/  FFMA R23, R16, R24, R25 ;  /* 0x0000001810177223 */ /* 0x000fc60000000019 */
[----:B------:R-:W-:Y:S01]  /*11190*/  FMUL R37, R22, 0.70710676908493041992 ;  /* 0x3f3504f316257820 */ /* 0x000fe20000400000 */
[----:B-----5:R-:W-:Y:S01]  /*111a0*/  FMUL R27, R2, R29 ;  /* 0x0000001d021b7220 */ /* 0x020fe20000400000 */
[----:B------:R-:W-:Y:S02]  /*111b0*/  FMUL R39, R23, 0.70710676908493041992 ;  /* 0x3f3504f317277820 */ /* 0x000fe40000400000 */
[C---:B------:R-:W-:Y:S01]  /*111c0*/  FMUL R25, R37.reuse, R37 ;  /* 0x0000002525197220 */ /* 0x040fe20000400000 */
[----:B------:R-:W-:Y:S01]  /*111d0*/  FSETP.GE.AND P0, PT, |R37|, 1.0029599666595458984, PT ;  /* 0x3f8060fe2500780b */ /* 0x000fe20003f06200 */
[----:B------:R-:W-:Y:S01]  /*111e0*/  FFMA R24, R16, R30, R27 ;  /* 0x0000001e10187223 */ /* 0x000fe2000000001b */
[C---:B------:R-:W-:Y:S01]  /*111f0*/  FMUL R27, R39.reuse, R39 ;  /* 0x00000027271b7220 */ /* 0x040fe20000400000 */
[----:B------:R-:W-:Y:S02]  /*11200*/  FSETP.GE.AND P4, PT, |R39|, 1.0029599666595458984, PT ;  /* 0x3f8060fe2700780b */ /* 0x000fe40003f86200 */
[----:B------:R-:W-:Y:S01]  /*11210*/  FSEL R25, |R37|, R25, P0 ;  /* 0x0000001925197208 */ /* 0x000fe20000000200 */
[----:B------:R-:W-:Y:S01]  /*11220*/  FMUL R42, R24, 0.70710676908493041992 ;  /* 0x3f3504f3182a7820 */ /* 0x000fe20000400000 */
[----:B------:R-:W-:-:S02]  /*11230*/  FSEL R26, R6, 8.4834944573231041431e-05, P0 ;  /* 0x38b1e96a061a7808 */ /* 0x000fc40000000000 */
[----:B------:R-:W-:Y:S01]  /*11240*/  FSEL R28, -R7, -0.00082130916416645050049, P0 ;  /* 0xba574d20071c7808 */ /* 0x000fe20000000100 */
[----:B------:R-:W-:Y:S01]  /*11250*/  FMUL R29, R42, R42 ;  /* 0x0000002a2a1d7220 */ /* 0x000fe20000400000 */
[----:B------:R-:W-:Y:S02]  /*11260*/  FSEL R27, |R39|, R27, P4 ;  /* 0x0000001b271b7208 */ /* 0x000fe40002000200 */
[----:B------:R-:W-:Y:S01]  /*11270*/  FSEL R30, R6, 8.4834944573231041431e-05, P4 ;  /* 0x38b1e96a061e7808 */ /* 0x000fe20002000000 */
[----:B------:R-:W-:Y:S01]  /*11280*/  FFMA R26, R25, R26, R28 ;  /* 0x0000001a191a7223 */ /* 0x000fe2000000001c */
[----:B------:R-:W-:Y:S02]  /*11290*/  FSEL R32, -R7, -0.00082130916416645050049, P4 ;  /* 0xba574d2007207808 */ /* 0x000fe40002000100 */
[----:B------:R-:W-:Y:S02]  /*112a0*/  FSETP.GE.AND P5, PT, |R42|, 1.0029599666595458984, PT ;  /* 0x3f8060fe2a00780b */ /* 0x000fe40003fa6200 */
[----:B------:R-:W-:Y:S01]  /*112b0*/  FSEL R28, R8, 0.0052134888246655464172, P0 ;  /* 0x3baad5ea081c7808 */ /* 0x000fe20000000000 */
[----:B------:R-:W-:Y:S01]  /*112c0*/  FFMA R32, R27, R30, R32 ;  /* 0x0000001e1b207223 */ /* 0x000fe20000000020 */
[----:B------:R-:W-:-:S02]  /*112d0*/  FSEL R29, |R42|, R29, P5 ;  /* 0x0000001d2a1d7208 */ /* 0x000fc40002800200 */
[----:B------:R-:W-:Y:S01]  /*112e0*/  FSEL R36, R6, 8.4834944573231041431e-05, P5 ;  /* 0x38b1e96a06247808 */ /* 0x000fe20002800000 */
[----:B------:R-:W-:Y:S01]  /*112f0*/  FFMA R26, R25, R26, R28 ;  /* 0x0000001a191a7223 */ /* 0x000fe2000000001c */
[----:B------:R-:W-:Y:S02]  /*11300*/  FSEL R38, -R7, -0.00082130916416645050049, P5 ;  /* 0xba574d2007267808 */ /* 0x000fe40002800100 */
[C---:B------:R-:W-:Y:S02]  /*11310*/  FSEL R34, R8.reuse, 0.0052134888246655464172, P4 ;  /* 0x3baad5ea08227808 */ /* 0x040fe40002000000 */
        /* <DEDUP_REMOVED lines=22> */
[----:B------:R-:W-:Y:S01]  /*11480*/  FSEL R26, R12, 0.12837915122509002686, P4 ;  /* 0x3e0375d30c1a7808 */ /* 0x000fe20002000000 */
[----:B------:R-:W-:Y:S01]  /*11490*/  FFMA R25, R25, R30, R30 ;  /* 0x0000001e19197223 */ /* 0x000fe2000000001e */
[----:B------:R-:W-:Y:S01]  /*114a0*/  FSEL R30, R11, -0.37612664699554443359, P5 ;  /* 0xbec093ac0b1e7808 */ /* 0x000fe20002800000 */
[----:B------:R-:W-:-:S02]  /*114b0*/  FFMA R36, R29, R38, R36 ;  /* 0x000000261d247223 */ /* 0x000fc40000000024 */
[----:B------:R-:W-:Y:S01]  /*114c0*/  FFMA R26, R27, R32, R26 ;  /* 0x000000201b1a7223 */ /* 0x000fe2000000001a */
[----:B------:R-:W-:Y:S01]  /*114d0*/  FSEL R27, -|R39|, R39, P4 ;  /* 0x00000027271b7208 */ /* 0x000fe20002000300 */
[C---:B------:R-:W-:Y:S01]  /*114e0*/  FFMA R30, R29.reuse, R36, R30 ;  /* 0x000000241d1e7223 */ /* 0x040fe2000000001e */
[----:B------:R-:W-:Y:S01]  /*114f0*/  FSEL R31, R12, 0.12837915122509002686, P5 ;  /* 0x3e0375d30c1f7808 */ /* 0x000fe20002800000 */
[----:B------:R-:W1:Y:S02]  /*11500*/  @P0 MUFU.EX2 R28, R25 ;  /* 0x00000019001c0308 */ /* 0x000e640000000800 */
[----:B------:R-:W-:Y:S01]  /*11510*/  FFMA R26, R26, R27, R27 ;  /* 0x0000001b1a1a7223 */ /* 0x000fe2000000001b */
[----:B------:R-:W-:Y:S01]  /*11520*/  FSEL R32, -|R42|, R42, P5 ;  /* 0x0000002a2a207208 */ /* 0x000fe20002800300 */
[----:B------:R-:W-:-:S04]  /*11530*/  FFMA R31, R29, R30, R31 ;  /* 0x0000001e1d1f7223 */ /* 0x000fc8000000001f */
[----:B------:R-:W3:Y:S01]  /*11540*/  @P4 MUFU.EX2 R30, R26 ;  /* 0x0000001a001e4308 */ /* 0x000ee20000000800 */
[----:B------:R-:W-:Y:S01]  /*11550*/  F2FP.F16.E4M3.UNPACK_B R29, R4.H1 ;  /* 0x00000004ff1d723e */ /* 0x000fe200030006ff */
[----:B------:R-:W-:-:S04]  /*11560*/  FFMA R27, R31, R32, R32 ;  /* 0x000000201f1b7223 */ /* 0x000fc80000000020 */
[--C-:B------:R-:W-:Y:S02]  /*11570*/  HADD2.F32 R34, -RZ, R29.reuse.H0_H0 ;  /* 0x2000001dff227230 */ /* 0x100fe40000004100 */
[----:B------:R-:W4:Y:S01]  /*11580*/  @P5 MUFU.EX2 R35, R27 ;  /* 0x0000001b00235308 */ /* 0x000f220000000800 */
[----:B------:R-:W-:Y:S02]  /*11590*/  HADD2.F32 R36, -RZ, R29.H1_H1 ;  /* 0x3000001dff247230 */ /* 0x000fe40000004100 */
[----:B------:R-:W-:Y:S01]  /*115a0*/  FMUL R29, R2, R43 ;  /* 0x0000002b021d7220 */ /* 0x000fe20000400000 */
[----:B-1----:R-:W-:Y:S01]  /*115b0*/  @P0 FADD R32, -R28, 1 ;  /* 0x3f8000001c200421 */ /* 0x002fe20000000100 */
[----:B--2---:R-:W-:Y:S02]  /*115c0*/  FMUL R31, R2, R41 ;  /* 0x00000029021f7220 */ /* 0x004fe40000400000 */
[----:B------:R-:W-:Y:S01]  /*115d0*/  FFMA R28, R16, R34, R29 ;  /* 0x00000022101c7223 */ /* 0x000fe2000000001d */
[----:B------:R-:W-:-:S02]  /*115e0*/  HADD2.F32 R38, -RZ, R47.H0_H0 ;  /* 0x2000002fff267230 */ /* 0x000fc40000004100 */
[----:B---3--:R-:W-:Y:S01]  /*115f0*/  @P4 FADD R34, -R30, 1 ;  /* 0x3f8000001e224421 */ /* 0x008fe20000000100 */
[----:B------:R-:W-:Y:S01]  /*11600*/  FFMA R30, R16, R36, R31 ;  /* 0x00000024101e7223 */ /* 0x000fe2000000001f */
[----:B------:R-:W-:Y:S01]  /*11610*/  FMUL R43, R28, 0.70710676908493041992 ;  /* 0x3f3504f31c2b7820 */ /* 0x000fe20000400000 */
[----:B------:R-:W-:Y:S01]  /*11620*/  FMUL R33, R2, R33 ;  /* 0x0000002102217220 */ /* 0x000fe20000400000 */
[----:B------:R-:W-:Y:S01]  /*11630*/  @P0 LOP3.LUT R25, R32, 0x80000000, R37, 0xb8, !PT ;  /* 0x8000000020190812 */ /* 0x000fe200078eb825 */
[----:B------:R-:W-:Y:S01]  /*11640*/  FMUL R45, R30, 0.70710676908493041992 ;  /* 0x3f3504f31e2d7820 */ /* 0x000fe20000400000 */
[C---:B------:R-:W-:Y:S01]  /*11650*/  FMUL R31, R43.reuse, R43 ;  /* 0x0000002b2b1f7220 */ /* 0x040fe20000400000 */
[----:B------:R-:W-:Y:S01]  /*11660*/  FSETP.GE.AND P0, PT, |R43|, 1.0029599666595458984, PT ;  /* 0x3f8060fe2b00780b */ /* 0x000fe20003f06200 */
[----:B------:R-:W-:Y:S01]  /*11670*/  FFMA R29, R16, R38, R33 ;  /* 0x00000026101d7223 */ /* 0x000fe20000000021 */
[----:B----4-:R-:W-:Y:S01]  /*11680*/  @P5 FADD R35, -R35, 1 ;  /* 0x3f80000023235421 */ /* 0x010fe20000000100 */
[----:B------:R-:W-:Y:S01]  /*11690*/  @P4 LOP3.LUT R26, R34, 0x80000000, R39, 0xb8, !PT ;  /* 0x80000000221a4812 */ /* 0x000fe200078eb827 */
[C---:B------:R-:W-:Y:S01]  /*116a0*/  FMUL R33, R45.reuse, R45 ;  /* 0x0000002d2d217220 */ /* 0x040fe20000400000 */
[----:B------:R-:W-:Y:S01]  /*116b0*/  FSETP.GE.AND P4, PT, |R45|, 1.0029599666595458984, PT ;  /* 0x3f8060fe2d00780b */ /* 0x000fe20003f86200 */
[----:B------:R-:W-:Y:S01]  /*116c0*/  FMUL R48, R29, 0.70710676908493041992 ;  /* 0x3f3504f31d307820 */ /* 0x000fe20000400000 */
[----:B------:R-:W-:-:S02]  /*116d0*/  FSEL R31, |R43|, R31, P0 ;  /* 0x0000001f2b1f7208 */ /* 0x000fc40000000200 */
[----:B------:R-:W-:Y:S02]  /*116e0*/  FSEL R32, R6, 8.4834944573231041431e-05, P0 ;  /* 0x38b1e96a06207808 */ /* 0x000fe40000000000 */
[----:B------:R-:W-:Y:S02]  /*116f0*/  FSEL R34, -R7, -0.00082130916416645050049, P0 ;  /* 0xba574d2007227808 */ /* 0x000fe40000000100 */
[----:B------:R-:W-:Y:S01]  /*11700*/  @P5 LOP3.LUT R27, R35, 0x80000000, R42, 0xb8, !PT ;  /* 0x80000000231b5812 */ /* 0x000fe200078eb82a */
[----:B------:R-:W-:Y:S01]  /*11710*/  FMUL R35, R48, R48 ;  /* 0x0000003030237220 */ /* 0x000fe20000400000 */
[----:B------:R-:W-:Y:S01]  /*11720*/  FSEL R33, |R45|, R33, P4 ;  /* 0x000000212d217208 */ /* 0x000fe20002000200 */
[----:B------:R-:W-:Y:S01]  /*11730*/  FFMA R32, R31, R32, R34 ;  /* 0x000000201f207223 */ /* 0x000fe20000000022 */
[----:B------:R-:W-:Y:S02]  /*11740*/  FSEL R36, R6, 8.4834944573231041431e-05, P4 ;  /* 0x38b1e96a06247808 */ /* 0x000fe40002000000 */
[----:B------:R-:W-:-:S02]  /*11750*/  FSEL R38, -R7, -0.00082130916416645050049, P4 ;  /* 0xba574d2007267808 */ /* 0x000fc40002000100 */
[----:B------:R-:W-:Y:S02]  /*11760*/  FSETP.GE.AND P5, PT, |R48|, 1.0029599666595458984, PT ;  /* 0x3f8060fe3000780b */ /* 0x000fe40003fa6200 */
[----:B------:R-:W-:Y:S01]  /*11770*/  FSEL R34, R8, 0.0052134888246655464172, P0 ;  /* 0x3baad5ea08227808 */ /* 0x000fe20000000000 */
[----:B------:R-:W-:Y:S01]  /*11780*/  FFMA R38, R33, R36, R38 ;  /* 0x0000002421267223 */ /* 0x000fe20000000026 */
[----:B------:R-:W-:Y:S02]  /*11790*/  FSEL R35, |R48|, R35, P5 ;  /* 0x0000002330237208 */ /* 0x000fe40002800200 */
[----:B------:R-:W-:Y:S01]  /*117a0*/  FSEL R42, R6, 8.4834944573231041431e-05, P5 ;  /* 0x38b1e96a062a7808 */ /* 0x000fe20002800000 */
[----:B------:R-:W-:Y:S01]  /*117b0*/  FFMA R32, R31, R32, R34 ;  /* 0x000000201f207223 */ /* 0x000fe20000000022 */
[----:B------:R-:W-:Y:S02]  /*117c0*/  FSEL R44, -R7, -0.00082130916416645050049, P5 ;  /* 0xba574d20072c7808 */ /* 0x000fe40002800100 */
        /* <DEDUP_REMOVED lines=17> */
[----:B------:R-:W-:Y:S01]  /*118e0*/  FSEL R44, -R9, -0.026868773624300956726, P5 ;  /* 0xbcdc1be7092c7808 */ /* 0x000fe20002800100 */
[----:B------:R-:W-:Y:S01]  /*118f0*/  FFMA R31, R31, R32, R34 ;  /* 0x000000201f1f7223 */ /* 0x000fe20000000022 */
[----:B------:R-:W-:Y:S01]  /*11900*/  FSEL R36, -|R43|, R43, P0 ;  /* 0x0000002b2b247208 */ /* 0x000fe20000000300 */
[----:B------:R-:W-:Y:S01]  /*11910*/  FFMA R38, R33, R38, R40 ;  /* 0x0000002621267223 */ /* 0x000fe20000000028 */
[----:B------:R-:W-:Y:S01]  /*11920*/  FSEL R32, R12, 0.12837915122509002686, P4 ;  /* 0x3e0375d30c207808 */ /* 0x000fe20002000000 */
[----:B------:R-:W-:Y:S01]  /*11930*/  FFMA R44, R35, R46, R44 ;  /* 0x0000002e232c7223 */ /* 0x000fe2000000002c */
[----:B------:R-:W-:Y:S01]  /*11940*/  FSEL R42, R10, 0.11284004896879196167, P5 ;  /* 0x3de718af0a2a7808 */ /* 0x000fe20002800000 */
[----:B------:R-:W-:Y:S01]  /*11950*/  FFMA R31, R31, R36, R36 ;  /* 0x000000241f1f7223 */ /* 0x000fe20000000024 */
[----:B------:R-:W-:Y:S01]  /*11960*/  FSEL R36, R11, -0.37612664699554443359, P5 ;  /* 0xbec093ac0b247808 */ /* 0x000fe20002800000 */
[----:B------:R-:W-:Y:S01]  /*11970*/  FFMA R32, R33, R38, R32 ;  /* 0x0000002621207223 */ /* 0x000fe20000000020 */
[----:B------:R-:W-:Y:S01]  /*11980*/  FSEL R33, -|R45|, R45, P4 ;  /* 0x0000002d2d217208 */ /* 0x000fe20002000300 */
[C---:B------:R-:W-:Y:S01]  /*11990*/  FFMA R42, R35.reuse, R44, R42 ;  /* 0x0000002c232a7223 */ /* 0x040fe2000000002a */
[----:B------:R-:W-:Y:S01]  /*119a0*/  FSEL R37, R12, 0.12837915122509002686, P5 ;  /* 0x3e0375d30c257808 */ /* 0x000fe20002800000 */
[----:B------:R-:W1:Y:S02]  /*119b0*/  @P0 MUFU.EX2 R34, R31 ;  /* 0x0000001f00220308 */ /* 0x000e640000000800 */
[----:B------:R-:W-:Y:S01]  /*119c0*/  FFMA R36, R35, R42, R36 ;  /* 0x0000002a23247223 */ /* 0x000fe20000000024 */
[----:B------:R-:W-:Y:S01]  /*119d0*/  FFMA R32, R32, R33, R33 ;  /* 0x0000002120207223 */ /* 0x000fe20000000021 */
[----:B------:R-:W-:-:S02]  /*119e0*/  FSEL R33, -|R48|, R48, P5 ;  /* 0x0000003030217208 */ /* 0x000fc40002800300 */
[----:B------:R-:W-:Y:S01]  /*119f0*/  FFMA R36, R35, R36, R37 ;  /* 0x0000002423247223 */ /* 0x000fe20000000025 */
[----:B------:R-:W-:Y:S01]  /*11a00*/  F2FP.F16.E4M3.UNPACK_B R35, R3.H1 ;  /* 0x00000003ff23723e */ /* 0x000fe200030006ff */
[----:B------:R-:W2:Y:S02]  /*11a10*/  @P4 MUFU.EX2 R40, R32 ;  /* 0x0000002000284308 */ /* 0x000ea40000000800 */
[----:B------:R-:W-:Y:S01]  /*11a20*/  FFMA R33, R36, R33, R33 ;  /* 0x0000002124217223 */ /* 0x000fe20000000021 */
[----:B------:R-:W-:Y:S02]  /*11a30*/  HADD2.F32 R36, -RZ, R47.H1_H1 ;  /* 0x3000002fff247230 */ /* 0x000fe40000004100 */
[--C-:B------:R-:W-:Y:S02]  /*11a40*/  HADD2.F32 R42, -RZ, R35.reuse.H0_H0 ;  /* 0x20000023ff2a7230 */ /* 0x100fe40000004100 */
[----:B------:R-:W-:Y:S02]  /*11a50*/  HADD2.F32 R44, -RZ, R35.H1_H1 ;  /* 0x30000023ff2c7230 */ /* 0x000fe40000004100 */
[C---:B------:R-:W-:Y:S01]  /*11a60*/  FMUL R35, R2.reuse, R51 ;  /* 0x0000003302237220 */ /* 0x040fe20000400000 */
[----:B------:R-:W3:Y:S01]  /*11a70*/  @P5 MUFU.EX2 R41, R33 ;  /* 0x0000002100295308 */ /* 0x000ee20000000800 */
[----:B------:R-:W-:-:S02]  /*11a80*/  FMUL R37, R2, R50 ;  /* 0x0000003202257220 */ /* 0x000fc40000400000 */
[----:B------:R-:W-:Y:S01]  /*11a90*/  FFMA R36, R16, R36, R35 ;  /* 0x0000002410247223 */ /* 0x000fe20000000023 */
[----:B------:R-:W-:Y:S01]  /*11aa0*/  FMUL R39, R2, R49 ;  /* 0x0000003102277220 */ /* 0x000fe20000400000 */
[----:B-1----:R-:W-:Y:S01]  /*11ab0*/  @P0 FADD R38, -R34, 1 ;  /* 0x3f80000022260421 */ /* 0x002fe20000000100 */
[----:B------:R-:W-:Y:S01]  /*11ac0*/  FFMA R34, R16, R42, R37 ;  /* 0x0000002a10227223 */ /* 0x000fe20000000025 */
[----:B------:R-:W-:Y:S01]  /*11ad0*/  FMUL R49, R36, 0.70710676908493041992 ;  /* 0x3f3504f324317820 */ /* 0x000fe20000400000 */
[----:B--2---:R-:W-:Y:S02]  /*11ae0*/  @P4 FADD R40, -R40, 1 ;  /* 0x3f80000028284421 */ /* 0x004fe40000000100 */
[----:B------:R-:W-:Y:S01]  /*11af0*/  @P0 LOP3.LUT R31, R38, 0x80000000, R43, 0xb8, !PT ;  /* 0x80000000261f0812 */ /* 0x000fe200078eb82b */
[----:B------:R-:W-:Y:S01]  /*11b00*/  FMUL R51, R34, 0.70710676908493041992 ;  /* 0x3f3504f322337820 */ /* 0x000fe20000400000 */
[C---:B------:R-:W-:Y:S01]  /*11b10*/  FMUL R37, R49.reuse, R49 ;  /* 0x0000003131257220 */ /* 0x040fe20000400000 */
[----:B------:R-:W-:Y:S01]  /*11b20*/  FSETP.GE.AND P0, PT, |R49|, 1.0029599666595458984, PT ;  /* 0x3f8060fe3100780b */ /* 0x000fe20003f06200 */
[----:B------:R-:W-:Y:S01]  /*11b30*/  FFMA R35, R16, R44, R39 ;  /* 0x0000002c10237223 */ /* 0x000fe20000000027 */
[----:B------:R-:W-:Y:S01]  /*11b40*/  @P4 LOP3.LUT R32, R40, 0x80000000, R45, 0xb8, !PT ;  /* 0x8000000028204812 */ /* 0x000fe200078eb82d */
[C---:B------:R-:W-:Y:S01]  /*11b50*/  FMUL R39, R51.reuse, R51 ;  /* 0x0000003333277220 */ /* 0x040fe20000400000 */
[----:B------:R-:W-:Y:S01]  /*11b60*/  FSETP.GE.AND P4, PT, |R51|, 1.0029599666595458984, PT ;  /* 0x3f8060fe3300780b */ /* 0x000fe20003f86200 */
[----:B---3--:R-:W-:Y:S01]  /*11b70*/  @P5 FADD R41, -R41, 1 ;  /* 0x3f80000029295421 */ /* 0x008fe20000000100 */
[----:B------:R-:W-:-:S02]  /*11b80*/  FSEL R37, |R49|, R37, P0 ;  /* 0x0000002531257208 */ /* 0x000fc40000000200 */
[C---:B------:R-:W-:Y:S02]  /*11b90*/  FSEL R38, R6.reuse, 8.4834944573231041431e-05, P0 ;  /* 0x38b1e96a06267808 */ /* 0x040fe40000000000 */
[----:B------:R-:W-:Y:S01]  /*11ba0*/  FSEL R40, -R7, -0.00082130916416645050049, P0 ;  /* 0xba574d2007287808 */ /* 0x000fe20000000100 */
[----:B------:R-:W-:Y:S01]  /*11bb0*/  FMUL R54, R35, 0.70710676908493041992 ;  /* 0x3f3504f323367820 */ /* 0x000fe20000400000 */
[----:B------:R-:W-:Y:S02]  /*11bc0*/  FSEL R39, |R51|, R39, P4 ;  /* 0x0000002733277208 */ /* 0x000fe40002000200 */
[----:B------:R-:W-:Y:S01]  /*11bd0*/  FSEL R42, R6, 8.4834944573231041431e-05, P4 ;  /* 0x38b1e96a062a7808 */ /* 0x000fe20002000000 */
[----:B------:R-:W-:Y:S01]  /*11be0*/  FFMA R38, R37, R38, R40 ;  /* 0x0000002625267223 */ /* 0x000fe20000000028 */
[----:B------:R-:W-:Y:S02]  /*11bf0*/  FSEL R44, -R7, -0.00082130916416645050049, P4 ;  /* 0xba574d20072c7808 */ /* 0x000fe40002000100 */
[----:B------:R-:W-:Y:S01]  /*11c00*/  @P5 LOP3.LUT R33, R41, 0x80000000, R48, 0xb8, !PT ;  /* 0x8000000029215812 */ /* 0x000fe200078eb830 */
[----:B------:R-:W-:Y:S01]  /*11c10*/  FMUL R41, R54, R54 ;  /* 0x0000003636297220 */ /* 0x000fe20000400000 */
[----:B------:R-:W-:Y:S01]  /*11c20*/  FSEL R40, R8, 0.0052134888246655464172, P0 ;  /* 0x3baad5ea08287808 */ /* 0x000fe20000000000 */
[----:B------:R-:W-:Y:S01]  /*11c30*/  FFMA R44, R39, R42, R44 ;  /* 0x0000002a272c7223 */ /* 0x000fe2000000002c */
[----:B------:R-:W-:-:S02]  /*11c40*/  FSETP.GE.AND P5, PT, |R54|, 1.0029599666595458984, PT ;  /* 0x3f8060fe3600780b */ /* 0x000fc40003fa6200 */
[----:B------:R-:W-:Y:S01]  /*11c50*/  FSEL R42, -R9, -0.026868773624300956726, P0 ;  /* 0xbcdc1be7092a7808 */ /* 0x000fe20000000100 */
[----:B------:R-:W-:Y:S01]  /*11c60*/  FFMA R38, R37, R38, R40 ;  /* 0x0000002625267223 */ /* 0x000fe20000000028 */
[----:B------:R-:W-:Y:S02]  /*11c70*/  FSEL R41, |R54|, R41, P5 ;  /* 0x0000002936297208 */ /* 0x000fe40002800200 */
[----:B------:R-:W-:Y:S02]  /*11c80*/  FSEL R48, R6, 8.4834944573231041431e-05, P5 ;  /* 0x38b1e96a06307808 */ /* 0x000fe40002800000 */
[----:B------:R-:W-:Y:S02]  /*11c90*/  FSEL R50, -R7, -0.00082130916416645050049, P5 ;  /* 0xba574d2007327808 */ /* 0x000fe40002800100 */
        /* <DEDUP_REMOVED lines=19> */
[----:B------:R-:W-:-:S02]  /*11dd0*/  FFMA R50, R41, R52, R50 ;  /* 0x0000003429327223 */ /* 0x000fc40000000032 */
[----:B------:R-:W-:Y:S01]  /*11de0*/  FFMA R37, R37, R42, R42 ;  /* 0x0000002a25257223 */ /* 0x000fe2000000002a */
[----:B------:R-:W-:Y:S01]  /*11df0*/  FSEL R42, R11, -0.37612664699554443359, P5 ;  /* 0xbec093ac0b2a7808 */ /* 0x000fe20002800000 */
[----:B------:R-:W-:Y:S01]  /*11e00*/  FFMA R48, R41, R50, R48 ;  /* 0x0000003229307223 */ /* 0x000fe20000000030 */
[----:B------:R-:W-:-:S03]  /*11e10*/  FSEL R43, R12, 0.12837915122509002686, P5 ;  /* 0x3e0375d30c2b7808 */ /* 0x000fc60002800000 */
[----:B------:R-:W-:Y:S01]  /*11e20*/  FFMA R42, R41, R48, R42 ;  /* 0x00000030292a7223 */ /* 0x000fe2000000002a */
[----:B------:R-:W-:-:S03]  /*11e30*/  FSEL R46, R11, -0.37612664699554443359, P4 ;  /* 0xbec093ac0b2e7808 */ /* 0x000fc60002000000 */
[----:B------:R-:W-:Y:S01]  /*11e40*/  FFMA R43, R41, R42, R43 ;  /* 0x0000002a292b7223 */ /* 0x000fe2000000002b */
[----:B------:R-:W-:Y:S01]  /*11e50*/  F2FP.F16.E4M3.UNPACK_B R41, R0 ;  /* 0x00000000ff29723e */ /* 0x000fe200020006ff */
[----:B------:R-:W-:-:S04]  /*11e60*/  FFMA R44, R39, R44, R46 ;  /* 0x0000002c272c7223 */ /* 0x000fc8000000002e */
[--C-:B------:R-:W-:Y:S02]  /*11e70*/  HADD2.F32 R46, -RZ, R41.reuse.H0_H0 ;  /* 0x20000029ff2e7230 */ /* 0x100fe40000004100 */
[----:B------:R-:W-:Y:S02]  /*11e80*/  HADD2.F32 R48, -RZ, R41.H1_H1 ;  /* 0x30000029ff307230 */ /* 0x000fe40000004100 */
[----:B------:R-:W-:Y:S02]  /*11e90*/  FMUL R41, R2, R57 ;  /* 0x0000003902297220 */ /* 0x000fe40000400000 */
[----:B------:R-:W2:Y:S01]  /*11ea0*/  LDL.LU R57, [R1+0x30] ;  /* 0x0000300001397983 */ /* 0x000ea20000300800 */
[----:B------:R-:W-:-:S05]  /*11eb0*/  FSEL R38, R12, 0.12837915122509002686, P4 ;  /* 0x3e0375d30c267808 */ /* 0x000fca0002000000 */
[----:B------:R-:W-:Y:S01]  /*11ec0*/  FFMA R38, R39, R44, R38 ;  /* 0x0000002c27267223 */ /* 0x000fe20000000026 */
[----:B------:R-:W-:Y:S01]  /*11ed0*/  FSEL R39, -|R51|, R51, P4 ;  /* 0x0000003333277208 */ /* 0x000fe20002000300 */
[----:B------:R-:W1:Y:S04]  /*11ee0*/  @P0 MUFU.EX2 R40, R37 ;  /* 0x0000002500280308 */ /* 0x000e680000000800 */
[----:B------:R-:W-:Y:S01]  /*11ef0*/  FFMA R38, R38, R39, R39 ;  /* 0x0000002726267223 */ /* 0x000fe20000000027 */
[----:B------:R-:W-:-:S03]  /*11f00*/  FSEL R44, -|R54|, R54, P5 ;  /* 0x00000036362c7208 */ /* 0x000fc60002800300 */
[----:B------:R-:W3:Y:S02]  /*11f10*/  @P4 MUFU.EX2 R42, R38 ;  /* 0x00000026002a4308 */ /* 0x000ee40000000800 */
[----:B------:R-:W-:Y:S01]  /*11f20*/  FFMA R39, R43, R44, R44 ;  /* 0x0000002c2b277223 */ /* 0x000fe2000000002c */
[----:B------:R-:W-:-:S05]  /*11f30*/  F2FP.F16.E4M3.UNPACK_B R55, R0.H1 ;  /* 0x00000000ff37723e */ /* 0x000fca00030006ff */
[----:B------:R-:W4:Y:S01]  /*11f40*/  @P5 MUFU.EX2 R47, R39 ;  /* 0x00000027002f5308 */ /* 0x000f220000000800 */
[----:B------:R-:W-:Y:S01]  /*11f50*/  FMUL R43, R2, R56 ;  /* 0x00000038022b7220 */ /* 0x000fe20000400000 */
[----:B------:R-:W-:Y:S01]  /*11f60*/  FFMA R41, R16, R46, R41 ;  /* 0x0000002e10297223 */ /* 0x000fe20000000029 */
[----:B------:R-:W-:Y:S01]  /*11f70*/  FMUL R45, R2, R53 ;  /* 0x00000035022d7220 */ /* 0x000fe20000400000 */
[----:B-1----:R-:W-:Y:S01]  /*11f80*/  @P0 FADD R44, -R40, 1 ;  /* 0x3f800000282c0421 */ /* 0x002fe20000000100 */
[----:B------:R-:W-:Y:S02]  /*11f90*/  HADD2.F32 R50, -RZ, R55.H0_H0 ;  /* 0x20000037ff327230 */ /* 0x000fe40000004100 */
[----:B------:R-:W-:Y:S01]  /*11fa0*/  FMUL R53, R41, 0.70710676908493041992 ;  /* 0x3f3504f329357820 */ /* 0x000fe20000400000 */
[----:B---3--:R-:W-:Y:S01]  /*11fb0*/  @P4 FADD R46, -R42, 1 ;  /* 0x3f8000002a2e4421 */ /* 0x008fe20000000100 */
[----:B------:R-:W-:Y:S01]  /*11fc0*/  FFMA R42, R16, R48, R43 ;  /* 0x00000030102a7223 */ /* 0x000fe2000000002b */
[----:B------:R-:W-:Y:S01]  /*11fd0*/  @P0 LOP3.LUT R37, R44, 0x80000000, R49, 0xb8, !PT ;  /* 0x800000002c250812 */ /* 0x000fe200078eb831 */
[C---:B------:R-:W-:Y:S01]  /*11fe0*/  FMUL R43, R53.reuse, R53 ;  /* 0x00000035352b7220 */ /* 0x040fe20000400000 */
[----:B------:R-:W-:Y:S01]  /*11ff0*/  FSETP.GE.AND P0, PT, |R53|, 1.0029599666595458984, PT ;  /* 0x3f8060fe3500780b */ /* 0x000fe20003f06200 */
[----:B------:R-:W-:Y:S01]  /*12000*/  FMUL R59, R42, 0.70710676908493041992 ;  /* 0x3f3504f32a3b7820 */ /* 0x000fe20000400000 */
[----:B------:R-:W-:Y:S01]  /*12010*/  FFMA R40, R16, R50, R45 ;  /* 0x0000003210287223 */ /* 0x000fe2000000002d */
[----:B------:R-:W-:Y:S01]  /*12020*/  @P4 LOP3.LUT R38, R46, 0x80000000, R51, 0xb8, !PT ;  /* 0x800000002e264812 */ /* 0x000fe200078eb833 */
[----:B----4-:R-:W-:Y:S01]  /*12030*/  @P5 FADD R47, -R47, 1 ;  /* 0x3f8000002f2f5421 */ /* 0x010fe20000000100 */
[C---:B------:R-:W-:Y:S01]  /*12040*/  FMUL R45, R59.reuse, R59 ;  /* 0x0000003b3b2d7220 */ /* 0x040fe20000400000 */
[----:B------:R-:W-:Y:S01]  /*12050*/  FSETP.GE.AND P4, PT, |R59|, 1.0029599666595458984, PT ;  /* 0x3f8060fe3b00780b */ /* 0x000fe20003f86200 */
[----:B------:R-:W-:Y:S01]  /*12060*/  FMUL R61, R40, 0.70710676908493041992 ;  /* 0x3f3504f3283d7820 */ /* 0x000fe20000400000 */
[----:B------:R-:W-:-:S02]  /*12070*/  FSEL R43, |R53|, R43, P0 ;  /* 0x0000002b352b7208 */ /* 0x000fc40000000200 */
[C---:B------:R-:W-:Y:S02]  /*12080*/  FSEL R44, R6.reuse, 8.4834944573231041431e-05, P0 ;  /* 0x38b1e96a062c7808 */ /* 0x040fe40000000000 */
        /* <DEDUP_REMOVED lines=37> */
[----:B------:R-:W-:Y:S01]  /*122e0*/  FSEL R46, R12, 0.12837915122509002686, P4 ;  /* 0x3e0375d30c2e7808 */ /* 0x000fe20002000000 */
        /* <DEDUP_REMOVED lines=8> */
[----:B------:R-:W-:-:S02]  /*12370*/  FFMA R49, R46, R43, R43 ;  /* 0x0000002b2e317223 */ /* 0x000fc4000000002b */
[----:B------:R-:W-:Y:S02]  /*12380*/  FFMA R45, R51, R50, R45 ;  /* 0x00000032332d7223 */ /* 0x000fe4000000002d */
[----:B------:R-:W1:Y:S02]  /*12390*/  @P4 MUFU.EX2 R46, R49 ;  /* 0x00000031002e4308 */ /* 0x000e640000000800 */
[----:B------:R-:W-:-:S06]  /*123a0*/  FFMA R51, R45, R48, R48 ;  /* 0x000000302d337223 */ /* 0x000fcc0000000030 */
[----:B------:R-:W3:Y:S01]  /*123b0*/  @P5 MUFU.EX2 R48, R51 ;  /* 0x0000003300305308 */ /* 0x000ee20000000800 */
[----:B------:R-:W-:-:S07]  /*123c0*/  F2FP.F16.E4M3.UNPACK_B R43, R5 ;  /* 0x00000005ff2b723e */ /* 0x000fce00020006ff */
[----:B------:R-:W4:Y:S01]  /*123d0*/  @P0 MUFU.EX2 R44, R47 ;  /* 0x0000002f002c0308 */ /* 0x000f220000000800 */
[----:B------:R-:W-:Y:S02]  /*123e0*/  HADD2.F32 R55, -RZ, R55.H1_H1 ;  /* 0x30000037ff377230 */ /* 0x000fe40000004100 */
[----:B------:R-:W-:Y:S01]  /*123f0*/  FMUL R17, R2, R17 ;  /* 0x0000001102117220 */ /* 0x000fe20000400000 */
[--C-:B------:R-:W-:Y:S02]  /*12400*/  HADD2.F32 R50, -RZ, R43.reuse.H0_H0 ;  /* 0x2000002bff327230 */ /* 0x100fe40000004100 */
[----:B-1----:R-:W-:Y:S01]  /*12410*/  @P4 FADD R46, -R46, 1 ;  /* 0x3f8000002e2e4421 */ /* 0x002fe20000000100 */
[----:B------:R-:W-:Y:S02]  /*12420*/  HADD2.F32 R52, -RZ, R43.H1_H1 ;  /* 0x3000002bff347230 */ /* 0x000fe40000004100 */
[----:B------:R-:W-:Y:S01]  /*12430*/  FMUL R43, R2, R228 ;  /* 0x000000e4022b7220 */ /* 0x000fe20000400000 */
[----:B---3--:R-:W-:Y:S01]  /*12440*/  @P5 FADD R48, -R48, 1 ;  /* 0x3f80000030305421 */ /* 0x008fe20000000100 */
[----:B------:R-:W-:-:S04]  /*12450*/  @P4 LOP3.LUT R49, R46, 0x80000000, R59, 0xb8, !PT ;  /* 0x800000002e314812 */ /* 0x000fc800078eb83b */
[----:B------:R-:W-:Y:S01]  /*12460*/  @P5 LOP3.LUT R51, R48, 0x80000000, R61, 0xb8, !PT ;  /* 0x8000000030335812 */ /* 0x000fe200078eb83d */
[----:B----4-:R-:W-:-:S05]  /*12470*/  @P0 FADD R44, -R44, 1 ;  /* 0x3f8000002c2c0421 */ /* 0x010fca0000000100 */
[----:B------:R-:W-:Y:S01]  /*12480*/  @P0 LOP3.LUT R47, R44, 0x80000000, R53, 0xb8, !PT ;  /* 0x800000002c2f0812 */ /* 0x000fe200078eb835 */
[----:B------:R-:W-:Y:S01]  /*12490*/  FMUL R18, R18, 0.5 ;  /* 0x3f00000012127820 */ /* 0x000fe20000400000 */
[----:B------:R-:W-:Y:S01]  /*124a0*/  FADD R19, R19, 1 ;  /* 0x3f80000013137421 */ /* 0x000fe20000000000 */
[----:B------:R-:W-:Y:S01]  /*124b0*/  FMUL R22, R22, 0.5 ;  /* 0x3f00000016167820 */ /* 0x000fe20000400000 */
[----:B------:R-:W-:Y:S01]  /*124c0*/  FADD R25, R25, 1 ;  /* 0x3f80000019197421 */ /* 0x000fe20000000000 */
[----:B------:R-:W-:Y:S01]  /*124d0*/  FMUL R30, R30, 0.5 ;  /* 0x3f0000001e1e7820 */ /* 0x000fe20000400000 */
[----:B------:R-:W-:Y:S01]  /*124e0*/  FMUL R29, R29, 0.5 ;  /* 0x3f0000001d1d7820 */ /* 0x000fe20000400000 */
[----:B------:R-:W-:Y:S01]  /*124f0*/  FMUL R34, R34, 0.5 ;  /* 0x3f00000022227820 */ /* 0x000fe20000400000 */
[----:B------:R-:W-:Y:S01]  /*12500*/  FMUL R35, R35, 0.5 ;  /* 0x3f00000023237820 */ /* 0x000fe20000400000 */
[----:B------:R-:W-:Y:S01]  /*12510*/  FMUL R41, R41, 0.5 ;  /* 0x3f00000029297820 */ /* 0x000fe20000400000 */
[----:B------:R-:W-:Y:S01]  /*12520*/  FMUL R23, R23, 0.5 ;  /* 0x3f00000017177820 */ /* 0x000fe20000400000 */
[----:B------:R-:W-:Y:S01]  /*12530*/  FMUL R24, R24, 0.5 ;  /* 0x3f00000018187820 */ /* 0x000fe20000400000 */
[----:B------:R-:W-:Y:S01]  /*12540*/  FADD R26, R26, 1 ;  /* 0x3f8000001a1a7421 */ /* 0x000fe20000000000 */
[----:B------:R-:W-:Y:S01]  /*12550*/  FADD R27, R27, 1 ;  /* 0x3f8000001b1b7421 */ /* 0x000fe20000000000 */
[----:B------:R-:W-:Y:S01]  /*12560*/  FMUL R28, R28, 0.5 ;  /* 0x3f0000001c1c7820 */ /* 0x000fe20000400000 */
[----:B------:R-:W-:Y:S01]  /*12570*/  FMUL R36, R36, 0.5 ;  /* 0x3f00000024247820 */ /* 0x000fe20000400000 */
[----:B------:R-:W-:Y:S01]  /*12580*/  FADD R31, R31, 1 ;  /* 0x3f8000001f1f7421 */ /* 0x000fe20000000000 */
[----:B------:R-:W-:Y:S01]  /*12590*/  FADD R37, R37, 1 ;  /* 0x3f80000025257421 */ /* 0x000fe20000000000 */
[----:B------:R-:W-:Y:S01]  /*125a0*/  FMUL R42, R42, 0.5 ;  /* 0x3f0000002a2a7820 */ /* 0x000fe20000400000 */
[----:B------:R-:W-:Y:S01]  /*125b0*/  FADD R49, R49, 1 ;  /* 0x3f80000031317421 */ /* 0x000fe20000000000 */
[----:B------:R-:W-:Y:S01]  /*125c0*/  FMUL R40, R40, 0.5 ;  /* 0x3f00000028287820 */ /* 0x000fe20000400000 */
[----:B------:R-:W-:Y:S01]  /*125d0*/  FADD R51, R51, 1 ;  /* 0x3f80000033337421 */ /* 0x000fe20000000000 */
[----:B------:R-:W-:Y:S01]  /*125e0*/  FMUL R23, R23, R26 ;  /* 0x0000001a17177220 */ /* 0x000fe20000400000 */
[----:B------:R-:W-:Y:S01]  /*125f0*/  FMUL R24, R24, R27 ;  /* 0x0000001b18187220 */ /* 0x000fe20000400000 */
[----:B------:R-:W-:Y:S01]  /*12600*/  FMUL R28, R28, R31 ;  /* 0x0000001f1c1c7220 */ /* 0x000fe20000400000 */
[----:B------:R-:W-:Y:S01]  /*12610*/  FMUL R36, R36, R37 ;  /* 0x0000002524247220 */ /* 0x000fe20000400000 */
[----:B------:R-:W-:Y:S01]  /*12620*/  FMUL R42, R42, R49 ;  /* 0x000000312a2a7220 */ /* 0x000fe20000400000 */
[----:B------:R-:W-:Y:S01]  /*12630*/  FMUL R51, R40, R51 ;  /* 0x0000003328337220 */ /* 0x000fe20000400000 */
[----:B------:R-:W-:Y:S01]  /*12640*/  F2FP.SATFINITE.E4M3.F32.PACK_AB_MERGE_C R24, R24, R23, RZ ;  /* 0x000000171818723e */ /* 0x000fe200048070ff */
[----:B--2---:R-:W-:-:S04]  /*12650*/  FMUL R45, R2, R57 ;  /* 0x00000039022d7220 */ /* 0x004fc80000400000 */
[C---:B------:R-:W-:Y:S01]  /*12660*/  FFMA R58, R16.reuse, R55, R45 ;  /* 0x00000037103a7223 */ /* 0x040fe2000000002d */
[C---:B------:R-:W-:Y:S01]  /*12670*/  FFMA R55, R16.reuse, R50, R17 ;  /* 0x0000003210377223 */ /* 0x040fe20000000011 */
[----:B------:R-:W-:Y:S02]  /*12680*/  FFMA R57, R16, R52, R43 ;  /* 0x0000003410397223 */ /* 0x000fe4000000002b */
[----:B------:R-:W-:Y:S01]  /*12690*/  FMUL R59, R58, 0.70710676908493041992 ;  /* 0x3f3504f33a3b7820 */ /* 0x000fe20000400000 */
[----:B------:R-:W-:Y:S01]  /*126a0*/  FMUL R60, R55, 0.70710676908493041992 ;  /* 0x3f3504f3373c7820 */ /* 0x000fe20000400000 */
[----:B------:R-:W-:Y:S02]  /*126b0*/  FMUL R62, R57, 0.70710676908493041992 ;  /* 0x3f3504f3393e7820 */ /* 0x000fe40000400000 */
[C---:B------:R-:W-:Y:S01]  /*126c0*/  FMUL R43, R59.reuse, R59 ;  /* 0x0000003b3b2b7220 */ /* 0x040fe20000400000 */
[----:B------:R-:W-:Y:S01]  /*126d0*/  FSETP.GE.AND P5, PT, |R59|, 1.0029599666595458984, PT ;  /* 0x3f8060fe3b00780b */ /* 0x000fe20003fa6200 */
[C---:B------:R-:W-:Y:S01]  /*126e0*/  FMUL R17, R60.reuse, R60 ;  /* 0x0000003c3c117220 */ /* 0x040fe20000400000 */
[----:B------:R-:W-:-:S02]  /*126f0*/  FSETP.GE.AND P0, PT, |R60|, 1.0029599666595458984, PT ;  /* 0x3f8060fe3c00780b */ /* 0x000fc40003f06200 */
[----:B------:R-:W-:Y:S01]  /*12700*/  FSEL R45, |R59|, R43, P5 ;  /* 0x0000002b3b2d7208 */ /* 0x000fe20002800200 */
[----:B------:R-:W-:Y:S01]  /*12710*/  FMUL R43, R62, R62 ;  /* 0x0000003e3e2b7220 */ /* 0x000fe20000400000 */
[----:B------:R-:W-:Y:S02]  /*12720*/  FSEL R48, R6, 8.4834944573231041431e-05, P5 ;  /* 0x38b1e96a06307808 */ /* 0x000fe40002800000 */
[----:B------:R-:W-:Y:S02]  /*12730*/  FSEL R50, -R7, -0.00082130916416645050049, P5 ;  /* 0xba574d2007327808 */ /* 0x000fe40002800100 */
[----:B------:R-:W-:Y:S02]  /*12740*/  FSETP.GE.AND P4, PT, |R62|, 1.0029599666595458984, PT ;  /* 0x3f8060fe3e00780b */ /* 0x000fe40003f86200 */
[----:B------:R-:W-:Y:S02]  /*12750*/  FSEL R17, |R60|, R17, P0 ;  /* 0x000000113c117208 */ /* 0x000fe40000000200 */
        /* <DEDUP_REMOVED lines=10> */
[----:B------:R-:W-:Y:S01]  /*12800*/  FSEL R52, R8, 0.0052134888246655464172, P4 ;  /* 0x3baad5ea08347808 */ /* 0x000fe20002000000 */
[----:B------:R-:W-:Y:S01]  /*12810*/  FFMA R54, R45, R54, R56 ;  /* 0x000000362d367223 */ /* 0x000fe20000000038 */
[----:B------:R-:W-:Y:S01]  /*12820*/  FSEL R50, -R9, -0.026868773624300956726, P5 ;  /* 0xbcdc1be709327808 */ /* 0x000fe20002800100 */
        /* <DEDUP_REMOVED lines=8> */
[----:B------:R-:W-:-:S02]  /*128b0*/  FFMA R54, R45, R54, R56 ;  /* 0x000000362d367223 */ /* 0x000fc40000000038 */
[----:B------:R-:W-:Y:S01]  /*128c0*/  FFMA R44, R17, R44, R48 ;  /* 0x0000002c112c7223 */ /* 0x000fe20000000030 */
[C---:B------:R-:W-:Y:S01]  /*128d0*/  FSEL R48, R12.reuse, 0.12837915122509002686, P5 ;  /* 0x3e0375d30c307808 */ /* 0x040fe20002800000 */
[----:B------:R-:W-:Y:S01]  /*128e0*/  FFMA R54, R45, R54, R46 ;  /* 0x000000362d367223 */ /* 0x000fe2000000002e */
[----:B------:R-:W-:Y:S02]  /*128f0*/  FSEL R50, -R9, -0.026868773624300956726, P4 ;  /* 0xbcdc1be709327808 */ /* 0x000fe40002000100 */
[----:B------:R-:W-:Y:S01]  /*12900*/  FSEL R46, R11, -0.37612664699554443359, P0 ;  /* 0xbec093ac0b2e7808 */ /* 0x000fe20000000000 */
[----:B------:R-:W-:Y:S01]  /*12910*/  FFMA R54, R45, R54, R48 ;  /* 0x000000362d367223 */ /* 0x000fe20000000030 */
[----:B------:R-:W-:Y:S01]  /*12920*/  FSEL R48, R12, 0.12837915122509002686, P0 ;  /* 0x3e0375d30c307808 */ /* 0x000fe20000000000 */
[----:B------:R-:W-:Y:S01]  /*12930*/  FFMA R50, R43, R52, R50 ;  /* 0x000000342b327223 */ /* 0x000fe20000000032 */
[----:B------:R-:W-:Y:S01]  /*12940*/  FSEL R52, R10, 0.11284004896879196167, P4 ;  /* 0x3de718af0a347808 */ /* 0x000fe20002000000 */
[----:B------:R-:W-:Y:S01]  /*12950*/  FFMA R44, R17, R44, R46 ;  /* 0x0000002c112c7223 */ /* 0x000fe2000000002e */
[----:B------:R-:W-:-:S03]  /*12960*/  FSEL R46, R11, -0.37612664699554443359, P4 ;  /* 0xbec093ac0b2e7808 */ /* 0x000fc60002000000 */
[----:B------:R-:W-:Y:S01]  /*12970*/  FFMA R44, R17, R44, R48 ;  /* 0x0000002c112c7223 */ /* 0x000fe20000000030 */
[C---:B------:R-:W-:Y:S01]  /*12980*/  FFMA R50, R43.reuse, R50, R52 ;  /* 0x000000322b327223 */ /* 0x040fe20000000034 */
[----:B------:R-:W-:Y:S02]  /*12990*/  FSEL R17, -|R60|, R60, P0 ;  /* 0x0000003c3c117208 */ /* 0x000fe40000000300 */
[----:B------:R-:W-:Y:S01]  /*129a0*/  FSEL R45, R12, 0.12837915122509002686, P4 ;  /* 0x3e0375d30c2d7808 */ /* 0x000fe20002000000 */
[----:B------:R-:W-:Y:S02]  /*129b0*/  FFMA R46, R43, R50, R46 ;  /* 0x000000322b2e7223 */ /* 0x000fe4000000002e */
[----:B------:R-:W-:Y:S01]  /*129c0*/  FFMA R17, R44, R17, R17 ;  /* 0x000000112c117223 */ /* 0x000fe20000000011 */
[----:B------:R-:W-:Y:S01]  /*129d0*/  FSEL R53, -|R59|, R59, P5 ;  /* 0x0000003b3b357208 */ /* 0x000fe20002800300 */
[----:B------:R-:W-:Y:S01]  /*129e0*/  FFMA R45, R43, R46, R45 ;  /* 0x0000002e2b2d7223 */ /* 0x000fe2000000002d */
[----:B------:R-:W-:Y:S01]  /*129f0*/  FSEL R44, -|R62|, R62, P4 ;  /* 0x0000003e3e2c7208 */ /* 0x000fe20002000300 */
[----:B------:R-:W1:Y:S02]  /*12a00*/  @P0 MUFU.EX2 R43, R17 ;  /* 0x00000011002b0308 */ /* 0x000e640000000800 */
[----:B------:R-:W-:-:S02]  /*12a10*/  FFMA R53, R54, R53, R53 ;  /* 0x0000003536357223 */ /* 0x000fc40000000035 */
[----:B------:R-:W-:-:S04]  /*12a20*/  FFMA R44, R45, R44, R44 ;  /* 0x0000002c2d2c7223 */ /* 0x000fc8000000002c */
[----:B------:R-:W2:Y:S08]  /*12a30*/  @P5 MUFU.EX2 R48, R53 ;  /* 0x0000003500305308 */ /* 0x000eb00000000800 */
[----:B------:R-:W3:Y:S01]  /*12a40*/  @P4 MUFU.EX2 R45, R44 ;  /* 0x0000002c002d4308 */ /* 0x000ee20000000800 */
[----:B-1----:R-:W-:-:S05]  /*12a50*/  @P0 FADD R43, -R43, 1 ;  /* 0x3f8000002b2b0421 */ /* 0x002fca0000000100 */
[----:B------:R-:W-:Y:S01]  /*12a60*/  @P0 LOP3.LUT R17, R43, 0x80000000, R60, 0xb8, !PT ;  /* 0x800000002b110812 */ /* 0x000fe200078eb83c */
[----:B------:R-:W-:Y:S01]  /*12a70*/  FMUL R43, R18, R19 ;  /* 0x00000013122b7220 */ /* 0x000fe20000400000 */
[----:B------:R-:W-:Y:S01]  /*12a80*/  FADD R19, R32, 1 ;  /* 0x3f80000020137421 */ /* 0x000fe20000000000 */
[----:B--2---:R-:W-:Y:S01]  /*12a90*/  @P5 FADD R48, -R48, 1 ;  /* 0x3f80000030305421 */ /* 0x004fe20000000100 */
[----:B------:R-:W-:Y:S01]  /*12aa0*/  FADD R18, R33, 1 ;  /* 0x3f80000021127421 */ /* 0x000fe20000000000 */
[----:B------:R-:W-:Y:S01]  /*12ab0*/  FMUL R46, R22, R25 ;  /* 0x00000019162e7220 */ /* 0x000fe20000400000 */
[----:B------:R-:W-:Y:S01]  /*12ac0*/  FMUL R25, R30, R19 ;  /* 0x000000131e197220 */ /* 0x000fe20000400000 */
[----:B---3--:R-:W-:Y:S01]  /*12ad0*/  @P4 FADD R45, -R45, 1 ;  /* 0x3f8000002d2d4421 */ /* 0x008fe20000000100 */
[----:B------:R-:W-:Y:S01]  /*12ae0*/  FMUL R29, R29, R18 ;  /* 0x000000121d1d7220 */ /* 0x000fe20000400000 */
[----:B------:R-:W-:Y:S01]  /*12af0*/  @P5 LOP3.LUT R53, R48, 0x80000000, R59, 0xb8, !PT ;  /* 0x8000000030355812 */ /* 0x000fe200078eb83b */
[----:B------:R-:W-:Y:S01]  /*12b00*/  FADD R19, R38, 1 ;  /* 0x3f80000026137421 */ /* 0x000fe20000000000 */
[----:B------:R-:W-:Y:S01]  /*12b10*/  FADD R18, R39, 1 ;  /* 0x3f80000027127421 */ /* 0x000fe20000000000 */
[----:B------:R-:W-:Y:S01]  /*12b20*/  @P4 LOP3.LUT R44, R45, 0x80000000, R62, 0xb8, !PT ;  /* 0x800000002d2c4812 */ /* 0x000fe200078eb83e */
[----:B------:R-:W-:Y:S01]  /*12b30*/  FADD R22, R47, 1 ;  /* 0x3f8000002f167421 */ /* 0x000fe20000000000 */
[----:B------:R-:W-:Y:S01]  /*12b40*/  FMUL R34, R34, R19 ;  /* 0x0000001322227220 */ /* 0x000fe20000400000 */
[----:B------:R-:W-:Y:S01]  /*12b50*/  FMUL R35, R35, R18 ;  /* 0x0000001223237220 */ /* 0x000fe20000400000 */
[----:B------:R-:W-:Y:S01]  /*12b60*/  FMUL R18, R55, 0.5 ;  /* 0x3f00000037127820 */ /* 0x000fe20000400000 */
[----:B------:R-:W-:Y:S01]  /*12b70*/  FMUL R41, R41, R22 ;  /* 0x0000001629297220 */ /* 0x000fe20000400000 */
[----:B------:R-:W-:Y:S01]  /*12b80*/  FMUL R22, R58, 0.5 ;  /* 0x3f0000003a167820 */ /* 0x000fe20000400000 */
[----:B------:R-:W-:Y:S01]  /*12b90*/  FMUL R19, R57, 0.5 ;  /* 0x3f00000039137820 */ /* 0x000fe20000400000 */
[----:B------:R-:W-:Y:S01]  /*12ba0*/  FADD R53, R53, 1 ;  /* 0x3f80000035357421 */ /* 0x000fe20000000000 */
[----:B------:R-:W-:Y:S01]  /*12bb0*/  FADD R17, R17, 1 ;  /* 0x3f80000011117421 */ /* 0x000fe20000000000 */
[----:B------:R-:W-:-:S02]  /*12bc0*/  FADD R44, R44, 1 ;  /* 0x3f8000002c2c7421 */ /* 0x000fc40000000000 */
[----:B------:R-:W-:Y:S01]  /*12bd0*/  FMUL R22, R53, R22 ;  /* 0x0000001635167220 */ /* 0x000fe20000400000 */
[----:B------:R-:W-:Y:S01]  /*12be0*/  FMUL R17, R18, R17 ;  /* 0x0000001112117220 */ /* 0x000fe20000400000 */
[----:B------:R-:W-:Y:S01]  /*12bf0*/  FMUL R44, R19, R44 ;  /* 0x0000002c132c7220 */ /* 0x000fe20000400000 */
[----:B------:R-:W-:Y:S02]  /*12c00*/  F2FP.SATFINITE.E4M3.F32.PACK_AB_MERGE_C R46, R46, R43, RZ ;  /* 0x0000002b2e2e723e */ /* 0x000fe400048070ff */
[----:B------:R-:W-:Y:S02]  /*12c10*/  F2FP.SATFINITE.E4M3.F32.PACK_AB_MERGE_C R28, R25, R28, RZ ;  /* 0x0000001c191c723e */ /* 0x000fe400048070ff */
[----:B------:R-:W-:Y:S02]  /*12c20*/  F2FP.SATFINITE.E4M3.F32.PACK_AB_MERGE_C R36, R36, R29, RZ ;  /* 0x0000001d2424723e */ /* 0x000fe400048070ff */
[----:B------:R-:W-:Y:S02]  /*12c30*/  F2FP.SATFINITE.E4M3.F32.PACK_AB_MERGE_C R34, R35, R34, RZ ;  /* 0x000000222322723e */ /* 0x000fe400048070ff */
[----:B------:R-:W-:-:S02]  /*12c40*/  F2FP.SATFINITE.E4M3.F32.PACK_AB_MERGE_C R42, R42, R41, RZ ;  /* 0x000000292a2a723e */ /* 0x000fc400048070ff */
[----:B------:R-:W-:Y:S02]  /*12c50*/  F2FP.SATFINITE.E4M3.F32.PACK_AB_MERGE_C R22, R22, R51, RZ ;  /* 0x000000331616723e */ /* 0x000fe400048070ff */
[----:B------:R-:W-:Y:S01]  /*12c60*/  F2FP.SATFINITE.E4M3.F32.PACK_AB_MERGE_C R44, R44, R17, RZ ;  /* 0x000000112c2c723e */ /* 0x000fe200048070ff */
[----:B------:R-:W-:Y:S06]  /*12c70*/  @P1 BRA `(.L_x_110) ;  /* 0x0000000000041947 */ /* 0x000fec0003800000 */
[----:B------:R-:W-:-:S04]  /*12c80*/  DEPBAR.LE SB0, 0x1 ;  /* 0x000080400000791a */ /* 0x000fc80000000000 */
.L_x_110:
        /* <DEDUP_REMOVED lines=27> */
.L_x_112:
[----:B------:R-:W-:Y:S05]  /*12e40*/  BSYNC B0 ;  /* 0x0000000000007941 */ /* 0x000fea0003800000 */
.L_x_111:
[----:B------:R-:W-:Y:S04]  /*12e50*/  BSSY B0, `(.L_x_113) ;  /* 0x000003c000007945 */ /* 0x000fe80003800000 */
[----:B------:R-:W-:Y:S05]  /*12e60*/  @P3 BRA `(.L_x_114) ;  /* 0x0000000000e83947 */ /* 0x000fea0003800000 */
[----:B------:R-:W2:Y:S02]  /*12e70*/  LDL R17, [R1+0xcc] ;  /* 0x0000cc0001117983 */ /* 0x000ea40000100800 */
[----:B--2---:R-:W-:-:S13]  /*12e80*/  ISETP.NE.AND P4, PT, R17, 0x3, PT ;  /* 0x000000031100780c */ /* 0x004fda0003f85270 */
[----:B------:R-:W-:Y:S05]  /*12e90*/  @!P4 BRA `(.L_x_115) ;  /* 0x000000000004c947 */ /* 0x000fea0003800000 */
[----:B------:R-:W-:Y:S01]  /*12ea0*/  BPT.TRAP 0x1 ;  /* 0x000000040000795c */ /* 0x000fe20000300000 */
.L_x_115:
[----:B------:R-:W2:Y:S04]  /*12eb0*/  LDL R18, [R1+0xb8] ;  /* 0x0000b80001127983 */ /* 0x000ea80000100800 */
[----:B------:R-:W3:Y:S01]  /*12ec0*/  LDL R17, [R1+0xb4] ;  /* 0x0000b40001117983 */ /* 0x000ee20000100800 */
[----:B------:R-:W-:Y:S01]  /*12ed0*/  BSSY B1, `(.L_x_116) ;  /* 0x0000005000017945 */ /* 0x000fe20003800000 */
[----:B--2---:R-:W-:Y:S02]  /*12ee0*/  SHF.L.U32 R18, R18, 0x1f, RZ ;  /* 0x0000001f12127819 */ /* 0x004fe400000006ff */
[----:B---3--:R-:W-:-:S04]  /*12ef0*/  LEA R17, R17, UR43, 0x3 ;  /* 0x0000002b11117c11 */ /* 0x008fc8000f8e18ff */
[----:B------:R-:W1:Y:S02]  /*12f00*/  SYNCS.PHASECHK.TRANS64.TRYWAIT P0, [R17+URZ+0x80], R18 ;  /* 0x00008012110075a7 */ /* 0x000e64000800017f */
[----:B-1----:R-:W-:Y:S05]  /*12f10*/  @!P0 BRA `(.L_x_117) ;  /* 0x0000008000988947 */ /* 0x002fea0003800000 */
.L_x_245:
[----:B------:R-:W-:Y:S05]  /*12f20*/  BSYNC B1 ;  /* 0x0000000000017941 */ /* 0x000fea0003800000 */
.L_x_116:
        /* <DEDUP_REMOVED lines=18> */
.L_x_119:
[----:B------:R-:W-:Y:S05]  /*13050*/  BSYNC B1 ;  /* 0x0000000000017941 */ /* 0x000fea0003800000 */
.L_x_118:
        /* <DEDUP_REMOVED lines=8> */
.L_x_120:
[----:B------:R-:W3:Y:S04]  /*130e0*/  LDL.LU R19, [R1+0xb4] ;  /* 0x0000b40001137983 */ /* 0x000ee80000300800 */
[----:B------:R-:W4:Y:S01]  /*130f0*/  LDL.LU R22, [R1+0xb8] ;  /* 0x0000b80001167983 */ /* 0x000f220000300800 */
[C---:B-1----:R-:W-:Y:S02]  /*13100*/  LEA R17, R20.reuse, UR43, 0x3 ;  /* 0x0000002b14117c11 */ /* 0x042fe4000f8e18ff */
[----:B------:R-:W-:Y:S01]  /*13110*/  IADD3 R20, R20, 0x1, RZ ;  /* 0x0000000114147810 */ /* 0x000fe20007ffe0ff */
[----:B------:R-:W1:Y:S01]  /*13120*/  S2R R18, SR_CgaCtaId ;  /* 0x0000000000127919 */ /* 0x000e620000008800 */
[----:B------:R-:W-:Y:S02]  /*13130*/  IADD3 R17, R17, 0xa0, RZ ;  /* 0x000000a011117810 */ /* 0x000fe40007ffe0ff */
[----:B------:R-:W-:-:S04]  /*13140*/  ISETP.NE.AND P0, PT, R20, 0x4, PT ;  /* 0x000000041400780c */ /* 0x000fc80003f05270 */
[----:B------:R-:W-:Y:S02]  /*13150*/  SEL R20, R20, RZ, P0 ;  /* 0x000000ff14147207 */ /* 0x000fe40000000000 */
[----:B-1----:R-:W-:Y:S02]  /*13160*/  PRMT R17, R18, 0x654, R17 ;  /* 0x0000065412117816 */ /* 0x002fe40000000011 */
[----:B------:R-:W-:Y:S02]  /*13170*/  SEL R18, RZ, 0x1, P0 ;  /* 0x00000001ff127807 */ /* 0x000fe40000000000 */
[----:B--2---:R3:W-:Y:S02]  /*13180*/  SYNCS.ARRIVE.TRANS64.RED.A1T0 RZ, [R17+URZ], RZ ;  /* 0x000000ff11ff79a7 */ /* 0x0047e4000810043f */
[----:B------:R-:W-:Y:S02]  /*13190*/  LOP3.LUT R21, R21, R18, RZ, 0x3c, !PT ;  /* 0x0000001215157212 */ /* 0x000fe400078e3cff */
[----:B---3--:R-:W-:-:S04]  /*131a0*/  IADD3 R17, R19, 0x1, RZ ;  /* 0x0000000113117810 */ /* 0x008fc80007ffe0ff */
[----:B------:R-:W-:-:S04]  /*131b0*/  ISETP.NE.AND P4, PT, R17, 0x4, PT ;  /* 0x000000041100780c */ /* 0x000fc80003f85270 */
[----:B------:R-:W-:Y:S02]  /*131c0*/  SEL R19, RZ, 0x1, P4 ;  /* 0x00000001ff137807 */ /* 0x000fe40002000000 */
[----:B------:R-:W-:Y:S02]  /*131d0*/  SEL R17, R17, RZ, P4 ;  /* 0x000000ff11117207 */ /* 0x000fe40002000000 */
[----:B----4-:R-:W-:-:S03]  /*131e0*/  LOP3.LUT R22, R22, R19, RZ, 0x3c, !PT ;  /* 0x0000001316167212 */ /* 0x010fc600078e3cff */
[----:B------:R1:W-:Y:S04]  /*131f0*/  STL [R1+0xb4], R17 ;  /* 0x0000b41101007387 */ /* 0x0003e80000100800 */
[----:B------:R1:W-:Y:S02]  /*13200*/  STL [R1+0xb8], R22 ;  /* 0x0000b81601007387 */ /* 0x0003e40000100800 */
.L_x_114:
[----:B------:R-:W-:Y:S05]  /*13210*/  BSYNC B0 ;  /* 0x0000000000007941 */ /* 0x000fea0003800000 */
.L_x_113:
[----:B-1----:R-:W2:Y:S04]  /*13220*/  LDL.LU R17, [R1+0x3c] ;  /* 0x00003c0001117983 */ /* 0x002ea80000300800 */
[----:B------:R-:W3:Y:S04]  /*13230*/  LDL.LU R31, [R1+0x40] ;  /* 0x00004000011f7983 */ /* 0x000ee80000300800 */
[----:B------:R-:W4:Y:S04]  /*13240*/  LDL.LU R30, [R1+0x44] ;  /* 0x00004400011e7983 */ /* 0x000f280000300800 */
[----:B------:R-:W5:Y:S01]  /*13250*/  LDL.LU R29, [R1+0x48] ;  /* 0x00004800011d7983 */ /* 0x000f620000300800 */
[----:B------:R-:W-:-:S03]  /*13260*/  F2FP.F16.E4M3.UNPACK_B R25, R5.H1 ;  /* 0x00000005ff19723e */ /* 0x000fc600030006ff */
[----:B------:R-:W3:Y:S02]  /*13270*/  LDL.LU R44, [R1+0x4c] ;  /* 0x00004c00012c7983 */ /* 0x000ee40000300800 */
[----:B------:R-:W-:Y:S02]  /*13280*/  HADD2.F32 R18, -RZ, R25.H0_H0 ;  /* 0x20000019ff127230 */ /* 0x000fe40000004100 */
[----:B------:R-:W3:Y:S04]  /*13290*/  LDL.LU R40, [R1+0x50] ;  /* 0x0000500001287983 */ /* 0x000ee80000300800 */
[----:B------:R-:W3:Y:S04]  /*132a0*/  LDL.LU R38, [R1+0x54] ;  /* 0x0000540001267983 */ /* 0x000ee80000300800 */
[----:B------:R-:W3:Y:S04]  /*132b0*/  LDL.LU R51, [R1+0x58] ;  /* 0x0000580001337983 */ /* 0x000ee80000300800 */
[----:B------:R-:W3:Y:S04]  /*132c0*/  LDL.LU R50, [R1+0x5c] ;  /* 0x00005c0001327983 */ /* 0x000ee80000300800 */
[----:B------:R-:W3:Y:S01]  /*132d0*/  LDL.LU R48, [R1+0x60] ;  /* 0x0000600001307983 */ /* 0x000ee20000300800 */
[----:B------:R-:W-:-:S03]  /*132e0*/  F2FP.F16.E4M3.UNPACK_B R42, R3 ;  /* 0x00000003ff2a723e */ /* 0x000fc600020006ff */
[----:B------:R-:W3:Y:S04]  /*132f0*/  LDL.LU R54, [R1+0x64] ;  /* 0x0000640001367983 */ /* 0x000ee80000300800 */
[----:B------:R-:W3:Y:S01]  /*13300*/  LDL.LU R52, [R1+0x68] ;  /* 0x0000680001347983 */ /* 0x000ee20000300800 */
[----:B--2---:R-:W-:-:S04]  /*13310*/  FMUL R17, R2, R17 ;  /* 0x0000001102117220 */ /* 0x004fc80000400000 */
[----:B------:R-:W-:-:S04]  /*13320*/  FFMA R17, R16, R18, R17 ;  /* 0x0000001210117223 */ /* 0x000fc80000000011 */
[----:B------:R-:W-:-:S04]  /*13330*/  FMUL R27, R17, 0.70710676908493041992 ;  /* 0x3f3504f3111b7820 */ /* 0x000fc80000400000 */
        /* <DEDUP_REMOVED lines=19> */
[----:B-----5:R-:W-:Y:S01]  /*13470*/  FMUL R25, R2, R29 ;  /* 0x0000001d02197220 */ /* 0x020fe20000400000 */
[----:B------:R-:W-:Y:S01]  /*13480*/  FFMA R18, R18, R23, R23 ;  /* 0x0000001712127223 */ /* 0x000fe20000000017 */
[----:B----4-:R-:W-:Y:S01]  /*13490*/  FMUL R23, R2, R30 ;  /* 0x0000001e02177220 */ /* 0x010fe20000400000 */
[--C-:B------:R-:W-:Y:S02]  /*134a0*/  HADD2.F32 R26, -RZ, R19.reuse.H0_H0 ;  /* 0x20000013ff1a7230 */ /* 0x100fe40000004100 */
[----:B------:R-:W1:Y:S01]  /*134b0*/  @P0 MUFU.EX2 R24, R18 ;  /* 0x0000001200180308 */ /* 0x000e620000000800 */
[----:B------:R-:W-:-:S02]  /*134c0*/  HADD2.F32 R28, -RZ, R19.H1_H1 ;  /* 0x30000013ff1c7230 */ /* 0x000fc40000004100 */
[----:B---3--:R-:W-:-:S04]  /*134d0*/  FMUL R19, R2, R31 ;  /* 0x0000001f02137220 */ /* 0x008fc80000400000 */
[C---:B------:R-:W-:Y:S01]  /*134e0*/  FFMA R19, R16.reuse, R22, R19 ;  /* 0x0000001610137223 */ /* 0x040fe20000000013 */
[----:B------:R-:W-:-:S03]  /*134f0*/  FFMA R22, R16, R26, R23 ;  /* 0x0000001a10167223 */ /* 0x000fc60000000017 */
[----:B------:R-:W-:Y:S01]  /*13500*/  FMUL R41, R19, 0.70710676908493041992 ;  /* 0x3f3504f313297820 */ /* 0x000fe20000400000 */
[----:B------:R-:W-:Y:S01]  /*13510*/  FMUL R43, R22, 0.70710676908493041992 ;  /* 0x3f3504f3162b7820 */ /* 0x000fe20000400000 */
[----:B-1----:R-:W-:Y:S01]  /*13520*/  @P0 FADD R24, -R24, 1 ;  /* 0x3f80000018180421 */ /* 0x002fe20000000100 */
[----:B------:R-:W-:-:S04]  /*13530*/  FFMA R23, R16, R28, R25 ;  /* 0x0000001c10177223 */ /* 0x000fc80000000019 */
[----:B------:R-:W-:Y:S01]  /*13540*/  @P0 LOP3.LUT R18, R24, 0x80000000, R27, 0xb8, !PT ;  /* 0x8000000018120812 */ /* 0x000fe200078eb81b */
[C---:B------:R-:W-:Y:S01]  /*13550*/  FMUL R24, R41.reuse, R41 ;  /* 0x0000002929187220 */ /* 0x040fe20000400000 */
[----:B------:R-:W-:Y:S01]  /*13560*/  FSETP.GE.AND P0, PT, |R41|, 1.0029599666595458984, PT ;  /* 0x3f8060fe2900780b */ /* 0x000fe20003f06200 */
[C---:B------:R-:W-:Y:S01]  /*13570*/  FMUL R26, R43.reuse, R43 ;  /* 0x0000002b2b1a7220 */ /* 0x040fe20000400000 */
[----:B------:R-:W-:Y:S01]  /*13580*/  FSETP.GE.AND P4, PT, |R43|, 1.0029599666595458984, PT ;  /* 0x3f8060fe2b00780b */ /* 0x000fe20003f86200 */
[----:B------:R-:W-:Y:S01]  /*13590*/  FMUL R34, R23, 0.70710676908493041992 ;  /* 0x3f3504f317227820 */ /* 0x000fe20000400000 */
[----:B------:R-:W-:Y:S02]  /*135a0*/  FSEL R24, |R41|, R24, P0 ;  /* 0x0000001829187208 */ /* 0x000fe40000000200 */
[----:B------:R-:W-:Y:S02]  /*135b0*/  FSEL R25, R6, 8.4834944573231041431e-05, P0 ;  /* 0x38b1e96a06197808 */ /* 0x000fe40000000000 */
[----:B------:R-:W-:Y:S01]  /*135c0*/  FSEL R27, -R7, -0.00082130916416645050049, P0 ;  /* 0xba574d20071b7808 */ /* 0x000fe20000000100 */
[----:B------:R-:W-:Y:S01]  /*135d0*/  FMUL R28, R34, R34 ;  /* 0x00000022221c7220 */ /* 0x000fe20000400000 */
[----:B------:R-:W-:-:S02]  /*135e0*/  FSEL R26, |R43|, R26, P4 ;  /* 0x0000001a2b1a7208 */ /* 0x000fc40002000200 */
[----:B------:R-:W-:Y:S01]  /*135f0*/  FSEL R29, R6, 8.4834944573231041431e-05, P4 ;  /* 0x38b1e96a061d7808 */ /* 0x000fe20002000000 */
[----:B------:R-:W-:Y:S01]  /*13600*/  FFMA R25, R24, R25, R27 ;  /* 0x0000001918197223 */ /* 0x000fe2000000001b */
[C---:B------:R-:W-:Y:S02]  /*13610*/  FSEL R31, -R7.reuse, -0.00082130916416645050049, P4 ;  /* 0xba574d20071f7808 */ /* 0x040fe40002000100 */
[----:B------:R-:W-:Y:S02]  /*13620*/  FSETP.GE.AND P5, PT, |R34|, 1.0029599666595458984, PT ;  /* 0x3f8060fe2200780b */ /* 0x000fe40003fa6200 */
[----:B------:R-:W-:Y:S01]  /*13630*/  FSEL R27, R8, 0.0052134888246655464172, P0 ;  /* 0x3baad5ea081b7808 */ /* 0x000fe20000000000 */
[----:B------:R-:W-:Y:S01]  /*13640*/  FFMA R31, R26, R29, R31 ;  /* 0x0000001d1a1f7223 */ /* 0x000fe2000000001f */
[----:B------:R-:W-:Y:S02]  /*13650*/  FSEL R30, |R34|, R28, P5 ;  /* 0x0000001c221e7208 */ /* 0x000fe40002800200 */
[----:B------:R-:W-:Y:S01]  /*13660*/  FSEL R35, R6, 8.4834944573231041431e-05, P5 ;  /* 0x38b1e96a06237808 */ /* 0x000fe20002800000 */
[----:B------:R-:W-:Y:S01]  /*13670*/  FFMA R25, R24, R25, R27 ;  /* 0x0000001918197223 */ /* 0x000fe2000000001b */
[----:B------:R-:W-:-:S02]  /*13680*/  FSEL R37, -R7, -0.00082130916416645050049, P5 ;  /* 0xba574d2007257808 */ /* 0x000fc40002800100 */
[----:B------:R-:W-:Y:S02]  /*13690*/  FSEL R33, R8, 0.0052134888246655464172, P4 ;  /* 0x3baad5ea08217808 */ /* 0x000fe40002000000 */
[C---:B------:R-:W-:Y:S01]  /*136a0*/  FSEL R29, -R9.reuse, -0.026868773624300956726, P0 ;  /* 0xbcdc1be7091d7808 */ /* 0x040fe20000000100 */
[----:B------:R-:W-:Y:S01]  /*136b0*/  FFMA R35, R30, R35, R37 ;  /* 0x000000231e237223 */ /* 0x000fe20000000025 */
[----:B------:R-:W-:Y:S01]  /*136c0*/  FSEL R39, R8, 0.0052134888246655464172, P5 ;  /* 0x3baad5ea08277808 */ /* 0x000fe20002800000 */
[----:B------:R-:W-:Y:S01]  /*136d0*/  FFMA R31, R26, R31, R33 ;  /* 0x0000001f1a1f7223 */ /* 0x000fe20000000021 */
[----:B------:R-:W-:Y:S01]  /*136e0*/  FSEL R27, R10, 0.11284004896879196167, P0 ;  /* 0x3de718af0a1b7808 */ /* 0x000fe20000000000 */
        /* <DEDUP_REMOVED lines=20> */
[----:B------:R-:W-:Y:S02]  /*13830*/  FSEL R26, -|R43|, R43, P4 ;  /* 0x0000002b2b1a7208 */ /* 0x000fe40002000300 */
[----:B------:R-:W-:Y:S01]  /*13840*/  FSEL R29, -|R41|, R41, P0 ;  /* 0x00000029291d7208 */ /* 0x000fe20000000300 */
[----:B------:R-:W-:Y:S01]  /*13850*/  FFMA R27, R30, R35, R27 ;  /* 0x000000231e1b7223 */ /* 0x000fe2000000001b */
[----:B------:R-:W-:Y:S01]  /*13860*/  FSEL R32, R12, 0.12837915122509002686, P5 ;  /* 0x3e0375d30c207808 */ /* 0x000fe20002800000 */
[----:B------:R-:W-:Y:S01]  /*13870*/  FFMA R25, R25, R26, R26 ;  /* 0x0000001a19197223 */ /* 0x000fe2000000001a */
[----:B------:R-:W-:Y:S01]  /*13880*/  FSEL R26, -|R34|, R34, P5 ;  /* 0x00000022221a7208 */ /* 0x000fe20002800300 */
[----:B------:R-:W-:Y:S02]  /*13890*/  FFMA R24, R24, R29, R29 ;  /* 0x0000001d18187223 */ /* 0x000fe4000000001d */
[----:B------:R-:W-:-:S02]  /*138a0*/  FFMA R27, R30, R27, R32 ;  /* 0x0000001b1e1b7223 */ /* 0x000fc40000000020 */
[----:B------:R-:W1:Y:S02]  /*138b0*/  @P0 MUFU.EX2 R28, R24 ;  /* 0x00000018001c0308 */ /* 0x000e640000000800 */
[----:B------:R-:W-:Y:S01]  /*138c0*/  FFMA R26, R27, R26, R26 ;  /* 0x0000001a1b1a7223 */ /* 0x000fe2000000001a */
[----:B------:R-:W-:-:S05]  /*138d0*/  F2FP.F16.E4M3.UNPACK_B R27, R4.H1 ;  /* 0x00000004ff1b723e */ /* 0x000fca00030006ff */
[----:B------:R-:W2:Y:S01]  /*138e0*/  @P4 MUFU.EX2 R32, R25 ;  /* 0x0000001900204308 */ /* 0x000ea20000000800 */
[--C-:B------:R-:W-:Y:S02]  /*138f0*/  HADD2.F32 R35, -RZ, R27.reuse.H0_H0 ;  /* 0x2000001bff237230 */ /* 0x100fe40000004100 */
[----:B------:R-:W-:-:S05]  /*13900*/  HADD2.F32 R36, -RZ, R27.H1_H1 ;  /* 0x3000001bff247230 */ /* 0x000fca0000004100 */
[----:B------:R-:W3:Y:S01]  /*13910*/  @P5 MUFU.EX2 R33, R26 ;  /* 0x0000001a00215308 */ /* 0x000ee20000000800 */
[C---:B------:R-:W-:Y:S01]  /*13920*/  FMUL R27, R2.reuse, R44 ;  /* 0x0000002c021b7220 */ /* 0x040fe20000400000 */
[----:B------:R-:W-:Y:S01]  /*13930*/  FMUL R29, R2, R40 ;  /* 0x00000028021d7220 */ /* 0x000fe20000400000 */
[----:B-1----:R-:W-:Y:S02]  /*13940*/  @P0 FADD R30, -R28, 1 ;  /* 0x3f8000001c1e0421 */ /* 0x002fe40000000100 */
[----:B------:R-:W-:Y:S01]  /*13950*/  FFMA R27, R16, R35, R27 ;  /* 0x00000023101b7223 */ /* 0x000fe2000000001b */
[----:B------:R-:W-:Y:S01]  /*13960*/  FMUL R31, R2, R38 ;  /* 0x00000026021f7220 */ /* 0x000fe20000400000 */
[----:B------:R-:W-:Y:S01]  /*13970*/  FFMA R29, R16, R36, R29 ;  /* 0x00000024101d7223 */ /* 0x000fe2000000001d */
[----:B------:R-:W-:Y:S02]  /*13980*/  HADD2.F32 R38, -RZ, R42.H0_H0 ;  /* 0x2000002aff267230 */ /* 0x000fe40000004100 */
[----:B------:R-:W-:Y:S01]  /*13990*/  FMUL R47, R27, 0.70710676908493041992 ;  /* 0x3f3504f31b2f7820 */ /* 0x000fe20000400000 */
[----:B--2---:R-:W-:Y:S01]  /*139a0*/  @P4 FADD R32, -R32, 1 ;  /* 0x3f80000020204421 */ /* 0x004fe20000000100 */
[----:B------:R-:W-:Y:S01]  /*139b0*/  @P0 LOP3.LUT R24, R30, 0x80000000, R41, 0xb8, !PT ;  /* 0x800000001e180812 */ /* 0x000fe200078eb829 */
[----:B------:R-:W-:Y:S01]  /*139c0*/  FMUL R49, R29, 0.70710676908493041992 ;  /* 0x3f3504f31d317820 */ /* 0x000fe20000400000 */
[C---:B------:R-:W-:Y:S01]  /*139d0*/  FMUL R30, R47.reuse, R47 ;  /* 0x0000002f2f1e7220 */ /* 0x040fe20000400000 */
[----:B------:R-:W-:Y:S01]  /*139e0*/  FSETP.GE.AND P0, PT, |R47|, 1.0029599666595458984, PT ;  /* 0x3f8060fe2f00780b */ /* 0x000fe20003f06200 */
[----:B---3--:R-:W-:Y:S01]  /*139f0*/  @P5 FADD R33, -R33, 1 ;  /* 0x3f80000021215421 */ /* 0x008fe20000000100 */
[----:B------:R-:W-:Y:S01]  /*13a00*/  FFMA R28, R16, R38, R31 ;  /* 0x00000026101c7223 */ /* 0x000fe2000000001f */
[----:B------:R-:W-:Y:S01]  /*13a10*/  @P4 LOP3.LUT R25, R32, 0x80000000, R43, 0xb8, !PT ;  /* 0x8000000020194812 */ /* 0x000fe200078eb82b */
[C---:B------:R-:W-:Y:S01]  /*13a20*/  FMUL R32, R49.reuse, R49 ;  /* 0x0000003131207220 */ /* 0x040fe20000400000 */
[----:B------:R-:W-:-:S02]  /*13a30*/  FSETP.GE.AND P4, PT, |R49|, 1.0029599666595458984, PT ;  /* 0x3f8060fe3100780b */ /* 0x000fc40003f86200 */
[----:B------:R-:W-:Y:S01]  /*13a40*/  @P5 LOP3.LUT R26, R33, 0x80000000, R34, 0xb8, !PT ;  /* 0x80000000211a5812 */ /* 0x000fe200078eb822 */
[----:B------:R-:W-:Y:S01]  /*13a50*/  FMUL R40, R28, 0.70710676908493041992 ;  /* 0x3f3504f31c287820 */ /* 0x000fe20000400000 */
[----:B------:R-:W-:Y:S02]  /*13a60*/  FSEL R30, |R47|, R30, P0 ;  /* 0x0000001e2f1e7208 */ /* 0x000fe40000000200 */
[----:B------:R-:W-:Y:S02]  /*13a70*/  FSEL R31, R6, 8.4834944573231041431e-05, P0 ;  /* 0x38b1e96a061f7808 */ /* 0x000fe40000000000 */
[----:B------:R-:W-:Y:S01]  /*13a80*/  FSEL R33, -R7, -0.00082130916416645050049, P0 ;  /* 0xba574d2007217808 */ /* 0x000fe20000000100 */
[----:B------:R-:W-:Y:S01]  /*13a90*/  FMUL R34, R40, R40 ;  /* 0x0000002828227220 */ /* 0x000fe20000400000 */
[----:B------:R-:W-:Y:S02]  /*13aa0*/  FSEL R32, |R49|, R32, P4 ;  /* 0x0000002031207208 */ /* 0x000fe40002000200 */
[----:B------:R-:W-:Y:S01]  /*13ab0*/  FSEL R35, R6, 8.4834944573231041431e-05, P4 ;  /* 0x38b1e96a06237808 */ /* 0x000fe20002000000 */
[----:B------:R-:W-:Y:S01]  /*13ac0*/  FFMA R31, R30, R31, R33 ;  /* 0x0000001f1e1f7223 */ /* 0x000fe20000000021 */
        /* <DEDUP_REMOVED lines=35> */
[----:B------:R-:W-:Y:S01]  /*13d00*/  FFMA R33, R36, R41, R33 ;  /* 0x0000002924217223 */ /* 0x000fe20000000021 */
[----:B------:R-:W-:-:S03]  /*13d10*/  FSEL R38, R12, 0.12837915122509002686, P5 ;  /* 0x3e0375d30c267808 */ /* 0x000fc60002800000 */
[----:B------:R-:W-:Y:S01]  /*13d20*/  FFMA R31, R31, R32, R32 ;  /* 0x000000201f1f7223 */ /* 0x000fe20000000020 */
[----:B------:R-:W-:Y:S01]  /*13d30*/  FSEL R32, -|R40|, R40, P5 ;  /* 0x0000002828207208 */ /* 0x000fe20002800300 */
[----:B------:R-:W-:-:S04]  /*13d40*/  FFMA R33, R36, R33, R38 ;  /* 0x0000002124217223 */ /* 0x000fc80000000026 */
[----:B------:R-:W-:Y:S01]  /*13d50*/  FFMA R32, R33, R32, R32 ;  /* 0x0000002021207223 */ /* 0x000fe20000000020 */
[----:B------:R-:W-:-:S05]  /*13d60*/  F2FP.F16.E4M3.UNPACK_B R33, R3.H1 ;  /* 0x00000003ff21723e */ /* 0x000fca00030006ff */
[--C-:B------:R-:W-:Y:S02]  /*13d70*/  HADD2.F32 R44, -RZ, R33.reuse.H0_H0 ;  /* 0x20000021ff2c7230 */ /* 0x100fe40000004100 */
[----:B------:R-:W-:Y:S02]  /*13d80*/  HADD2.F32 R46, -RZ, R33.H1_H1 ;  /* 0x30000021ff2e7230 */ /* 0x000fe40000004100 */
[----:B------:R-:W-:Y:S02]  /*13d90*/  FMUL R33, R2, R50 ;  /* 0x0000003202217220 */ /* 0x000fe40000400000 */
[----:B------:R-:W2:Y:S04]  /*13da0*/  LDL.LU R50, [R1+0x6c] ;  /* 0x00006c0001327983 */ /* 0x000ea80000300800 */
[----:B------:R-:W3:Y:S04]  /*13db0*/  LDL.LU R64, [R1+0x70] ;  /* 0x0000700001407983 */ /* 0x000ee80000300800 */
[----:B------:R-:W4:Y:S04]  /*13dc0*/  LDL.LU R62, [R1+0x34] ;  /* 0x00003400013e7983 */ /* 0x000f280000300800 */
[----:B------:R-:W5:Y:S01]  /*13dd0*/  LDL.LU R60, [R1+0x38] ;  /* 0x00003800013c7983 */ /* 0x000f620000300800 */
[----:B------:R-:W-:-:S05]  /*13de0*/  FSEL R35, -|R47|, R47, P0 ;  /* 0x0000002f2f237208 */ /* 0x000fca0000000300 */
[----:B------:R-:W-:-:S04]  /*13df0*/  FFMA R30, R30, R35, R35 ;  /* 0x000000231e1e7223 */ /* 0x000fc80000000023 */
[----:B------:R-:W1:Y:S01]  /*13e00*/  @P0 MUFU.EX2 R34, R30 ;  /* 0x0000001e00220308 */ /* 0x000e620000000800 */
[----:B------:R-:W-:-:S07]  /*13e10*/  HADD2.F32 R42, -RZ, R42.H1_H1 ;  /* 0x3000002aff2a7230 */ /* 0x000fce0000004100 */
[----:B------:R-:W1:Y:S01]  /*13e20*/  @P4 MUFU.EX2 R38, R31 ;  /* 0x0000001f00264308 */ /* 0x000e620000000800 */
[----:B------:R-:W-:-:S07]  /*13e30*/  FMUL R35, R2, R51 ;  /* 0x0000003302237220 */ /* 0x000fce0000400000 */
[----:B------:R-:W1:Y:S01]  /*13e40*/  @P5 MUFU.EX2 R39, R32 ;  /* 0x0000002000275308 */ /* 0x000e620000000800 */
[----:B------:R-:W-:Y:S01]  /*13e50*/  FFMA R35, R16, R42, R35 ;  /* 0x0000002a10237223 */ /* 0x000fe20000000023 */
[----:B-1----:R-:W-:Y:S01]  /*13e60*/  @P0 FADD R36, -R34, 1 ;  /* 0x3f80000022240421 */ /* 0x002fe20000000100 */
[----:B------:R-:W-:Y:S02]  /*13e70*/  FFMA R33, R16, R44, R33 ;  /* 0x0000002c10217223 */ /* 0x000fe40000000021 */
[----:B------:R-:W-:Y:S01]  /*13e80*/  FMUL R53, R35, 0.70710676908493041992 ;  /* 0x3f3504f323357820 */ /* 0x000fe20000400000 */
[----:B------:R-:W-:Y:S01]  /*13e90*/  FMUL R37, R2, R48 ;  /* 0x0000003002257220 */ /* 0x000fe20000400000 */
[----:B------:R-:W-:Y:S01]  /*13ea0*/  @P0 LOP3.LUT R30, R36, 0x80000000, R47, 0xb8, !PT ;  /* 0x80000000241e0812 */ /* 0x000fe200078eb82f */
[----:B------:R-:W-:Y:S01]  /*13eb0*/  @P4 FADD R38, -R38, 1 ;  /* 0x3f80000026264421 */ /* 0x000fe20000000100 */
[----:B------:R-:W-:Y:S01]  /*13ec0*/  FMUL R55, R33, 0.70710676908493041992 ;  /* 0x3f3504f321377820 */ /* 0x000fe20000400000 */
[C---:B------:R-:W-:Y:S01]  /*13ed0*/  FMUL R36, R53.reuse, R53 ;  /* 0x0000003535247220 */ /* 0x040fe20000400000 */
[----:B------:R-:W-:Y:S01]  /*13ee0*/  FSETP.GE.AND P0, PT, |R53|, 1.0029599666595458984, PT ;  /* 0x3f8060fe3500780b */ /* 0x000fe20003f06200 */
[----:B------:R-:W-:Y:S01]  /*13ef0*/  FFMA R34, R16, R46, R37 ;  /* 0x0000002e10227223 */ /* 0x000fe20000000025 */
[----:B------:R-:W-:Y:S01]  /*13f00*/  @P5 FADD R39, -R39, 1 ;  /* 0x3f80000027275421 */ /* 0x000fe20000000100 */
        /* <DEDUP_REMOVED lines=50> */
[----:B------:R-:W-:-:S02]  /*14230*/  FFMA R39, R42, R47, R39 ;  /* 0x0000002f2a277223 */ /* 0x000fc40000000027 */
[----:B------:R-:W-:Y:S01]  /*14240*/  FFMA R37, R37, R38, R38 ;  /* 0x0000002625257223 */ /* 0x000fe20000000026 */
[----:B------:R-:W-:Y:S01]  /*14250*/  FSEL R38, -|R46|, R46, P5 ;  /* 0x0000002e2e267208 */ /* 0x000fe20002800300 */
[----:B------:R-:W1:Y:S01]  /*14260*/  @P0 MUFU.EX2 R40, R36 ;  /* 0x0000002400280308 */ /* 0x000e620000000800 */
[----:B------:R-:W-:-:S04]  /*14270*/  FFMA R39, R42, R39, R44 ;  /* 0x000000272a277223 */ /* 0x000fc8000000002c */
[----:B------:R-:W-:Y:S01]  /*14280*/  FFMA R38, R39, R38, R38 ;  /* 0x0000002627267223 */ /* 0x000fe20000000026 */
[----:B------:R-:W-:Y:S02]  /*14290*/  F2FP.F16.E4M3.UNPACK_B R39, R0 ;  /* 0x00000000ff27723e */ /* 0x000fe400020006ff */
[----:B------:R-:W1:Y:S03]  /*142a0*/  @P4 MUFU.EX2 R44, R37 ;  /* 0x00000025002c4308 */ /* 0x000e660000000800 */
[----:B------:R-:W-:-:S05]  /*142b0*/  HADD2.F32 R47, -RZ, R39.H0_H0 ;  /* 0x20000027ff2f7230 */ /* 0x000fca0000004100 */
[----:B------:R-:W1:Y:S01]  /*142c0*/  @P5 MUFU.EX2 R45, R38 ;  /* 0x00000026002d5308 */ /* 0x000e620000000800 */
[----:B------:R-:W-:Y:S02]  /*142d0*/  HADD2.F32 R48, -RZ, R39.H1_H1 ;  /* 0x30000027ff307230 */ /* 0x000fe40000004100 */
[----:B------:R-:W-:Y:S01]  /*142e0*/  FMUL R39, R2, R54 ;  /* 0x0000003602277220 */ /* 0x000fe20000400000 */
[----:B-1----:R-:W-:Y:S01]  /*142f0*/  @P0 FADD R42, -R40, 1 ;  /* 0x3f800000282a0421 */ /* 0x002fe20000000100 */
[----:B------:R-:W-:Y:S02]  /*14300*/  FMUL R41, R2, R52 ;  /* 0x0000003402297220 */ /* 0x000fe40000400000 */
[C---:B------:R-:W-:Y:S01]  /*14310*/  FFMA R40, R16.reuse, R47, R39 ;  /* 0x0000002f10287223 */ /* 0x040fe20000000027 */
[----:B------:R-:W-:Y:S01]  /*14320*/  F2FP.F16.E4M3.UNPACK_B R56, R0.H1 ;  /* 0x00000000ff38723e */ /* 0x000fe200030006ff */
[----:B------:R-:W-:Y:S02]  /*14330*/  FFMA R41, R16, R48, R41 ;  /* 0x0000003010297223 */ /* 0x000fe40000000029 */
[----:B------:R-:W-:Y:S01]  /*14340*/  FMUL R59, R40, 0.70710676908493041992 ;  /* 0x3f3504f3283b7820 */ /* 0x000fe20000400000 */
[----:B------:R-:W-:Y:S01]  /*14350*/  @P4 FADD R44, -R44, 1 ;  /* 0x3f8000002c2c4421 */ /* 0x000fe20000000100 */
[----:B------:R-:W-:Y:S01]  /*14360*/  @P0 LOP3.LUT R36, R42, 0x80000000, R53, 0xb8, !PT ;  /* 0x800000002a240812 */ /* 0x000fe200078eb835 */
[----:B------:R-:W-:Y:S01]  /*14370*/  FMUL R61, R41, 0.70710676908493041992 ;  /* 0x3f3504f3293d7820 */ /* 0x000fe20000400000 */
[C---:B------:R-:W-:Y:S01]  /*14380*/  FMUL R42, R59.reuse, R59 ;  /* 0x0000003b3b2a7220 */ /* 0x040fe20000400000 */
[----:B------:R-:W-:Y:S01]  /*14390*/  FSETP.GE.AND P0, PT, |R59|, 1.0029599666595458984, PT ;  /* 0x3f8060fe3b00780b */ /* 0x000fe20003f06200 */
[----:B------:R-:W-:Y:S01]  /*143a0*/  @P5 FADD R45, -R45, 1 ;  /* 0x3f8000002d2d5421 */ /* 0x000fe20000000100 */
[----:B------:R-:W-:Y:S01]  /*143b0*/  @P4 LOP3.LUT R37, R44, 0x80000000, R55, 0xb8, !PT ;  /* 0x800000002c254812 */ /* 0x000fe200078eb837 */
[C---:B------:R-:W-:Y:S01]  /*143c0*/  FMUL R44, R61.reuse, R61 ;  /* 0x0000003d3d2c7220 */ /* 0x040fe20000400000 */
[----:B------:R-:W-:-:S02]  /*143d0*/  FSETP.GE.AND P4, PT, |R61|, 1.0029599666595458984, PT ;  /* 0x3f8060fe3d00780b */ /* 0x000fc40003f86200 */
[----:B------:R-:W-:Y:S02]  /*143e0*/  @P5 LOP3.LUT R38, R45, 0x80000000, R46, 0xb8, !PT ;  /* 0x800000002d265812 */ /* 0x000fe400078eb82e */
[----:B------:R-:W-:Y:S02]  /*143f0*/  FSEL R42, |R59|, R42, P0 ;  /* 0x0000002a3b2a7208 */ /* 0x000fe40000000200 */
[----:B------:R-:W-:Y:S02]  /*14400*/  FSEL R45, -R7, -0.00082130916416645050049, P0 ;  /* 0xba574d20072d7808 */ /* 0x000fe40000000100 */
[----:B------:R-:W-:Y:S02]  /*14410*/  FSEL R46, |R61|, R44, P4 ;  /* 0x0000002c3d2e7208 */ /* 0x000fe40002000200 */
[----:B------:R-:W-:Y:S02]  /*14420*/  FSEL R47, R6, 8.4834944573231041431e-05, P4 ;  /* 0x38b1e96a062f7808 */ /* 0x000fe40002000000 */
[----:B------:R-:W-:-:S02]  /*14430*/  FSEL R49, -R7, -0.00082130916416645050049, P4 ;  /* 0xba574d2007317808 */ /* 0x000fc40002000100 */
[----:B------:R-:W-:-:S03]  /*14440*/  FSEL R51, R8, 0.0052134888246655464172, P4 ;  /* 0x3baad5ea08337808 */ /* 0x000fc60002000000 */
[----:B------:R-:W-:Y:S01]  /*14450*/  FFMA R49, R46, R47, R49 ;  /* 0x0000002f2e317223 */ /* 0x000fe20000000031 */
[----:B------:R-:W-:-:S03]  /*14460*/  FSEL R47, -R9, -0.026868773624300956726, P0 ;  /* 0xbcdc1be7092f7808 */ /* 0x000fc60000000100 */
[----:B------:R-:W-:Y:S01]  /*14470*/  FFMA R49, R46, R49, R51 ;  /* 0x000000312e317223 */ /* 0x000fe20000000033 */
[----:B------:R-:W-:Y:S02]  /*14480*/  FSEL R51, -R9, -0.026868773624300956726, P4 ;  /* 0xbcdc1be709337808 */ /* 0x000fe40002000100 */
[----:B------:R-:W-:-:S03]  /*14490*/  FSEL R44, -|R59|, R59, P0 ;  /* 0x0000003b3b2c7208 */ /* 0x000fc60000000300 */
[----:B------:R-:W-:Y:S01]  /*144a0*/  FFMA R49, R46, R49, R51 ;  /* 0x000000312e317223 */ /* 0x000fe20000000033 */
[--C-:B------:R-:W-:Y:S02]  /*144b0*/  HADD2.F32 R58, -RZ, R56.reuse.H1_H1 ;  /* 0x30000038ff3a7230 */ /* 0x100fe40000004100 */
[----:B--2---:R-:W-:Y:S01]  /*144c0*/  FMUL R43, R2, R50 ;  /* 0x00000032022b7220 */ /* 0x004fe20000400000 */
[----:B------:R-:W-:-:S05]  /*144d0*/  HADD2.F32 R50, -RZ, R56.H0_H0 ;  /* 0x20000038ff327230 */ /* 0x000fca0000004100 */
[----:B------:R-:W-:Y:S01]  /*144e0*/  FFMA R39, R16, R50, R43 ;  /* 0x0000003210277223 */ /* 0x000fe2000000002b */
[----:B------:R-:W-:-:S03]  /*144f0*/  FSEL R43, R6, 8.4834944573231041431e-05, P0 ;  /* 0x38b1e96a062b7808 */ /* 0x000fc60000000000 */
[----:B------:R-:W-:Y:S02]  /*14500*/  FMUL R63, R39, 0.70710676908493041992 ;  /* 0x3f3504f3273f7820 */ /* 0x000fe40000400000 */
[----:B------:R-:W-:Y:S01]  /*14510*/  FFMA R43, R42, R43, R45 ;  /* 0x0000002b2a2b7223 */ /* 0x000fe2000000002d */
[----:B------:R-:W-:Y:S01]  /*14520*/  FSEL R45, R8, 0.0052134888246655464172, P0 ;  /* 0x3baad5ea082d7808 */ /* 0x000fe20000000000 */
[C---:B------:R-:W-:Y:S01]  /*14530*/  FMUL R48, R63.reuse, R63 ;  /* 0x0000003f3f307220 */ /* 0x040fe20000400000 */
[----:B------:R-:W-:-:S03]  /*14540*/  FSETP.GE.AND P5, PT, |R63|, 1.0029599666595458984, PT ;  /* 0x3f8060fe3f00780b */ /* 0x000fc60003fa6200 */
[----:B------:R-:W-:Y:S01]  /*14550*/  FFMA R43, R42, R43, R45 ;  /* 0x0000002b2a2b7223 */ /* 0x000fe2000000002d */
[----:B------:R-:W-:Y:S02]  /*14560*/  FSEL R48, |R63|, R48, P5 ;  /* 0x000000303f307208 */ /* 0x000fe40002800200 */
[----:B------:R-:W-:Y:S02]  /*14570*/  FSEL R53, R6, 8.4834944573231041431e-05, P5 ;  /* 0x38b1e96a06357808 */ /* 0x000fe40002800000 */
[----:B------:R-:W-:Y:S01]  /*14580*/  FSEL R55, -R7, -0.00082130916416645050049, P5 ;  /* 0xba574d2007377808 */ /* 0x000fe20002800100 */
[----:B------:R-:W-:Y:S01]  /*14590*/  FFMA R43, R42, R43, R47 ;  /* 0x0000002b2a2b7223 */ /* 0x000fe2000000002f */
[----:B------:R-:W-:Y:S02]  /*145a0*/  FSEL R45, R10, 0.11284004896879196167, P0 ;  /* 0x3de718af0a2d7808 */ /* 0x000fe40000000000 */
[----:B------:R-:W-:Y:S01]  /*145b0*/  FSEL R57, R8, 0.0052134888246655464172, P5 ;  /* 0x3baad5ea08397808 */ /* 0x000fe20002800000 */
[----:B------:R-:W-:Y:S01]  /*145c0*/  FFMA R53, R48, R53, R55 ;  /* 0x0000003530357223 */ /* 0x000fe20000000037 */
[----:B------:R-:W-:Y:S01]  /*145d0*/  FSEL R47, R11, -0.37612664699554443359, P0 ;  /* 0xbec093ac0b2f7808 */ /* 0x000fe20000000000 */
[----:B------:R-:W-:Y:S01]  /*145e0*/  FFMA R43, R42, R43, R45 ;  /* 0x0000002b2a2b7223 */ /* 0x000fe2000000002d */
[----:B------:R-:W-:Y:S01]  /*145f0*/  FSEL R45, R12, 0.12837915122509002686, P0 ;  /* 0x3e0375d30c2d7808 */ /* 0x000fe20000000000 */
[----:B------:R-:W-:Y:S01]  /*14600*/  FFMA R57, R48, R53, R57 ;  /* 0x0000003530397223 */ /* 0x000fe20000000039 */
[----:B------:R-:W-:Y:S01]  /*14610*/  FSEL R53, R10, 0.11284004896879196167, P4 ;  /* 0x3de718af0a357808 */ /* 0x000fe20002000000 */
[----:B------:R-:W-:Y:S01]  /*14620*/  FFMA R43, R42, R43, R47 ;  /* 0x0000002b2a2b7223 */ /* 0x000fe2000000002f */
[----:B------:R-:W-:-:S02]  /*14630*/  FSEL R55, -R9, -0.026868773624300956726, P5 ;  /* 0xbcdc1be709377808 */ /* 0x000fc40002800100 */
[----:B------:R-:W-:Y:S01]  /*14640*/  FSEL R47, R11, -0.37612664699554443359, P4 ;  /* 0xbec093ac0b2f7808 */ /* 0x000fe20002000000 */
[----:B------:R-:W-:Y:S01]  /*14650*/  FFMA R49, R46, R49, R53 ;  /* 0x000000312e317223 */ /* 0x000fe20000000035 */
[----:B------:R-:W-:Y:S01]  /*14660*/  FFMA R43, R42, R43, R45 ;  /* 0x0000002b2a2b7223 */ /* 0x000fe2000000002d */
[----:B------:R-:W-:Y:S01]  /*14670*/  FSEL R51, R10, 0.11284004896879196167, P5 ;  /* 0x3de718af0a337808 */ /* 0x000fe20002800000 */
[----:B------:R-:W-:Y:S01]  /*14680*/  FFMA R55, R48, R57, R55 ;  /* 0x0000003930377223 */ /* 0x000fe20000000037 */
[----:B------:R-:W-:Y:S01]  /*14690*/  FSEL R45, R12, 0.12837915122509002686, P4 ;  /* 0x3e0375d30c2d7808 */ /* 0x000fe20002000000 */
[----:B------:R-:W-:Y:S01]  /*146a0*/  FFMA R47, R46, R49, R47 ;  /* 0x000000312e2f7223 */ /* 0x000fe2000000002f */
[----:B------:R-:W-:Y:S01]  /*146b0*/  FFMA R50, R43, R44, R44 ;  /* 0x0000002c2b327223 */ /* 0x000fe2000000002c */
[----:B------:R-:W-:Y:S01]  /*146c0*/  FSEL R43, R11, -0.37612664699554443359, P5 ;  /* 0xbec093ac0b2b7808 */ /* 0x000fe20002800000 */
[----:B------:R-:W-:Y:S01]  /*146d0*/  FFMA R51, R48, R55, R51 ;  /* 0x0000003730337223 */ /* 0x000fe20000000033 */
[----:B------:R-:W-:Y:S01]  /*146e0*/  FFMA R45, R46, R47, R45 ;  /* 0x0000002f2e2d7223 */ /* 0x000fe2000000002d */
[----:B------:R-:W-:-:S02]  /*146f0*/  FSEL R46, R12, 0.12837915122509002686, P5 ;  /* 0x3e0375d30c2e7808 */ /* 0x000fc40002800000 */
[C---:B------:R-:W-:Y:S01]  /*14700*/  FFMA R43, R48.reuse, R51, R43 ;  /* 0x00000033302b7223 */ /* 0x040fe2000000002b */
[----:B------:R-:W-:Y:S02]  /*14710*/  FSEL R54, -|R63|, R63, P5 ;  /* 0x0000003f3f367208 */ /* 0x000fe40002800300 */
[----:B------:R-:W-:Y:S01]  /*14720*/  FSEL R44, -|R61|, R61, P4 ;  /* 0x0000003d3d2c7208 */ /* 0x000fe20002000300 */
[----:B------:R-:W-:Y:S01]  /*14730*/  FFMA R43, R48, R43, R46 ;  /* 0x0000002b302b7223 */ /* 0x000fe2000000002e */
[----:B------:R-:W1:Y:S03]  /*14740*/  @P0 MUFU.EX2 R42, R50 ;  /* 0x00000032002a0308 */ /* 0x000e660000000800 */
[----:B------:R-:W-:Y:S01]  /*14750*/  FFMA R54, R43, R54, R54 ;  /* 0x000000362b367223 */ /* 0x000fe20000000036 */
[----:B------:R-:W-:-:S04]  /*14760*/  FFMA R52, R45, R44, R44 ;  /* 0x0000002c2d347223 */ /* 0x000fc8000000002c */
[----:B------:R-:W2:Y:S01]  /*14770*/  @P5 MUFU.EX2 R46, R54 ;  /* 0x00000036002e5308 */ /* 0x000ea20000000800 */
[----:B------:R-:W-:-:S07]  /*14780*/  F2FP.F16.E4M3.UNPACK_B R43, R5 ;  /* 0x00000005ff2b723e */ /* 0x000fce00020006ff */
[----:B------:R-:W2:Y:S01]  /*14790*/  @P4 MUFU.EX2 R44, R52 ;  /* 0x00000034002c4308 */ /* 0x000ea20000000800 */
[C---:B---3--:R-:W-:Y:S01]  /*147a0*/  FMUL R47, R2.reuse, R64 ;  /* 0x00000040022f7220 */ /* 0x048fe20000400000 */
[--C-:B------:R-:W-:Y:S02]  /*147b0*/  HADD2.F32 R56, -RZ, R43.reuse.H0_H0 ;  /* 0x2000002bff387230 */ /* 0x100fe40000004100 */
[----:B------:R-:W-:Y:S02]  /*147c0*/  HADD2.F32 R48, -RZ, R43.H1_H1 ;  /* 0x3000002bff307230 */ /* 0x000fe40000004100 */
[----:B----4-:R-:W-:Y:S01]  /*147d0*/  FMUL R43, R2, R62 ;  /* 0x0000003e022b7220 */ /* 0x010fe20000400000 */
[----:B-1----:R-:W-:Y:S01]  /*147e0*/  @P0 FADD R42, -R42, 1 ;  /* 0x3f8000002a2a0421 */ /* 0x002fe20000000100 */
[----:B------:R-:W-:Y:S01]  /*147f0*/  FFMA R58, R16, R58, R47 ;  /* 0x0000003a103a7223 */ /* 0x000fe2000000002f */
[----:B-----5:R-:W-:Y:S01]  /*14800*/  FMUL R45, R2, R60 ;  /* 0x0000003c022d7220 */ /* 0x020fe20000400000 */
[----:B------:R-:W-:Y:S01]  /*14810*/  FFMA R56, R16, R56, R43 ;  /* 0x0000003810387223 */ /* 0x000fe2000000002b */
[----:B--2---:R-:W-:Y:S01]  /*14820*/  @P5 FADD R46, -R46, 1 ;  /* 0x3f8000002e2e5421 */ /* 0x004fe20000000100 */
[----:B------:R-:W-:Y:S01]  /*14830*/  FMUL R60, R58, 0.70710676908493041992 ;  /* 0x3f3504f33a3c7820 */ /* 0x000fe20000400000 */
[----:B------:R-:W-:Y:S01]  /*14840*/  @P0 LOP3.LUT R50, R42, 0x80000000, R59, 0xb8, !PT ;  /* 0x800000002a320812 */ /* 0x000fe200078eb83b */
[----:B------:R-:W-:Y:S01]  /*14850*/  FFMA R57, R16, R48, R45 ;  /* 0x0000003010397223 */ /* 0x000fe2000000002d */
[----:B------:R-:W-:Y:S01]  /*14860*/  FMUL R59, R56, 0.70710676908493041992 ;  /* 0x3f3504f3383b7820 */ /* 0x000fe20000400000 */
[----:B------:R-:W-:Y:S01]  /*14870*/  @P4 FADD R44, -R44, 1 ;  /* 0x3f8000002c2c4421 */ /* 0x000fe20000000100 */
[----:B------:R-:W-:Y:S01]  /*14880*/  @P5 LOP3.LUT R54, R46, 0x80000000, R63, 0xb8, !PT ;  /* 0x800000002e365812 */ /* 0x000fe200078eb83f */
[C---:B------:R-:W-:Y:S01]  /*14890*/  FMUL R43, R60.reuse, R60 ;  /* 0x0000003c3c2b7220 */ /* 0x040fe20000400000 */
[----:B------:R-:W-:Y:S01]  /*148a0*/  FSETP.GE.AND P5, PT, |R60|, 1.0029599666595458984, PT ;  /* 0x3f8060fe3c00780b */ /* 0x000fe20003fa6200 */
[----:B------:R-:W-:Y:S01]  /*148b0*/  FMUL R42, R59, R59 ;  /* 0x0000003b3b2a7220 */ /* 0x000fe20000400000 */
[----:B------:R-:W-:Y:S01]  /*148c0*/  @P4 LOP3.LUT R52, R44, 0x80000000, R61, 0xb8, !PT ;  /* 0x800000002c344812 */ /* 0x000fe200078eb83d */
[----:B------:R-:W-:Y:S01]  /*148d0*/  FMUL R61, R57, 0.70710676908493041992 ;  /* 0x3f3504f3393d7820 */ /* 0x000fe20000400000 */
[----:B------:R-:W-:-:S02]  /*148e0*/  FSETP.GE.AND P0, PT, |R59|, 1.0029599666595458984, PT ;  /* 0x3f8060fe3b00780b */ /* 0x000fc40003f06200 */
[----:B------:R-:W-:Y:S01]  /*148f0*/  FSEL R46, |R60|, R43, P5 ;  /* 0x0000002b3c2e7208 */ /* 0x000fe20002800200 */
[----:B------:R-:W-:Y:S01]  /*14900*/  FMUL R44, R61, R61 ;  /* 0x0000003d3d2c7220 */ /* 0x000fe20000400000 */
[C---:B------:R-:W-:Y:S02]  /*14910*/  FSEL R47, R6.reuse, 8.4834944573231041431e-05, P5 ;  /* 0x38b1e96a062f7808 */ /* 0x040fe40002800000 */
        /* <DEDUP_REMOVED lines=24> */
[----:B------:R-:W-:-:S02]  /*14aa0*/  FFMA R53, R46, R53, R55 ;  /* 0x000000352e357223 */ /* 0x000fc40000000037 */
[----:B------:R-:W-:Y:S01]  /*14ab0*/  FFMA R43, R42, R43, R47 ;  /* 0x0000002b2a2b7223 */ /* 0x000fe2000000002f */
[----:B------:R-:W-:Y:S01]  /*14ac0*/  FSEL R47, R12, 0.12837915122509002686, P5 ;  /* 0x3e0375d30c2f7808 */ /* 0x000fe20002800000 */
[C---:B------:R-:W-:Y:S01]  /*14ad0*/  FFMA R53, R46.reuse, R53, R45 ;  /* 0x000000352e357223 */ /* 0x040fe2000000002d */
[----:B------:R-:W-:Y:S02]  /*14ae0*/  FSEL R49, -R9, -0.026868773624300956726, P4 ;  /* 0xbcdc1be709317808 */ /* 0x000fe40002000100 */
[C---:B------:R-:W-:Y:S01]  /*14af0*/  FSEL R45, R11.reuse, -0.37612664699554443359, P0 ;  /* 0xbec093ac0b2d7808 */ /* 0x040fe20000000000 */
[----:B------:R-:W-:Y:S01]  /*14b00*/  FFMA R53, R46, R53, R47 ;  /* 0x000000352e357223 */ /* 0x000fe2000000002f */
[----:B------:R-:W-:Y:S01]  /*14b10*/  FSEL R47, R12, 0.12837915122509002686, P0 ;  /* 0x3e0375d30c2f7808 */ /* 0x000fe20000000000 */
[----:B------:R-:W-:Y:S01]  /*14b20*/  FFMA R49, R44, R51, R49 ;  /* 0x000000332c317223 */ /* 0x000fe20000000031 */
[----:B------:R-:W-:Y:S01]  /*14b30*/  FSEL R51, R10, 0.11284004896879196167, P4 ;  /* 0x3de718af0a337808 */ /* 0x000fe20002000000 */
[----:B------:R-:W-:Y:S01]  /*14b40*/  FFMA R43, R42, R43, R45 ;  /* 0x0000002b2a2b7223 */ /* 0x000fe2000000002d */
[----:B------:R-:W-:-:S03]  /*14b50*/  FSEL R45, R11, -0.37612664699554443359, P4 ;  /* 0xbec093ac0b2d7808 */ /* 0x000fc60002000000 */
[----:B------:R-:W-:Y:S01]  /*14b60*/  FFMA R43, R42, R43, R47 ;  /* 0x0000002b2a2b7223 */ /* 0x000fe2000000002f */
[----:B------:R-:W-:Y:S01]  /*14b70*/  FFMA R49, R44, R49, R51 ;  /* 0x000000312c317223 */ /* 0x000fe20000000033 */
[----:B------:R-:W-:Y:S02]  /*14b80*/  FSEL R42, -|R59|, R59, P0 ;  /* 0x0000003b3b2a7208 */ /* 0x000fe40000000300 */
[----:B------:R-:W-:Y:S01]  /*14b90*/  FSEL R48, -|R60|, R60, P5 ;  /* 0x0000003c3c307208 */ /* 0x000fe20002800300 */
[----:B------:R-:W-:Y:S01]  /*14ba0*/  FFMA R45, R44, R49, R45 ;  /* 0x000000312c2d7223 */ /* 0x000fe2000000002d */
[----:B------:R-:W-:Y:S01]  /*14bb0*/  FSEL R46, R12, 0.12837915122509002686, P4 ;  /* 0x3e0375d30c2e7808 */ /* 0x000fe20002000000 */
[----:B------:R-:W-:Y:S02]  /*14bc0*/  FFMA R42, R43, R42, R42 ;  /* 0x0000002a2b2a7223 */ /* 0x000fe4000000002a */
[----:B------:R-:W-:Y:S01]  /*14bd0*/  FFMA R53, R53, R48, R48 ;  /* 0x0000003035357223 */ /* 0x000fe20000000030 */
[----:B------:R-:W-:Y:S01]  /*14be0*/  FSEL R48, -|R61|, R61, P4 ;  /* 0x0000003d3d307208 */ /* 0x000fe20002000300 */
[----:B------:R-:W-:Y:S01]  /*14bf0*/  FFMA R45, R44, R45, R46 ;  /* 0x0000002d2c2d7223 */ /* 0x000fe2000000002e */
[----:B------:R-:W1:Y:S03]  /*14c00*/  @P0 MUFU.EX2 R43, R42 ;  /* 0x0000002a002b0308 */ /* 0x000e660000000800 */
[----:B------:R-:W-:-:S05]  /*14c10*/  FFMA R45, R45, R48, R48 ;  /* 0x000000302d2d7223 */ /* 0x000fca0000000030 */
[----:B------:R-:W2:Y:S08]  /*14c20*/  @P5 MUFU.EX2 R47, R53 ;  /* 0x00000035002f5308 */ /* 0x000eb00000000800 */
[----:B------:R-:W3:Y:S01]  /*14c30*/  @P4 MUFU.EX2 R44, R45 ;  /* 0x0000002d002c4308 */ /* 0x000ee20000000800 */
[----:B-1----:R-:W-:Y:S01]  /*14c40*/  @P0 FADD R43, -R43, 1 ;  /* 0x3f8000002b2b0421 */ /* 0x002fe20000000100 */
[----:B------:R-:W-:Y:S01]  /*14c50*/  FMUL R17, R17, 0.5 ;  /* 0x3f00000011117820 */ /* 0x000fe20000400000 */
[----:B------:R-:W-:Y:S01]  /*14c60*/  FADD R18, R18, 1 ;  /* 0x3f80000012127421 */ /* 0x000fe20000000000 */
[----:B------:R-:W-:Y:S01]  /*14c70*/  FMUL R27, R27, 0.5 ;  /* 0x3f0000001b1b7820 */ /* 0x000fe20000400000 */
[----:B------:R-:W-:Y:S01]  /*14c80*/  FADD R30, R30, 1 ;  /* 0x3f8000001e1e7421 */ /* 0x000fe20000000000 */
[----:B------:R-:W-:Y:S01]  /*14c90*/  @P0 LOP3.LUT R42, R43, 0x80000000, R59, 0xb8, !PT ;  /* 0x800000002b2a0812 */ /* 0x000fe200078eb83b */
[----:B------:R-:W-:Y:S01]  /*14ca0*/  FMUL R43, R17, R18 ;  /* 0x00000012112b7220 */ /* 0x000fe20000400000 */
[----:B------:R-:W-:Y:S01]  /*14cb0*/  FMUL R29, R29, 0.5 ;  /* 0x3f0000001d1d7820 */ /* 0x000fe20000400000 */
[----:B--2---:R-:W-:Y:S01]  /*14cc0*/  @P5 FADD R47, -R47, 1 ;  /* 0x3f8000002f2f5421 */ /* 0x004fe20000000100 */
[----:B------:R-:W-:Y:S01]  /*14cd0*/  FMUL R28, R28, 0.5 ;  /* 0x3f0000001c1c7820 */ /* 0x000fe20000400000 */
[----:B------:R-:W-:Y:S01]  /*14ce0*/  FADD R18, R31, 1 ;  /* 0x3f8000001f127421 */ /* 0x000fe20000000000 */
[----:B------:R-:W-:Y:S01]  /*14cf0*/  FADD R17, R32, 1 ;  /* 0x3f80000020117421 */ /* 0x000fe20000000000 */
[----:B------:R-:W-:Y:S01]  /*14d00*/  FMUL R27, R27, R30 ;  /* 0x0000001e1b1b7220 */ /* 0x000fe20000400000 */
[----:B---3--:R-:W-:Y:S01]  /*14d10*/  @P4 FADD R44, -R44, 1 ;  /* 0x3f8000002c2c4421 */ /* 0x008fe20000000100 */
[----:B------:R-:W-:Y:S01]  /*14d20*/  FMUL R30, R29, R18 ;  /* 0x000000121d1e7220 */ /* 0x000fe20000400000 */
[----:B------:R-:W-:Y:S01]  /*14d30*/  FMUL R28, R28, R17 ;  /* 0x000000111c1c7220 */ /* 0x000fe20000400000 */
[----:B------:R-:W-:Y:S01]  /*14d40*/  @P5 LOP3.LUT R53, R47, 0x80000000, R60, 0xb8, !PT ;  /* 0x800000002f355812 */ /* 0x000fe200078eb83c */
[----:B------:R-:W-:Y:S01]  /*14d50*/  FMUL R19, R19, 0.5 ;  /* 0x3f00000013137820 */ /* 0x000fe20000400000 */
[----:B------:R-:W-:Y:S01]  /*14d60*/  @P4 LOP3.LUT R45, R44, 0x80000000, R61, 0xb8, !PT ;  /* 0x800000002c2d4812 */ /* 0x000fe200078eb83d */
[----:B------:R-:W-:Y:S01]  /*14d70*/  FMUL R22, R22, 0.5 ;  /* 0x3f00000016167820 */ /* 0x000fe20000400000 */
[----:B------:R-:W-:Y:S01]  /*14d80*/  FADD R24, R24, 1 ;  /* 0x3f80000018187421 */ /* 0x000fe20000000000 */
[----:B------:R-:W-:Y:S01]  /*14d90*/  FADD R25, R25, 1 ;  /* 0x3f80000019197421 */ /* 0x000fe20000000000 */
[----:B------:R-:W-:Y:S01]  /*14da0*/  FMUL R33, R33, 0.5 ;  /* 0x3f00000021217820 */ /* 0x000fe20000400000 */
[----:B------:R-:W-:Y:S01]  /*14db0*/  FMUL R34, R34, 0.5 ;  /* 0x3f00000022227820 */ /* 0x000fe20000400000 */
[----:B------:R-:W-:Y:S01]  /*14dc0*/  FADD R18, R37, 1 ;  /* 0x3f80000025127421 */ /* 0x000fe20000000000 */
[----:B------:R-:W-:Y:S01]  /*14dd0*/  FADD R17, R38, 1 ;  /* 0x3f80000026117421 */ /* 0x000fe20000000000 */
[----:B------:R-:W-:Y:S01]  /*14de0*/  FMUL R24, R19, R24 ;  /* 0x0000001813187220 */ /* 0x000fe20000400000 */
[----:B------:R-:W-:Y:S01]  /*14df0*/  FMUL R25, R22, R25 ;  /* 0x0000001916197220 */ /* 0x000fe20000400000 */
[----:B------:R-:W-:Y:S01]  /*14e00*/  FMUL R33, R33, R18 ;  /* 0x0000001221217220 */ /* 0x000fe20000400000 */
[----:B------:R-:W-:Y:S01]  /*14e10*/  FMUL R34, R34, R17 ;  /* 0x0000001122227220 */ /* 0x000fe20000400000 */
[----:B------:R-:W-:Y:S01]  /*14e20*/  FMUL R23, R23, 0.5 ;  /* 0x3f00000017177820 */ /* 0x000fe20000400000 */
[----:B------:R-:W-:Y:S01]  /*14e30*/  FADD R26, R26, 1 ;  /* 0x3f8000001a1a7421 */ /* 0x000fe20000000000 */
[----:B------:R-:W-:Y:S01]  /*14e40*/  FMUL R35, R35, 0.5 ;  /* 0x3f00000023237820 */ /* 0x000fe20000400000 */
[----:B------:R-:W-:Y:S01]  /*14e50*/  FADD R36, R36, 1 ;  /* 0x3f80000024247421 */ /* 0x000fe20000000000 */
[----:B------:R-:W-:Y:S01]  /*14e60*/  FMUL R40, R40, 0.5 ;  /* 0x3f00000028287820 */ /* 0x000fe20000400000 */
[----:B------:R-:W-:Y:S01]  /*14e70*/  FMUL R41, R41, 0.5 ;  /* 0x3f00000029297820 */ /* 0x000fe20000400000 */
[----:B------:R-:W-:Y:S01]  /*14e80*/  FADD R19, R50, 1 ;  /* 0x3f80000032137421 */ /* 0x000fe20000000000 */
[----:B------:R-:W-:Y:S01]  /*14e90*/  FADD R52, R52, 1 ;  /* 0x3f80000034347421 */ /* 0x000fe20000000000 */
[----:B------:R-:W-:Y:S01]  /*14ea0*/  FMUL R39, R39, 0.5 ;  /* 0x3f00000027277820 */ /* 0x000fe20000400000 */
[----:B------:R-:W-:Y:S01]  /*14eb0*/  FMUL R22, R58, 0.5 ;  /* 0x3f0000003a167820 */ /* 0x000fe20000400000 */
[----:B------:R-:W-:Y:S01]  /*14ec0*/  FMUL R17, R56, 0.5 ;  /* 0x3f00000038117820 */ /* 0x000fe20000400000 */
[----:B------:R-:W-:Y:S01]  /*14ed0*/  FMUL R18, R57, 0.5 ;  /* 0x3f00000039127820 */ /* 0x000fe20000400000 */
[----:B------:R-:W-:Y:S01]  /*14ee0*/  FADD R54, R54, 1 ;  /* 0x3f80000036367421 */ /* 0x000fe20000000000 */
[----:B------:R-:W-:Y:S01]  /*14ef0*/  FADD R53, R53, 1 ;  /* 0x3f80000035357421 */ /* 0x000fe20000000000 */
[----:B------:R-:W-:Y:S01]  /*14f00*/  FADD R42, R42, 1 ;  /* 0x3f8000002a2a7421 */ /* 0x000fe20000000000 */
[----:B------:R-:W-:Y:S01]  /*14f10*/  FADD R45, R45, 1 ;  /* 0x3f8000002d2d7421 */ /* 0x000fe20000000000 */
[----:B------:R-:W-:Y:S01]  /*14f20*/  FMUL R26, R23, R26 ;  /* 0x0000001a171a7220 */ /* 0x000fe20000400000 */
[----:B------:R-:W-:Y:S01]  /*14f30*/  FMUL R35, R35, R36 ;  /* 0x0000002423237220 */ /* 0x000fe20000400000 */
[----:B------:R-:W-:Y:S01]  /*14f40*/  FMUL R19, R40, R19 ;  /* 0x0000001328137220 */ /* 0x000fe20000400000 */
[----:B------:R-:W-:Y:S01]  /*14f50*/  FMUL R52, R41, R52 ;  /* 0x0000003429347220 */ /* 0x000fe20000400000 */
[----:B------:R-:W-:Y:S01]  /*14f60*/  FMUL R39, R39, R54 ;  /* 0x0000003627277220 */ /* 0x000fe20000400000 */
[----:B------:R-:W-:Y:S01]  /*14f70*/  FMUL R22, R53, R22 ;  /* 0x0000001635167220 */ /* 0x000fe20000400000 */
[----:B------:R-:W-:Y:S01]  /*14f80*/  FMUL R17, R17, R42 ;  /* 0x0000002a11117220 */ /* 0x000fe20000400000 */
[----:B------:R-:W-:Y:S01]  /*14f90*/  FMUL R18, R18, R45 ;  /* 0x0000002d12127220 */ /* 0x000fe20000400000 */
[----:B------:R-:W-:-:S02]  /*14fa0*/  F2FP.SATFINITE.E4M3.F32.PACK_AB_MERGE_C R24, R24, R43, RZ ;  /* 0x0000002b1818723e */ /* 0x000fc400048070ff */
[----:B------:R-:W-:Y:S02]  /*14fb0*/  F2FP.SATFINITE.E4M3.F32.PACK_AB_MERGE_C R26, R26, R25, RZ ;  /* 0x000000191a1a723e */ /* 0x000fe400048070ff */
[----:B------:R-:W-:Y:S02]  /*14fc0*/  F2FP.SATFINITE.E4M3.F32.PACK_AB_MERGE_C R30, R30, R27, RZ ;  /* 0x0000001b1e1e723e */ /* 0x000fe400048070ff */
[----:B------:R-:W-:Y:S02]  /*14fd0*/  F2FP.SATFINITE.E4M3.F32.PACK_AB_MERGE_C R28, R35, R28, RZ ;  /* 0x0000001c231c723e */ /* 0x000fe400048070ff */
[----:B------:R-:W-:Y:S02]  /*14fe0*/  F2FP.SATFINITE.E4M3.F32.PACK_AB_MERGE_C R34, R34, R33, RZ ;  /* 0x000000212222723e */ /* 0x000fe400048070ff */
[----:B------:R-:W-:Y:S02]  /*14ff0*/  F2FP.SATFINITE.E4M3.F32.PACK_AB_MERGE_C R52, R52, R19, RZ ;  /* 0x000000133434723e */ /* 0x000fe400048070ff */
[----:B------:R-:W-:-:S02]  /*15000*/  F2FP.SATFINITE.E4M3.F32.PACK_AB_MERGE_C R22, R22, R39, RZ ;  /* 0x000000271616723e */ /* 0x000fc400048070ff */
[----:B------:R-:W-:Y:S01]  /*15010*/  F2FP.SATFINITE.E4M3.F32.PACK_AB_MERGE_C R18, R18, R17, RZ ;  /* 0x000000111212723e */ /* 0x000fe200048070ff */
[----:B------:R-:W-:Y:S06]  /*15020*/  @P1 BRA `(.L_x_121) ;  /* 0x0000000000041947 */ /* 0x000fec0003800000 */
[----:B------:R-:W-:-:S04]  /*15030*/  DEPBAR.LE SB0, 0x1 ;  /* 0x000080400000791a */ /* 0x000fc80000000000 */
.L_x_121:
        /* <DEDUP_REMOVED lines=27> */
.L_x_123:
[----:B------:R-:W-:Y:S05]  /*151f0*/  BSYNC B0 ;  /* 0x0000000000007941 */ /* 0x000fea0003800000 */
.L_x_122:
[----:B------:R-:W-:Y:S04]  /*15200*/  BSSY B0, `(.L_x_124) ;  /* 0x0000033000007945 */ /* 0x000fe80003800000 */
[----:B------:R-:W-:Y:S05]  /*15210*/  @P3 BRA `(.L_x_125) ;  /* 0x0000000000c43947 */ /* 0x000fea0003800000 */
[----:B------:R-:W2:Y:S02]  /*15220*/  LDL R17, [R1+0xcc] ;  /* 0x0000cc0001117983 */ /* 0x000ea40000100800 */
[----:B--2---:R-:W-:-:S13]  /*15230*/  ISETP.NE.AND P3, PT, R17, 0x3, PT ;  /* 0x000000031100780c */ /* 0x004fda0003f65270 */
[----:B------:R-:W-:Y:S05]  /*15240*/  @!P3 BRA `(.L_x_126) ;  /* 0x000000000004b947 */ /* 0x000fea0003800000 */
[----:B------:R-:W-:Y:S01]  /*15250*/  BPT.TRAP 0x1 ;  /* 0x000000040000795c */ /* 0x000fe20000300000 */
.L_x_126:
[----:B------:R-:W2:Y:S04]  /*15260*/  LDL R18, [R1+0xb4] ;  /* 0x0000b40001127983 */ /* 0x000ea80000100800 */
[----:B------:R-:W3:Y:S01]  /*15270*/  LDL.LU R17, [R1+0xb8] ;  /* 0x0000b80001117983 */ /* 0x000ee20000300800 */
[----:B------:R-:W-:Y:S01]  /*15280*/  BSSY B1, `(.L_x_127) ;  /* 0x0000005000017945 */ /* 0x000fe20003800000 */
[----:B--2---:R-:W-:Y:S02]  /*15290*/  LEA R18, R18, UR43, 0x3 ;  /* 0x0000002b12127c11 */ /* 0x004fe4000f8e18ff */
[----:B---3--:R-:W-:-:S04]  /*152a0*/  SHF.L.U32 R17, R17, 0x1f, RZ ;  /* 0x0000001f11117819 */ /* 0x008fc800000006ff */
[----:B------:R-:W1:Y:S02]  /*152b0*/  SYNCS.PHASECHK.TRANS64.TRYWAIT P0, [R18+URZ+0x80], R17 ;  /* 0x00008011120075a7 */ /* 0x000e64000800017f */
[----:B-1----:R-:W-:Y:S05]  /*152c0*/  @!P0 BRA `(.L_x_128) ;  /* 0x0000005c00c08947 */ /* 0x002fea0003800000 */
.L_x_246:
[----:B------:R-:W-:Y:S05]  /*152d0*/  BSYNC B1 ;  /* 0x0000000000017941 */ /* 0x000fea0003800000 */
.L_x_127:
[----:B------:R-:W-:Y:S04]  /*152e0*/  BSSY B1, `(.L_x_129) ;  /* 0x0000012000017945 */ /* 0x000fe80003800000 */
[----:B------:R-:W-:Y:S05]  /*152f0*/  @P2 BRA `(.L_x_130) ;  /* 0x0000000000402947 */ /* 0x000fea0003800000 */
[----:B------:R-:W2:Y:S02]  /*15300*/  LDL.LU R19, [R1+0xb4] ;  /* 0x0000b40001137983 */ /* 0x000ea40000300800 */
        /* <DEDUP_REMOVED lines=15> */
.L_x_130:
[----:B------:R-:W-:Y:S05]  /*15400*/  BSYNC B1 ;  /* 0x0000000000017941 */ /* 0x000fea0003800000 */
.L_x_129:
        /* <DEDUP_REMOVED lines=8> */
.L_x_131:
[----:B-1----:R-:W1:Y:S01]  /*15490*/  S2R R17, SR_CgaCtaId ;  /* 0x0000000000117919 */ /* 0x002e620000008800 */
[C---:B------:R-:W-:Y:S02]  /*154a0*/  LEA R14, R20.reuse, UR43, 0x3 ;  /* 0x0000002b140e7c11 */ /* 0x040fe4000f8e18ff */
[----:B------:R-:W-:Y:S02]  /*154b0*/  IADD3 R20, R20, 0x1, RZ ;  /* 0x0000000114147810 */ /* 0x000fe40007ffe0ff */
[----:B------:R-:W-:Y:S02]  /*154c0*/  IADD3 R14, R14, 0xa0, RZ ;  /* 0x000000a00e0e7810 */ /* 0x000fe40007ffe0ff */
[----:B------:R-:W-:-:S04]  /*154d0*/  ISETP.NE.AND P0, PT, R20, 0x4, PT ;  /* 0x000000041400780c */ /* 0x000fc80003f05270 */
[----:B------:R-:W-:Y:S02]  /*154e0*/  SEL R20, R20, RZ, P0 ;  /* 0x000000ff14147207 */ /* 0x000fe40000000000 */
[----:B-1----:R-:W-:-:S04]  /*154f0*/  PRMT R14, R17, 0x654, R14 ;  /* 0x00000654110e7816 */ /* 0x002fc8000000000e */
[----:B--2---:R1:W-:Y:S02]  /*15500*/  SYNCS.ARRIVE.TRANS64.RED.A1T0 RZ, [R14+URZ], RZ ;  /* 0x000000ff0eff79a7 */ /* 0x0043e4000810043f */
[----:B-1----:R-:W-:-:S04]  /*15510*/  SEL R14, RZ, 0x1, P0 ;  /* 0x00000001ff0e7807 */ /* 0x002fc80000000000 */
[----:B------:R-:W-:-:S07]  /*15520*/  LOP3.LUT R21, R21, R14, RZ, 0x3c, !PT ;  /* 0x0000000e15157212 */ /* 0x000fce00078e3cff */
.L_x_125:
[----:B------:R-:W-:Y:S05]  /*15530*/  BSYNC B0 ;  /* 0x0000000000007941 */ /* 0x000fea0003800000 */
.L_x_124:
[----:B------:R-:W2:Y:S04]  /*15540*/  LDL.LU R14, [R1+0xb0] ;  /* 0x0000b000010e7983 */ /* 0x000ea80000300800 */
[----:B------:R-:W3:Y:S04]  /*15550*/  LDL.LU R35, [R1+0x84] ;  /* 0x0000840001237983 */ /* 0x000ee80000300800 */
[----:B------:R-:W4:Y:S01]  /*15560*/  LDL.LU R34, [R1+0x88] ;  /* 0x0000880001227983 */ /* 0x000f220000300800 */
[----:B------:R-:W-:-:S03]  /*15570*/  F2FP.F16.E4M3.UNPACK_B R32, R0.H1 ;  /* 0x00000000ff20723e */ /* 0x000fc600030006ff */
[----:B------:R-:W5:Y:S02]  /*15580*/  LDL.LU R33, [R1+0x8c] ;  /* 0x00008c0001217983 */ /* 0x000f640000300800 */
[----:B------:R-:W-:Y:S02]  /*15590*/  HADD2.F32 R17, -RZ, R32.H1_H1 ;  /* 0x30000020ff117230 */ /* 0x000fe40000004100 */
[----:B------:R-:W3:Y:S04]  /*155a0*/  LDL.LU R28, [R1+0x90] ;  /* 0x00009000011c7983 */ /* 0x000ee80000300800 */
[----:B------:R-:W5:Y:S04]  /*155b0*/  LDL.LU R26, [R1+0x94] ;  /* 0x00009400011a7983 */ /* 0x000f680000300800 */
[----:B------:R-:W5:Y:S04]  /*155c0*/  LDL.LU R31, [R1+0x98] ;  /* 0x00009800011f7983 */ /* 0x000f680000300800 */
[----:B------:R-:W5:Y:S04]  /*155d0*/  LDL.LU R29, [R1+0x9c] ;  /* 0x00009c00011d7983 */ /* 0x000f680000300800 */
[----:B------:R-:W5:Y:S04]  /*155e0*/  LDL.LU R48, [R1+0xa0] ;  /* 0x0000a00001307983 */ /* 0x000f680000300800 */
[----:B------:R-:W5:Y:S04]  /*155f0*/  LDL.LU R44, [R1+0xa4] ;  /* 0x0000a400012c7983 */ /* 0x000f680000300800 */
[----:B------:R-:W5:Y:S01]  /*15600*/  LDL.LU R46, [R1+0xa8] ;  /* 0x0000a800012e7983 */ /* 0x000f620000300800 */
        /* <DEDUP_REMOVED lines=8> */
[----:B------:R-:W-:-:S03]  /*15690*/  FSEL R17, R8, 0.0052134888246655464172, P2 ;  /* 0x3baad5ea08117808 */ /* 0x000fc60001000000 */
[----:B------:R-:W-:Y:S01]  /*156a0*/  FFMA R18, R19, R18, R22 ;  /* 0x0000001213127223 */ /* 0x000fe20000000016 */
[----:B------:R-:W-:-:S03]  /*156b0*/  FSEL R23, -R9, -0.026868773624300956726, P2 ;  /* 0xbcdc1be709177808 */ /* 0x000fc60001000100 */
[----:B------:R-:W-:Y:S01]  /*156c0*/  FFMA R18, R19, R18, R17 ;  /* 0x0000001213127223 */ /* 0x000fe20000000011 */
[----:B------:R-:W-:-:S03]  /*156d0*/  FSEL R25, R10, 0.11284004896879196167, P2 ;  /* 0x3de718af0a197808 */ /* 0x000fc60001000000 */
[----:B------:R-:W-:Y:S01]  /*156e0*/  FFMA R18, R19, R18, R23 ;  /* 0x0000001213127223 */ /* 0x000fe20000000017 */
[----:B------:R-:W-:Y:S02]  /*156f0*/  FSEL R27, R11, -0.37612664699554443359, P2 ;  /* 0xbec093ac0b1b7808 */ /* 0x000fe40001000000 */
[----:B------:R-:W-:Y:S01]  /*15700*/  F2FP.F16.E4M3.UNPACK_B R17, R4 ;  /* 0x00000004ff11723e */ /* 0x000fe200020006ff */
[----:B------:R-:W-:Y:S01]  /*15710*/  FFMA R18, R19, R18, R25 ;  /* 0x0000001213127223 */ /* 0x000fe20000000019 */
[----:B------:R-:W-:-:S03]  /*15720*/  FSEL R24, R12, 0.12837915122509002686, P2 ;  /* 0x3e0375d30c187808 */ /* 0x000fc60001000000 */
[C---:B------:R-:W-:Y:S01]  /*15730*/  FFMA R22, R19.reuse, R18, R27 ;  /* 0x0000001213167223 */ /* 0x040fe2000000001b */
[--C-:B------:R-:W-:Y:S02]  /*15740*/  HADD2.F32 R23, -RZ, R17.reuse.H0_H0 ;  /* 0x20000011ff177230 */ /* 0x100fe40000004100 */
[----:B----4-:R-:W-:Y:S01]  /*15750*/  FMUL R18, R2, R34 ;  /* 0x0000002202127220 */ /* 0x010fe20000400000 */
[----:B------:R-:W-:Y:S01]  /*15760*/  HADD2.F32 R17, -RZ, R17.H1_H1 ;  /* 0x30000011ff117230 */ /* 0x000fe20000004100 */
[----:B------:R-:W-:Y:S01]  /*15770*/  FSEL R27, -|R30|, R30, P2 ;  /* 0x0000001e1e1b7208 */ /* 0x000fe20001000300 */
[----:B------:R-:W-:-:S03]  /*15780*/  FFMA R22, R19, R22, R24 ;  /* 0x0000001613167223 */ /* 0x000fc60000000018 */
[----:B------:R-:W-:Y:S01]  /*15790*/  FFMA R18, R16, R17, R18 ;  /* 0x0000001110127223 */ /* 0x000fe20000000012 */
[----:B------:R-:W-:Y:S01]  /*157a0*/  FFMA R17, R22, R27, R27 ;  /* 0x0000001b16117223 */ /* 0x000fe2000000001b */
[----:B---3--:R-:W-:-:S03]  /*157b0*/  FMUL R22, R2, R28 ;  /* 0x0000001c02167220 */ /* 0x008fc60000400000 */
[----:B------:R-:W1:Y:S01]  /*157c0*/  @P2 MUFU.EX2 R28, R17 ;  /* 0x00000011001c2308 */ /* 0x000e620000000800 */
[----:B------:R-:W-:Y:S01]  /*157d0*/  FMUL R25, R2, R35 ;  /* 0x0000002302197220 */ /* 0x000fe20000400000 */
[----:B------:R-:W-:Y:S02]  /*157e0*/  F2FP.F16.E4M3.UNPACK_B R19, R4.H1 ;  /* 0x00000004ff13723e */ /* 0x000fe400030006ff */
[----:B------:R-:W-:Y:S01]  /*157f0*/  F2FP.F16.E4M3.UNPACK_B R24, R3 ;  /* 0x00000003ff18723e */ /* 0x000fe200020006ff */
[----:B------:R-:W-:Y:S02]  /*15800*/  FFMA R4, R16, R23, R25 ;  /* 0x0000001710047223 */ /* 0x000fe40000000019 */
[--C-:B------:R-:W-:Y:S02]  /*15810*/  HADD2.F32 R23, -RZ, R19.reuse.H0_H0 ;  /* 0x20000013ff177230 */ /* 0x100fe40000004100 */
[----:B------:R-:W-:Y:S02]  /*15820*/  HADD2.F32 R25, -RZ, R19.H1_H1 ;  /* 0x30000013ff197230 */ /* 0x000fe40000004100 */
[----:B-----5:R-:W-:Y:S01]  /*15830*/  FMUL R19, R2, R33 ;  /* 0x0000002102137220 */ /* 0x020fe20000400000 */
[----:B------:R-:W-:-:S02]  /*15840*/  HADD2.F32 R27, -RZ, R24.H0_H0 ;  /* 0x20000018ff1b7230 */ /* 0x000fc40000004100 */
[----:B------:R-:W-:Y:S01]  /*15850*/  FMUL R26, R2, R26 ;  /* 0x0000001a021a7220 */ /* 0x000fe20000400000 */
[----:B------:R-:W-:Y:S01]  /*15860*/  FMUL R47, R4, 0.70710676908493041992 ;  /* 0x3f3504f3042f7820 */ /* 0x000fe20000400000 */
[C---:B------:R-:W-:Y:S01]  /*15870*/  FFMA R19, R16.reuse, R23, R19 ;  /* 0x0000001710137223 */ /* 0x040fe20000000013 */
[C---:B------:R-:W-:Y:S01]  /*15880*/  FFMA R22, R16.reuse, R25, R22 ;  /* 0x0000001910167223 */ /* 0x040fe20000000016 */
[----:B------:R-:W-:Y:S01]  /*15890*/  FFMA R23, R16, R27, R26 ;  /* 0x0000001b10177223 */ /* 0x000fe2000000001a */
[C---:B------:R-:W-:Y:S01]  /*158a0*/  FMUL R26, R47.reuse, R47 ;  /* 0x0000002f2f1a7220 */ /* 0x040fe20000400000 */
[----:B-1----:R-:W-:Y:S01]  /*158b0*/  @P2 FADD R28, -R28, 1 ;  /* 0x3f8000001c1c2421 */ /* 0x002fe20000000100 */
[----:B------:R-:W-:Y:S01]  /*158c0*/  HADD2.F32 R25, -RZ, R24.H1_H1 ;  /* 0x30000018ff197230 */ /* 0x000fe20000004100 */
[----:B------:R-:W-:Y:S01]  /*158d0*/  F2FP.F16.E4M3.UNPACK_B R27, R3.H1 ;  /* 0x00000003ff1b723e */ /* 0x000fe200030006ff */
[----:B------:R-:W-:Y:S01]  /*158e0*/  FMUL R3, R2, R31 ;  /* 0x0000001f02037220 */ /* 0x000fe20000400000 */
[----:B------:R-:W-:Y:S01]  /*158f0*/  FSETP.GE.AND P0, PT, |R47|, 1.0029599666595458984, PT ;  /* 0x3f8060fe2f00780b */ /* 0x000fe20003f06200 */
[----:B------:R-:W-:Y:S01]  /*15900*/  FMUL R49, R19, 0.70710676908493041992 ;  /* 0x3f3504f313317820 */ /* 0x000fe20000400000 */
[----:B------:R-:W-:Y:S01]  /*15910*/  FMUL R42, R18, 0.70710676908493041992 ;  /* 0x3f3504f3122a7820 */ /* 0x000fe20000400000 */
[----:B------:R-:W-:Y:S01]  /*15920*/  @P2 LOP3.LUT R17, R28, 0x80000000, R30, 0xb8, !PT ;  /* 0x800000001c112812 */ /* 0x000fe200078eb81e */
[----:B------:R-:W-:Y:S01]  /*15930*/  FMUL R24, R2, R29 ;  /* 0x0000001d02187220 */ /* 0x000fe20000400000 */
[----:B------:R-:W-:Y:S01]  /*15940*/  FSEL R26, |R47|, R26, P0 ;  /* 0x0000001a2f1a7208 */ /* 0x000fe20000000200 */
[----:B------:R-:W-:Y:S01]  /*15950*/  FFMA R3, R16, R25, R3 ;  /* 0x0000001910037223 */ /* 0x000fe20000000003 */
[----:B------:R-:W-:Y:S01]  /*15960*/  FSEL R31, R6, 8.4834944573231041431e-05, P0 ;  /* 0x38b1e96a061f7808 */ /* 0x000fe20000000000 */
[----:B------:R-:W-:Y:S01]  /*15970*/  FMUL R28, R49, R49 ;  /* 0x00000031311c7220 */ /* 0x000fe20000400000 */
[----:B------:R-:W-:Y:S01]  /*15980*/  FSEL R33, -R7, -0.00082130916416645050049, P0 ;  /* 0xba574d2007217808 */ /* 0x000fe20000000100 */
[----:B------:R-:W-:-:S02]  /*15990*/  HADD2.F32 R29, -RZ, R27.H0_H0 ;  /* 0x2000001bff1d7230 */ /* 0x000fc40000004100 */
[C---:B------:R-:W-:Y:S01]  /*159a0*/  FMUL R25, R42.reuse, R42 ;  /* 0x0000002a2a197220 */ /* 0x040fe20000400000 */
[C---:B------:R-:W-:Y:S02]  /*159b0*/  FSETP.GE.AND P3, PT, |R49|.reuse, 1.0029599666595458984, PT ;  /* 0x3f8060fe3100780b */ /* 0x040fe40003f66200 */
[----:B------:R-:W-:Y:S01]  /*159c0*/  FSETP.GE.AND P2, PT, |R42|, 1.0029599666595458984, PT ;  /* 0x3f8060fe2a00780b */ /* 0x000fe20003f46200 */
[----:B------:R-:W-:Y:S01]  /*159d0*/  FFMA R31, R26, R31, R33 ;  /* 0x0000001f1a1f7223 */ /* 0x000fe20000000021 */
[----:B------:R-:W-:Y:S01]  /*159e0*/  FSEL R36, |R49|, R28, P3 ;  /* 0x0000001c31247208 */ /* 0x000fe20001800200 */
[----:B------:R-:W-:Y:S01]  /*159f0*/  FFMA R24, R16, R29, R24 ;  /* 0x0000001d10187223 */ /* 0x000fe20000000018 */
[----:B------:R-:W-:Y:S02]  /*15a00*/  FSEL R33, R6, 8.4834944573231041431e-05, P3 ;  /* 0x38b1e96a06217808 */ /* 0x000fe40001800000 */
[----:B------:R-:W-:Y:S02]  /*15a10*/  FSEL R35, -R7, -0.00082130916416645050049, P3 ;  /* 0xba574d2007237808 */ /* 0x000fe40001800100 */
[----:B------:R-:W-:-:S02]  /*15a20*/  FSEL R30, |R42|, R25, P2 ;  /* 0x000000192a1e7208 */ /* 0x000fc40001000200 */
[----:B------:R-:W-:Y:S02]  /*15a30*/  FSEL R25, R6, 8.4834944573231041431e-05, P2 ;  /* 0x38b1e96a06197808 */ /* 0x000fe40001000000 */
[----:B------:R-:W-:Y:S01]  /*15a40*/  FSEL R29, -R7, -0.00082130916416645050049, P2 ;  /* 0xba574d20071d7808 */ /* 0x000fe20001000100 */
[----:B------:R-:W-:Y:S01]  /*15a50*/  FFMA R35, R36, R33, R35 ;  /* 0x0000002124237223 */ /* 0x000fe20000000023 */
[----:B------:R-:W-:Y:S01]  /*15a60*/  FSEL R33, R8, 0.0052134888246655464172, P2 ;  /* 0x3baad5ea08217808 */ /* 0x000fe20001000000 */
[----:B------:R-:W-:Y:S02]  /*15a70*/  FMUL R51, R22, 0.70710676908493041992 ;  /* 0x3f3504f316337820 */ /* 0x000fe40000400000 */
[----:B------:R-:W-:Y:S01]  /*15a80*/  FFMA R29, R30, R25, R29 ;  /* 0x000000191e1d7223 */ /* 0x000fe2000000001d */
[----:B------:R-:W-:Y:S01]  /*15a90*/  FSEL R25, R8, 0.0052134888246655464172, P0 ;  /* 0x3baad5ea08197808 */ /* 0x000fe20000000000 */
[C---:B------:R-:W-:Y:S01]  /*15aa0*/  FMUL R28, R51.reuse, R51 ;  /* 0x00000033331c7220 */ /* 0x040fe20000400000 */
[----:B------:R-:W-:Y:S01]  /*15ab0*/  FSETP.GE.AND P4, PT, |R51|, 1.0029599666595458984, PT ;  /* 0x3f8060fe3300780b */ /* 0x000fe20003f86200 */
[----:B------:R-:W-:Y:S01]  /*15ac0*/  FFMA R33, R30, R29, R33 ;  /* 0x0000001d1e217223 */ /* 0x000fe20000000021 */
[----:B------:R-:W-:Y:S01]  /*15ad0*/  FSEL R37, R8, 0.0052134888246655464172, P3 ;  /* 0x3baad5ea08257808 */ /* 0x000fe20001800000 */
[----:B------:R-:W-:Y:S01]  /*15ae0*/  FMUL R53, R23, 0.70710676908493041992 ;  /* 0x3f3504f317357820 */ /* 0x000fe20000400000 */
[----:B------:R-:W-:Y:S01]  /*15af0*/  FSEL R29, -R9, -0.026868773624300956726, P0 ;  /* 0xbcdc1be7091d7808 */ /* 0x000fe20000000100 */
[----:B------:R-:W-:Y:S01]  /*15b00*/  FFMA R25, R26, R31, R25 ;  /* 0x0000001f1a197223 */ /* 0x000fe20000000019 */
[----:B------:R-:W-:Y:S01]  /*15b10*/  FSEL R38, |R51|, R28, P4 ;  /* 0x0000001c33267208 */ /* 0x000fe20002000200 */
[----:B------:R-:W-:Y:S01]  /*15b20*/  FMUL R34, R53, R53 ;  /* 0x0000003535227220 */ /* 0x000fe20000400000 */
[----:B------:R-:W-:Y:S01]  /*15b30*/  FSEL R39, R6, 8.4834944573231041431e-05, P4 ;  /* 0x38b1e96a06277808 */ /* 0x000fe20002000000 */
[----:B------:R-:W-:Y:S01]  /*15b40*/  FFMA R37, R36, R35, R37 ;  /* 0x0000002324257223 */ /* 0x000fe20000000025 */
[----:B------:R-:W-:Y:S01]  /*15b50*/  FSEL R41, -R7, -0.00082130916416645050049, P4 ;  /* 0xba574d2007297808 */ /* 0x000fe20002000100 */
[----:B------:R-:W-:Y:S01]  /*15b60*/  FFMA R25, R26, R25, R29 ;  /* 0x000000191a197223 */ /* 0x000fe2000000001d */
[----:B------:R-:W-:-:S02]  /*15b70*/  FSEL R31, R10, 0.11284004896879196167, P0 ;  /* 0x3de718af0a1f7808 */ /* 0x000fc40000000000 */
[----:B------:R-:W-:Y:S02]  /*15b80*/  FSETP.GE.AND P5, PT, |R53|, 1.0029599666595458984, PT ;  /* 0x3f8060fe3500780b */ /* 0x000fe40003fa6200 */
[----:B------:R-:W-:Y:S01]  /*15b90*/  FSEL R35, -R9, -0.026868773624300956726, P2 ;  /* 0xbcdc1be709237808 */ /* 0x000fe20001000100 */
[----:B------:R-:W-:Y:S01]  /*15ba0*/  FFMA R41, R38, R39, R41 ;  /* 0x0000002726297223 */ /* 0x000fe20000000029 */
[----:B------:R-:W-:Y:S01]  /*15bb0*/  FFMA R25, R26, R25, R31 ;  /* 0x000000191a197223 */ /* 0x000fe2000000001f */
[----:B------:R-:W-:Y:S02]  /*15bc0*/  FSEL R40, |R53|, R34, P5 ;  /* 0x0000002235287208 */ /* 0x000fe40002800200 */
[----:B------:R-:W-:Y:S01]  /*15bd0*/  FSEL R43, R6, 8.4834944573231041431e-05, P5 ;  /* 0x38b1e96a062b7808 */ /* 0x000fe20002800000 */
[----:B------:R-:W-:Y:S01]  /*15be0*/  FFMA R33, R30, R33, R35 ;  /* 0x000000211e217223 */ /* 0x000fe20000000023 */
[----:B------:R-:W-:Y:S02]  /*15bf0*/  FSEL R45, -R7, -0.00082130916416645050049, P5 ;  /* 0xba574d20072d7808 */ /* 0x000fe40002800100 */
[----:B------:R-:W-:-:S02]  /*15c00*/  FSEL R39, -R9, -0.026868773624300956726, P3 ;  /* 0xbcdc1be709277808 */ /* 0x000fc40001800100 */
[----:B------:R-:W-:Y:S01]  /*15c10*/  FSEL R31, R10, 0.11284004896879196167, P2 ;  /* 0x3de718af0a1f7808 */ /* 0x000fe20001000000 */
[----:B------:R-:W-:Y:S01]  /*15c20*/  FFMA R45, R40, R43, R45 ;  /* 0x0000002b282d7223 */ /* 0x000fe2000000002d */
[----:B------:R-:W-:Y:S01]  /*15c30*/  FSEL R35, R11, -0.37612664699554443359, P2 ;  /* 0xbec093ac0b237808 */ /* 0x000fe20001000000 */
[----:B------:R-:W-:Y:S01]  /*15c40*/  FFMA R37, R36, R37, R39 ;  /* 0x0000002524257223 */ /* 0x000fe20000000027 */
[----:B------:R-:W-:Y:S01]  /*15c50*/  FSEL R43, R8, 0.0052134888246655464172, P4 ;  /* 0x3baad5ea082b7808 */ /* 0x000fe20002000000 */
[----:B------:R-:W-:Y:S01]  /*15c60*/  FFMA R31, R30, R33, R31 ;  /* 0x000000211e1f7223 */ /* 0x000fe2000000001f */
[----:B------:R-:W-:-:S03]  /*15c70*/  FSEL R39, R10, 0.11284004896879196167, P3 ;  /* 0x3de718af0a277808 */ /* 0x000fc60001800000 */
[----:B------:R-:W-:Y:S01]  /*15c80*/  FFMA R31, R30, R31, R35 ;  /* 0x0000001f1e1f7223 */ /* 0x000fe20000000023 */
[----:B------:R-:W-:Y:S01]  /*15c90*/  FSEL R35, R11, -0.37612664699554443359, P3 ;  /* 0xbec093ac0b237808 */ /* 0x000fe20001800000 */
[----:B------:R-:W-:Y:S01]  /*15ca0*/  FFMA R41, R38, R41, R43 ;  /* 0x0000002926297223 */ /* 0x000fe2000000002b */
[----:B------:R-:W-:Y:S01]  /*15cb0*/  FFMA R37, R36, R37, R39 ;  /* 0x0000002524257223 */ /* 0x000fe20000000027 */
[----:B------:R-:W-:Y:S02]  /*15cc0*/  FSEL R43, R8, 0.0052134888246655464172, P5 ;  /* 0x3baad5ea082b7808 */ /* 0x000fe40002800000 */
[----:B------:R-:W-:Y:S01]  /*15cd0*/  FSEL R33, R12, 0.12837915122509002686, P2 ;  /* 0x3e0375d30c217808 */ /* 0x000fe20001000000 */
[----:B------:R-:W-:Y:S01]  /*15ce0*/  FFMA R35, R36, R37, R35 ;  /* 0x0000002524237223 */ /* 0x000fe20000000023 */
[C---:B------:R-:W-:Y:S01]  /*15cf0*/  FSEL R39, -R9.reuse, -0.026868773624300956726, P4 ;  /* 0xbcdc1be709277808 */ /* 0x040fe20002000100 */
[----:B------:R-:W-:Y:S01]  /*15d00*/  FFMA R43, R40, R45, R43 ;  /* 0x0000002d282b7223 */ /* 0x000fe2000000002b */
[----:B------:R-:W-:Y:S01]  /*15d10*/  FSEL R37, -R9, -0.026868773624300956726, P5 ;  /* 0xbcdc1be709257808 */ /* 0x000fe20002800100 */
[----:B------:R-:W-:Y:S01]  /*15d20*/  FFMA R31, R30, R31, R33 ;  /* 0x0000001f1e1f7223 */ /* 0x000fe20000000021 */
[----:B------:R-:W-:Y:S01]  /*15d30*/  FSEL R33, R10, 0.11284004896879196167, P4 ;  /* 0x3de718af0a217808 */ /* 0x000fe20002000000 */
[----:B------:R-:W-:-:S02]  /*15d40*/  FFMA R39, R38, R41, R39 ;  /* 0x0000002926277223 */ /* 0x000fc40000000027 */
[----:B------:R-:W-:Y:S01]  /*15d50*/  FFMA R43, R40, R43, R37 ;  /* 0x0000002b282b7223 */ /* 0x000fe20000000025 */
[----:B------:R-:W-:Y:S01]  /*15d60*/  FSEL R37, R11, -0.37612664699554443359, P4 ;  /* 0xbec093ac0b257808 */ /* 0x000fe20002000000 */
[----:B------:R-:W-:-:S04]  /*15d70*/  FFMA R33, R38, R39, R33 ;  /* 0x0000002726217223 */ /* 0x000fc80000000021 */
[----:B------:R-:W-:Y:S01]  /*15d80*/  FFMA R37, R38, R33, R37 ;  /* 0x0000002126257223 */ /* 0x000fe20000000025 */
[----:B------:R-:W-:Y:S02]  /*15d90*/  FMUL R33, R2, R44 ;  /* 0x0000002c02217220 */ /* 0x000fe40000400000 */
[----:B------:R-:W2:Y:S01]  /*15da0*/  LDL.LU R44, [R1+0xac] ;  /* 0x0000ac00012c7983 */ /* 0x000ea20000300800 */
[----:B------:R-:W-:-:S05]  /*15db0*/  FSEL R29, R11, -0.37612664699554443359, P0 ;  /* 0xbec093ac0b1d7808 */ /* 0x000fca0000000000 */
[----:B------:R-:W-:Y:S01]  /*15dc0*/  FFMA R25, R26, R25, R29 ;  /* 0x000000191a197223 */ /* 0x000fe2000000001d */
[----:B------:R-:W-:-:S05]  /*15dd0*/  FSEL R29, R12, 0.12837915122509002686, P0 ;  /* 0x3e0375d30c1d7808 */ /* 0x000fca0000000000 */
[----:B------:R-:W-:Y:S01]  /*15de0*/  FFMA R25, R26, R25, R29 ;  /* 0x000000191a197223 */ /* 0x000fe2000000001d */
[----:B------:R-:W-:Y:S02]  /*15df0*/  FSEL R29, R12, 0.12837915122509002686, P3 ;  /* 0x3e0375d30c1d7808 */ /* 0x000fe40001800000 */
[----:B------:R-:W-:-:S03]  /*15e00*/  FSEL R28, -|R47|, R47, P0 ;  /* 0x0000002f2f1c7208 */ /* 0x000fc60000000300 */
[----:B------:R-:W-:Y:S01]  /*15e10*/  FFMA R36, R36, R35, R29 ;  /* 0x0000002324247223 */ /* 0x000fe2000000001d */
[----:B------:R-:W-:Y:S01]  /*15e20*/  HADD2.F32 R29, -RZ, R27.H1_H1 ;  /* 0x3000001bff1d7230 */ /* 0x000fe20000004100 */
[----:B------:R-:W-:Y:S01]  /*15e30*/  FSEL R27, -|R49|, R49, P3 ;  /* 0x00000031311b7208 */ /* 0x000fe20001800300 */
[----:B------:R-:W-:Y:S01]  /*15e40*/  FFMA R25, R25, R28, R28 ;  /* 0x0000001c19197223 */ /* 0x000fe2000000001c */
[----:B------:R-:W-:-:S03]  /*15e50*/  FSEL R26, -|R42|, R42, P2 ;  /* 0x0000002a2a1a7208 */ /* 0x000fc60001000300 */
[----:B------:R-:W-:Y:S01]  /*15e60*/  FFMA R27, R36, R27, R27 ;  /* 0x0000001b241b7223 */ /* 0x000fe2000000001b */
[----:B------:R-:W1:Y:S01]  /*15e70*/  @P0 MUFU.EX2 R34, R25 ;  /* 0x0000001900220308 */ /* 0x000e620000000800 */
[----:B------:R-:W-:Y:S01]  /*15e80*/  FFMA R26, R31, R26, R26 ;  /* 0x0000001a1f1a7223 */ /* 0x000fe2000000001a */
[----:B------:R-:W-:Y:S01]  /*15e90*/  FMUL R31, R2, R48 ;  /* 0x00000030021f7220 */ /* 0x000fe20000400000 */
[----:B------:R-:W-:Y:S02]  /*15ea0*/  F2FP.F16.E4M3.UNPACK_B R28, R0 ;  /* 0x00000000ff1c723e */ /* 0x000fe400020006ff */
[----:B------:R-:W-:-:S03]  /*15eb0*/  FSEL R39, R10, 0.11284004896879196167, P5 ;  /* 0x3de718af0a277808 */ /* 0x000fc60002800000 */
[----:B------:R-:W3:Y:S01]  /*15ec0*/  @P3 MUFU.EX2 R36, R27 ;  /* 0x0000001b00243308 */ /* 0x000ee20000000800 */
[----:B------:R-:W-:Y:S01]  /*15ed0*/  FFMA R0, R16, R29, R31 ;  /* 0x0000001d10007223 */ /* 0x000fe2000000001f */
[--C-:B------:R-:W-:Y:S02]  /*15ee0*/  HADD2.F32 R29, -RZ, R28.reuse.H0_H0 ;  /* 0x2000001cff1d7230 */ /* 0x100fe40000004100 */
[----:B------:R-:W-:Y:S01]  /*15ef0*/  FFMA R43, R40, R43, R39 ;  /* 0x0000002b282b7223 */ /* 0x000fe20000000027 */
[----:B------:R-:W-:Y:S01]  /*15f00*/  HADD2.F32 R31, -RZ, R28.H1_H1 ;  /* 0x3000001cff1f7230 */ /* 0x000fe20000004100 */
[----:B------:R-:W-:Y:S01]  /*15f10*/  FSEL R41, R11, -0.37612664699554443359, P5 ;  /* 0xbec093ac0b297808 */ /* 0x000fe20002800000 */
[----:B------:R-:W-:Y:S01]  /*15f20*/  FMUL R30, R2, R46 ;  /* 0x0000002e021e7220 */ /* 0x000fe20000400000 */
[----:B------:R-:W-:Y:S01]  /*15f30*/  FSEL R39, R12, 0.12837915122509002686, P4 ;  /* 0x3e0375d30c277808 */ /* 0x000fe20002000000 */
[----:B------:R-:W-:Y:S01]  /*15f40*/  FFMA R28, R16, R29, R33 ;  /* 0x0000001d101c7223 */ /* 0x000fe20000000021 */
[----:B------:R-:W-:Y:S01]  /*15f50*/  FSEL R45, R12, 0.12837915122509002686, P5 ;  /* 0x3e0375d30c2d7808 */ /* 0x000fe20002800000 */
[----:B------:R-:W-:Y:S01]  /*15f60*/  FFMA R29, R16, R31, R30 ;  /* 0x0000001f101d7223 */ /* 0x000fe2000000001e */
[----:B------:R-:W-:Y:S01]  /*15f70*/  FFMA R41, R40, R43, R41 ;  /* 0x0000002b28297223 */ /* 0x000fe20000000029 */
[----:B------:R-:W-:Y:S01]  /*15f80*/  FSEL R30, -|R51|, R51, P4 ;  /* 0x00000033331e7208 */ /* 0x000fe20002000300 */
[----:B------:R-:W-:Y:S01]  /*15f90*/  FFMA R37, R38, R37, R39 ;  /* 0x0000002526257223 */ /* 0x000fe20000000027 */
[----:B------:R-:W4:Y:S01]  /*15fa0*/  @P2 MUFU.EX2 R35, R26 ;  /* 0x0000001a00232308 */ /* 0x000f220000000800 */
[----:B------:R-:W-:Y:S01]  /*15fb0*/  FSEL R38, -|R53|, R53, P5 ;  /* 0x0000003535267208 */ /* 0x000fe20002800300 */
[----:B-1----:R-:W-:Y:S01]  /*15fc0*/  @P0 FADD R34, -R34, 1 ;  /* 0x3f80000022220421 */ /* 0x002fe20000000100 */
[----:B------:R-:W-:Y:S01]  /*15fd0*/  FFMA R41, R40, R41, R45 ;  /* 0x0000002928297223 */ /* 0x000fe2000000002d */
[----:B------:R-:W-:Y:S01]  /*15fe0*/  FFMA R30, R37, R30, R30 ;  /* 0x0000001e251e7223 */ /* 0x000fe2000000001e */
[----:B---3--:R-:W-:Y:S01]  /*15ff0*/  @P3 FADD R36, -R36, 1 ;  /* 0x3f80000024243421 */ /* 0x008fe20000000100 */
[----:B------:R-:W-:Y:S01]  /*16000*/  FMUL R55, R3, 0.70710676908493041992 ;  /* 0x3f3504f303377820 */ /* 0x000fe20000400000 */
[----:B------:R-:W-:Y:S01]  /*16010*/  FFMA R31, R41, R38, R38 ;  /* 0x00000026291f7223 */ /* 0x000fe20000000026 */
[----:B------:R-:W-:Y:S01]  /*16020*/  @P0 LOP3.LUT R25, R34, 0x80000000, R47, 0xb8, !PT ;  /* 0x8000000022190812 */ /* 0x000fe200078eb82f */
[----:B------:R-:W-:Y:S01]  /*16030*/  FMUL R57, R24, 0.70710676908493041992 ;  /* 0x3f3504f318397820 */ /* 0x000fe20000400000 */
[----:B------:R-:W1:Y:S01]  /*16040*/  @P4 MUFU.EX2 R34, R30 ;  /* 0x0000001e00224308 */ /* 0x000e620000000800 */
[----:B------:R-:W-:Y:S01]  /*16050*/  @P3 LOP3.LUT R27, R36, 0x80000000, R49, 0xb8, !PT ;  /* 0x80000000241b3812 */ /* 0x000fe200078eb831 */
[----:B------:R-:W-:Y:S01]  /*16060*/  FMUL R54, R0, 0.70710676908493041992 ;  /* 0x3f3504f300367820 */ /* 0x000fe20000400000 */
[----:B------:R-:W-:-:S02]  /*16070*/  HADD2.F32 R33, -RZ, R32.H0_H0 ;  /* 0x20000020ff217230 */ /* 0x000fc40000004100 */
[----:B------:R-:W-:Y:S01]  /*16080*/  FMUL R59, R28, 0.70710676908493041992 ;  /* 0x3f3504f31c3b7820 */ /* 0x000fe20000400000 */
[----:B------:R-:W-:Y:S01]  /*16090*/  FMUL R61, R29, 0.70710676908493041992 ;  /* 0x3f3504f31d3d7820 */ /* 0x000fe20000400000 */
[----:B------:R-:W3:Y:S01]  /*160a0*/  LDL.LU R45, [R1+0x74] ;  /* 0x00007400012d7983 */ /* 0x000ee20000300800 */
[----:B------:R-:W5:Y:S01]  /*160b0*/  @P5 MUFU.EX2 R36, R31 ;  /* 0x0000001f00245308 */ /* 0x000f620000000800 */
[----:B----4-:R-:W-:Y:S01]  /*160c0*/  @P2 FADD R35, -R35, 1 ;  /* 0x3f80000023232421 */ /* 0x010fe20000000100 */
[----:B------:R-:W-:Y:S01]  /*160d0*/  FMUL R32, R55, R55 ;  /* 0x0000003737207220 */ /* 0x000fe20000400000 */
[----:B------:R-:W-:Y:S01]  /*160e0*/  FMUL R38, R57, R57 ;  /* 0x0000003939267220 */ /* 0x000fe20000400000 */
[----:B------:R-:W-:Y:S01]  /*160f0*/  FMUL R40, R54, R54 ;  /* 0x0000003636287220 */ /* 0x000fe20000400000 */
[----:B------:R-:W-:Y:S01]  /*16100*/  FSETP.GE.AND P0, PT, |R55|, 1.0029599666595458984, PT ;  /* 0x3f8060fe3700780b */ /* 0x000fe20003f06200 */
[----:B------:R-:W4:Y:S01]  /*16110*/  LDL.LU R58, [R1+0x78] ;  /* 0x00007800013a7983 */ /* 0x000f220000300800 */
[----:B------:R-:W-:-:S02]  /*16120*/  @P2 LOP3.LUT R26, R35, 0x80000000, R42, 0xb8, !PT ;  /* 0x80000000231a2812 */ /* 0x000fc400078eb82a */
[----:B------:R-:W-:Y:S01]  /*16130*/  FSETP.GE.AND P2, PT, |R57|, 1.0029599666595458984, PT ;  /* 0x3f8060fe3900780b */ /* 0x000fe20003f46200 */
[----:B-1----:R-:W-:Y:S01]  /*16140*/  @P4 FADD R34, -R34, 1 ;  /* 0x3f80000022224421 */ /* 0x002fe20000000100 */
[C---:B------:R-:W-:Y:S01]  /*16150*/  FSETP.GE.AND P3, PT, |R54|.reuse, 1.0029599666595458984, PT ;  /* 0x3f8060fe3600780b */ /* 0x040fe20003f66200 */
[----:B------:R-:W4:Y:S01]  /*16160*/  LDL.LU R56, [R1+0x7c] ;  /* 0x00007c0001387983 */ /* 0x000f220000300800 */
[----:B------:R-:W-:Y:S02]  /*16170*/  FSEL R37, |R55|, R32, P0 ;  /* 0x0000002037257208 */ /* 0x000fe40000000200 */
[----:B------:R-:W-:Y:S02]  /*16180*/  FSEL R39, |R57|, R38, P2 ;  /* 0x0000002639277208 */ /* 0x000fe40001000200 */
[----:B------:R-:W-:Y:S01]  /*16190*/  FSEL R41, |R54|, R40, P3 ;  /* 0x0000002836297208 */ /* 0x000fe20001800200 */
[----:B-----5:R-:W-:Y:S01]  /*161a0*/  @P5 FADD R36, -R36, 1 ;  /* 0x3f80000024245421 */ /* 0x020fe20000000100 */
[----:B------:R-:W-:-:S02]  /*161b0*/  FSEL R38, R6, 8.4834944573231041431e-05, P0 ;  /* 0x38b1e96a06267808 */ /* 0x000fc40000000000 */
[----:B------:R-:W-:Y:S02]  /*161c0*/  FSEL R40, -R7, -0.00082130916416645050049, P0 ;  /* 0xba574d2007287808 */ /* 0x000fe40000000100 */
[----:B------:R-:W-:Y:S02]  /*161d0*/  @P4 LOP3.LUT R30, R34, 0x80000000, R51, 0xb8, !PT ;  /* 0x80000000221e4812 */ /* 0x000fe400078eb833 */
[----:B------:R-:W-:Y:S01]  /*161e0*/  FSETP.GE.AND P4, PT, |R59|, 1.0029599666595458984, PT ;  /* 0x3f8060fe3b00780b */ /* 0x000fe20003f86200 */
[----:B------:R-:W-:Y:S01]  /*161f0*/  FMUL R34, R61, R61 ;  /* 0x0000003d3d227220 */ /* 0x000fe20000400000 */
[----:B------:R-:W-:Y:S01]  /*16200*/  @P5 LOP3.LUT R31, R36, 0x80000000, R53, 0xb8, !PT ;  /* 0x80000000241f5812 */ /* 0x000fe200078eb835 */
[----:B------:R-:W-:Y:S01]  /*16210*/  FFMA R38, R37, R38, R40 ;  /* 0x0000002625267223 */ /* 0x000fe20000000028 */
[----:B------:R-:W-:Y:S02]  /*16220*/  FSEL R42, R6, 8.4834944573231041431e-05, P2 ;  /* 0x38b1e96a062a7808 */ /* 0x000fe40001000000 */
[----:B------:R-:W-:-:S02]  /*16230*/  FSETP.GE.AND P5, PT, |R61|, 1.0029599666595458984, PT ;  /* 0x3f8060fe3d00780b */ /* 0x000fc40003fa6200 */
[C---:B------:R-:W-:Y:S02]  /*16240*/  FSEL R36, R6.reuse, 8.4834944573231041431e-05, P4 ;  /* 0x38b1e96a06247808 */ /* 0x040fe40002000000 */
[C---:B------:R-:W-:Y:S02]  /*16250*/  FSEL R40, -R7.reuse, -0.00082130916416645050049, P4 ;  /* 0xba574d2007287808 */ /* 0x040fe40002000100 */
[----:B------:R-:W-:Y:S02]  /*16260*/  FSEL R46, R6, 8.4834944573231041431e-05, P3 ;  /* 0x38b1e96a062e7808 */ /* 0x000fe40001800000 */
[----:B------:R-:W-:Y:S02]  /*16270*/  FSEL R48, -R7, -0.00082130916416645050049, P3 ;  /* 0xba574d2007307808 */ /* 0x000fe40001800100 */
[----:B------:R-:W-:Y:S02]  /*16280*/  FSEL R47, |R61|, R34, P5 ;  /* 0x000000223d2f7208 */ /* 0x000fe40002800200 */
[----:B------:R-:W-:Y:S01]  /*16290*/  FSEL R34, R8, 0.0052134888246655464172, P0 ;  /* 0x3baad5ea08227808 */ /* 0x000fe20000000000 */
[----:B------:R-:W-:Y:S01]  /*162a0*/  FFMA R46, R41, R46, R48 ;  /* 0x0000002e292e7223 */ /* 0x000fe20000000030 */
[----:B------:R-:W-:-:S02]  /*162b0*/  FSEL R48, R6, 8.4834944573231041431e-05, P5 ;  /* 0x38b1e96a06307808 */ /* 0x000fc40002800000 */
[----:B------:R-:W-:Y:S01]  /*162c0*/  FSEL R50, -R7, -0.00082130916416645050049, P5 ;  /* 0xba574d2007327808 */ /* 0x000fe20002800100 */
[----:B------:R-:W-:Y:S01]  /*162d0*/  FFMA R34, R37, R38, R34 ;  /* 0x0000002625227223 */ /* 0x000fe20000000022 */
[----:B------:R-:W-:-:S03]  /*162e0*/  FSEL R38, R8, 0.0052134888246655464172, P4 ;  /* 0x3baad5ea08267808 */ /* 0x000fc60002000000 */
[----:B------:R-:W-:Y:S01]  /*162f0*/  FFMA R48, R47, R48, R50 ;  /* 0x000000302f307223 */ /* 0x000fe20000000032 */
[----:B------:R-:W-:-:S05]  /*16300*/  FSEL R50, R8, 0.0052134888246655464172, P5 ;  /* 0x3baad5ea08327808 */ /* 0x000fca0002800000 */
[----:B------:R-:W-:Y:S01]  /*16310*/  FFMA R50, R47, R48, R50 ;  /* 0x000000302f327223 */ /* 0x000fe20000000032 */
[----:B------:R-:W-:Y:S01]  /*16320*/  FSEL R48, -R9, -0.026868773624300956726, P4 ;  /* 0xbcdc1be709307808 */ /* 0x000fe20002000100 */
[----:B--2---:R-:W-:-:S04]  /*16330*/  FMUL R35, R2, R44 ;  /* 0x0000002c02237220 */ /* 0x004fc80000400000 */
[----:B------:R-:W-:Y:S01]  /*16340*/  FFMA R32, R16, R33, R35 ;  /* 0x0000002110207223 */ /* 0x000fe20000000023 */
[----:B------:R-:W-:Y:S01]  /*16350*/  FMUL R33, R59, R59 ;  /* 0x0000003b3b217220 */ /* 0x000fe20000400000 */
[----:B------:R-:W-:-:S04]  /*16360*/  FSEL R44, -R7, -0.00082130916416645050049, P2 ;  /* 0xba574d20072c7808 */ /* 0x000fc80001000100 */
[----:B------:R-:W-:Y:S01]  /*16370*/  FSEL R43, |R59|, R33, P4 ;  /* 0x000000213b2b7208 */ /* 0x000fe20002000200 */
[----:B------:R-:W-:-:S04]  /*16380*/  FFMA R42, R39, R42, R44 ;  /* 0x0000002a272a7223 */ /* 0x000fc8000000002c */
[----:B------:R-:W-:Y:S01]  /*16390*/  FFMA R44, R43, R36, R40 ;  /* 0x000000242b2c7223 */ /* 0x000fe20000000028 */
[C---:B------:R-:W-:Y:S02]  /*163a0*/  FSEL R36, R8.reuse, 0.0052134888246655464172, P2 ;  /* 0x3baad5ea08247808 */ /* 0x040fe40001000000 */
[----:B------:R-:W-:-:S03]  /*163b0*/  FSEL R40, R8, 0.0052134888246655464172, P3 ;  /* 0x3baad5ea08287808 */ /* 0x000fc60001800000 */
[----:B------:R-:W-:Y:S01]  /*163c0*/  FFMA R42, R39, R42, R36 ;  /* 0x0000002a272a7223 */ /* 0x000fe20000000024 */
[----:B------:R-:W-:Y:S01]  /*163d0*/  FSEL R36, -R9, -0.026868773624300956726, P0 ;  /* 0xbcdc1be709247808 */ /* 0x000fe20000000100 */
[----:B------:R-:W-:Y:S01]  /*163e0*/  FFMA R40, R41, R46, R40 ;  /* 0x0000002e29287223 */ /* 0x000fe20000000028 */
[----:B------:R-:W-:Y:S01]  /*163f0*/  FFMA R46, R43, R44, R38 ;  /* 0x0000002c2b2e7223 */ /* 0x000fe20000000026 */
[C---:B------:R-:W-:Y:S02]  /*16400*/  FSEL R38, -R9.reuse, -0.026868773624300956726, P2 ;  /* 0xbcdc1be709267808 */ /* 0x040fe40001000100 */
[----:B------:R-:W-:Y:S01]  /*16410*/  FSEL R44, -R9, -0.026868773624300956726, P3 ;  /* 0xbcdc1be7092c7808 */ /* 0x000fe20001800100 */
[----:B------:R-:W-:Y:S01]  /*16420*/  FFMA R34, R37, R34, R36 ;  /* 0x0000002225227223 */ /* 0x000fe20000000024 */
[C---:B------:R-:W-:Y:S01]  /*16430*/  FSEL R36, R10.reuse, 0.11284004896879196167, P0 ;  /* 0x3de718af0a247808 */ /* 0x040fe20000000000 */
[----:B------:R-:W-:Y:S01]  /*16440*/  FFMA R42, R39, R42, R38 ;  /* 0x0000002a272a7223 */ /* 0x000fe20000000026 */
[----:B------:R-:W-:Y:S01]  /*16450*/  FSEL R38, R11, -0.37612664699554443359, P0 ;  /* 0xbec093ac0b267808 */ /* 0x000fe20000000000 */
[----:B------:R-:W-:Y:S01]  /*16460*/  FFMA R44, R41, R40, R44 ;  /* 0x00000028292c7223 */ /* 0x000fe2000000002c */
[C---:B------:R-:W-:Y:S01]  /*16470*/  FSEL R40, R10.reuse, 0.11284004896879196167, P2 ;  /* 0x3de718af0a287808 */ /* 0x040fe20001000000 */
[----:B------:R-:W-:Y:S01]  /*16480*/  FFMA R34, R37, R34, R36 ;  /* 0x0000002225227223 */ /* 0x000fe20000000024 */
[----:B------:R-:W-:Y:S01]  /*16490*/  FFMA R48, R43, R46, R48 ;  /* 0x0000002e2b307223 */ /* 0x000fe20000000030 */
[----:B------:R-:W-:-:S02]  /*164a0*/  FSEL R46, R10, 0.11284004896879196167, P3 ;  /* 0x3de718af0a2e7808 */ /* 0x000fc40001800000 */
[----:B------:R-:W-:Y:S01]  /*164b0*/  FSEL R36, R12, 0.12837915122509002686, P0 ;  /* 0x3e0375d30c247808 */ /* 0x000fe20000000000 */
[----:B------:R-:W-:Y:S01]  /*164c0*/  FFMA R34, R37, R34, R38 ;  /* 0x0000002225227223 */ /* 0x000fe20000000026 */
[----:B------:R-:W-:Y:S01]  /*164d0*/  FFMA R40, R39, R42, R40 ;  /* 0x0000002a27287223 */ /* 0x000fe20000000028 */
[----:B------:R-:W-:Y:S01]  /*164e0*/  FSEL R42, R11, -0.37612664699554443359, P3 ;  /* 0xbec093ac0b2a7808 */ /* 0x000fe20001800000 */
[----:B------:R-:W-:Y:S01]  /*164f0*/  FFMA R44, R41, R44, R46 ;  /* 0x0000002c292c7223 */ /* 0x000fe2000000002e */
[----:B------:R-:W-:Y:S01]  /*16500*/  FSEL R33, -|R55|, R55, P0 ;  /* 0x0000003737217208 */ /* 0x000fe20000000300 */
[----:B------:R-:W-:Y:S02]  /*16510*/  FFMA R34, R37, R34, R36 ;  /* 0x0000002225227223 */ /* 0x000fe40000000024 */
[----:B------:R-:W-:Y:S02]  /*16520*/  FFMA R44, R41, R44, R42 ;  /* 0x0000002c292c7223 */ /* 0x000fe4000000002a */
[----:B------:R-:W-:Y:S01]  /*16530*/  FFMA R42, R34, R33, R33 ;  /* 0x00000021222a7223 */ /* 0x000fe20000000021 */
[----:B------:R-:W-:-:S05]  /*16540*/  FSEL R34, R12, 0.12837915122509002686, P3 ;  /* 0x3e0375d30c227808 */ /* 0x000fca0001800000 */
[----:B------:R-:W-:Y:S02]  /*16550*/  FFMA R34, R41, R44, R34 ;  /* 0x0000002c29227223 */ /* 0x000fe40000000022 */
[----:B------:R-:W2:Y:S01]  /*16560*/  LDL.LU R41, [R1+0x80] ;  /* 0x0000800001297983 */ /* 0x000ea20000300800 */
[----:B------:R-:W-:Y:S02]  /*16570*/  FSEL R38, R11, -0.37612664699554443359, P2 ;  /* 0xbec093ac0b267808 */ /* 0x000fe40001000000 */
[----:B------:R-:W-:-:S03]  /*16580*/  FSEL R36, R12, 0.12837915122509002686, P2 ;  /* 0x3e0375d30c247808 */ /* 0x000fc60001000000 */
[----:B------:R-:W-:Y:S01]  /*16590*/  FFMA R38, R39, R40, R38 ;  /* 0x0000002827267223 */ /* 0x000fe20000000026 */
[----:B------:R-:W-:-:S03]  /*165a0*/  FSEL R35, -|R57|, R57, P2 ;  /* 0x0000003939237208 */ /* 0x000fc60001000300 */
[----:B------:R-:W-:Y:S01]  /*165b0*/  FFMA R38, R39, R38, R36 ;  /* 0x0000002627267223 */ /* 0x000fe20000000024 */
[----:B------:R-:W-:Y:S02]  /*165c0*/  FSEL R52, -R9, -0.026868773624300956726, P5 ;  /* 0xbcdc1be709347808 */ /* 0x000fe40002800100 */
[----:B------:R-:W-:Y:S01]  /*165d0*/  F2FP.F16.E4M3.UNPACK_B R33, R5 ;  /* 0x00000005ff21723e */ /* 0x000fe200020006ff */
[----:B------:R-:W-:Y:S01]  /*165e0*/  FFMA R44, R38, R35, R35 ;  /* 0x00000023262c7223 */ /* 0x000fe20000000023 */
[C---:B------:R-:W-:Y:S01]  /*165f0*/  FSEL R40, R10.reuse, 0.11284004896879196167, P4 ;  /* 0x3de718af0a287808 */ /* 0x040fe20002000000 */
[----:B------:R-:W-:Y:S02]  /*16600*/  FFMA R50, R47, R50, R52 ;  /* 0x000000322f327223 */ /* 0x000fe40000000034 */
[----:B------:R-:W1:Y:S01]  /*16610*/  @P2 MUFU.EX2 R38, R44 ;  /* 0x0000002c00262308 */ /* 0x000e620000000800 */
[----:B------:R-:W-:Y:S01]  /*16620*/  HADD2.F32 R35, -RZ, R33.H0_H0 ;  /* 0x20000021ff237230 */ /* 0x000fe20000004100 */
[----:B------:R-:W-:Y:S01]  /*16630*/  FSEL R52, R10, 0.11284004896879196167, P5 ;  /* 0x3de718af0a347808 */ /* 0x000fe20002800000 */
[----:B---3--:R-:W-:Y:S01]  /*16640*/  FMUL R37, R2, R45 ;  /* 0x0000002d02257220 */ /* 0x008fe20000400000 */
[----:B------:R-:W-:-:S02]  /*16650*/  FSEL R39, -|R54|, R54, P3 ;  /* 0x0000003636277208 */ /* 0x000fc40001800300 */
[----:B------:R-:W-:Y:S01]  /*16660*/  F2FP.F16.E4M3.UNPACK_B R5, R5.H1 ;  /* 0x00000005ff05723e */ /* 0x000fe200030006ff */
[----:B------:R-:W-:Y:S01]  /*16670*/  FFMA R40, R43, R48, R40 ;  /* 0x000000302b287223 */ /* 0x000fe20000000028 */
[C---:B------:R-:W-:Y:S01]  /*16680*/  FSEL R46, R11.reuse, -0.37612664699554443359, P4 ;  /* 0xbec093ac0b2e7808 */ /* 0x040fe20002000000 */
[----:B------:R-:W-:Y:S01]  /*16690*/  FFMA R49, R16, R35, R37 ;  /* 0x0000002310317223 */ /* 0x000fe20000000025 */
[----:B------:R-:W-:Y:S01]  /*166a0*/  FSEL R48, R11, -0.37612664699554443359, P5 ;  /* 0xbec093ac0b307808 */ /* 0x000fe20002800000 */
[----:B------:R-:W-:Y:S01]  /*166b0*/  FFMA R50, R47, R50, R52 ;  /* 0x000000322f327223 */ /* 0x000fe20000000034 */
[----:B------:R-:W-:Y:S01]  /*166c0*/  FFMA R45, R34, R39, R39 ;  /* 0x00000027222d7223 */ /* 0x000fe20000000027 */
[----:B------:R-:W-:Y:S02]  /*166d0*/  HADD2.F32 R33, -RZ, R33.H1_H1 ;  /* 0x30000021ff217230 */ /* 0x000fe40000004100 */
[----:B------:R-:W-:Y:S01]  /*166e0*/  FFMA R40, R43, R40, R46 ;  /* 0x000000282b287223 */ /* 0x000fe2000000002e */
[----:B------:R-:W-:-:S02]  /*166f0*/  HADD2.F32 R35, -RZ, R5.H0_H0 ;  /* 0x20000005ff237230 */ /* 0x000fc40000004100 */
[C---:B----4-:R-:W-:Y:S01]  /*16700*/  FMUL R37, R2.reuse, R58 ;  /* 0x0000003a02257220 */ /* 0x050fe20000400000 */
[----:B------:R-:W-:Y:S01]  /*16710*/  FMUL R34, R2, R56 ;  /* 0x0000003802227220 */ /* 0x000fe20000400000 */
[C---:B------:R-:W-:Y:S01]  /*16720*/  FSEL R46, R12.reuse, 0.12837915122509002686, P4 ;  /* 0x3e0375d30c2e7808 */ /* 0x040fe20002000000 */
[----:B------:R-:W-:Y:S01]  /*16730*/  FFMA R48, R47, R50, R48 ;  /* 0x000000322f307223 */ /* 0x000fe20000000030 */
[----:B------:R-:W-:Y:S01]  /*16740*/  FSEL R52, R12, 0.12837915122509002686, P5 ;  /* 0x3e0375d30c347808 */ /* 0x000fe20002800000 */
[----:B------:R-:W3:Y:S01]  /*16750*/  @P0 MUFU.EX2 R36, R42 ;  /* 0x0000002a00240308 */ /* 0x000ee20000000800 */
[C---:B------:R-:W-:Y:S01]  /*16760*/  FFMA R51, R16.reuse, R33, R37 ;  /* 0x0000002110337223 */ /* 0x040fe20000000025 */
[----:B------:R-:W-:Y:S01]  /*16770*/  FFMA R53, R16, R35, R34 ;  /* 0x0000002310357223 */ /* 0x000fe20000000022 */
[----:B------:R-:W-:Y:S01]  /*16780*/  FSEL R33, -|R59|, R59, P4 ;  /* 0x0000003b3b217208 */ /* 0x000fe20002000300 */
[----:B------:R-:W-:Y:S01]  /*16790*/  FFMA R40, R43, R40, R46 ;  /* 0x000000282b287223 */ /* 0x000fe2000000002e */
[----:B------:R-:W-:Y:S01]  /*167a0*/  FSEL R35, -|R61|, R61, P5 ;  /* 0x0000003d3d237208 */ /* 0x000fe20002800300 */
[----:B------:R-:W-:-:S02]  /*167b0*/  FFMA R48, R47, R48, R52 ;  /* 0x000000302f307223 */ /* 0x000fc40000000034 */
[----:B------:R-:W4:Y:S01]  /*167c0*/  @P3 MUFU.EX2 R39, R45 ;  /* 0x0000002d00273308 */ /* 0x000f220000000800 */
[----:B-1----:R-:W-:Y:S01]  /*167d0*/  @P2 FADD R38, -R38, 1 ;  /* 0x3f80000026262421 */ /* 0x002fe20000000100 */
[----:B------:R-:W-:Y:S01]  /*167e0*/  FFMA R46, R40, R33, R33 ;  /* 0x00000021282e7223 */ /* 0x000fe20000000021 */
[----:B------:R-:W-:-:S03]  /*167f0*/  FFMA R48, R48, R35, R35 ;  /* 0x0000002330307223 */ /* 0x000fc60000000023 */
[----:B------:R-:W-:Y:S02]  /*16800*/  @P2 LOP3.LUT R44, R38, 0x80000000, R57, 0xb8, !PT ;  /* 0x80000000262c2812 */ /* 0x000fe400078eb839 */
[----:B------:R-:W1:Y:S01]  /*16810*/  @P4 MUFU.EX2 R38, R46 ;  /* 0x0000002e00264308 */ /* 0x000e620000000800 */
[----:B---3--:R-:W-:-:S07]  /*16820*/  @P0 FADD R36, -R36, 1 ;  /* 0x3f80000024240421 */ /* 0x008fce0000000100 */
[----:B------:R-:W3:Y:S01]  /*16830*/  @P5 MUFU.EX2 R40, R48 ;  /* 0x0000003000285308 */ /* 0x000ee20000000800 */
[----:B----4-:R-:W-:Y:S01]  /*16840*/  @P3 FADD R39, -R39, 1 ;  /* 0x3f80000027273421 */ /* 0x010fe20000000100 */
[----:B------:R-:W-:Y:S02]  /*16850*/  HADD2.F32 R5, -RZ, R5.H1_H1 ;  /* 0x30000005ff057230 */ /* 0x000fe40000004100 */
[----:B------:R-:W-:Y:S01]  /*16860*/  FMUL R60, R32, 0.70710676908493041992 ;  /* 0x3f3504f3203c7820 */ /* 0x000fe20000400000 */
[----:B------:R-:W-:Y:S01]  /*16870*/  @P0 LOP3.LUT R42, R36, 0x80000000, R55, 0xb8, !PT ;  /* 0x80000000242a0812 */ /* 0x000fe200078eb837 */
[----:B------:R-:W-:Y:S01]  /*16880*/  FMUL R56, R51, 0.70710676908493041992 ;  /* 0x3f3504f333387820 */ /* 0x000fe20000400000 */
[----:B------:R-:W-:Y:S01]  /*16890*/  FMUL R55, R49, 0.70710676908493041992 ;  /* 0x3f3504f331377820 */ /* 0x000fe20000400000 */
[----:B------:R-:W-:Y:S01]  /*168a0*/  @P3 LOP3.LUT R45, R39, 0x80000000, R54, 0xb8, !PT ;  /* 0x80000000272d3812 */ /* 0x000fe200078eb836 */
[C---:B------:R-:W-:Y:S01]  /*168b0*/  FMUL R36, R60.reuse, R60 ;  /* 0x0000003c3c247220 */ /* 0x040fe20000400000 */
[----:B------:R-:W-:Y:S01]  /*168c0*/  FSETP.GE.AND P0, PT, |R60|, 1.0029599666595458984, PT ;  /* 0x3f8060fe3c00780b */ /* 0x000fe20003f06200 */
[C---:B------:R-:W-:Y:S01]  /*168d0*/  FMUL R35, R56.reuse, R56 ;  /* 0x0000003838237220 */ /* 0x040fe20000400000 */
[----:B------:R-:W-:Y:S01]  /*168e0*/  FSETP.GE.AND P2, PT, |R56|, 1.0029599666595458984, PT ;  /* 0x3f8060fe3800780b */ /* 0x000fe20003f46200 */
[C---:B------:R-:W-:Y:S01]  /*168f0*/  FMUL R34, R55.reuse, R55 ;  /* 0x0000003737227220 */ /* 0x040fe20000400000 */
[----:B------:R-:W-:Y:S01]  /*16900*/  FSETP.GE.AND P3, PT, |R55|, 1.0029599666595458984, PT ;  /* 0x3f8060fe3700780b */ /* 0x000fe20003f66200 */
[----:B-1----:R-:W-:Y:S01]  /*16910*/  @P4 FADD R38, -R38, 1 ;  /* 0x3f80000026264421 */ /* 0x002fe20000000100 */
[----:B------:R-:W-:Y:S01]  /*16920*/  FMUL R57, R53, 0.70710676908493041992 ;  /* 0x3f3504f335397820 */ /* 0x000fe20000400000 */
[----:B---3--:R-:W-:Y:S01]  /*16930*/  @P5 FADD R40, -R40, 1 ;  /* 0x3f80000028285421 */ /* 0x008fe20000000100 */
[----:B------:R-:W-:-:S02]  /*16940*/  FSEL R47, |R60|, R36, P0 ;  /* 0x000000243c2f7208 */ /* 0x000fc40000000200 */
[----:B------:R-:W-:Y:S02]  /*16950*/  FSEL R36, |R56|, R35, P2 ;  /* 0x0000002338247208 */ /* 0x000fe40001000200 */
[----:B------:R-:W-:Y:S02]  /*16960*/  FSEL R34, |R55|, R34, P3 ;  /* 0x0000002237227208 */ /* 0x000fe40001800200 */
[C---:B------:R-:W-:Y:S02]  /*16970*/  FSEL R35, R6.reuse, 8.4834944573231041431e-05, P3 ;  /* 0x38b1e96a06237808 */ /* 0x040fe40001800000 */
[----:B------:R-:W-:Y:S02]  /*16980*/  FSEL R37, -R7, -0.00082130916416645050049, P3 ;  /* 0xba574d2007257808 */ /* 0x000fe40001800100 */
[----:B------:R-:W-:Y:S02]  /*16990*/  FSEL R39, R6, 8.4834944573231041431e-05, P2 ;  /* 0x38b1e96a06277808 */ /* 0x000fe40001000000 */
[----:B------:R-:W-:-:S02]  /*169a0*/  @P4 LOP3.LUT R46, R38, 0x80000000, R59, 0xb8, !PT ;  /* 0x80000000262e4812 */ /* 0x000fc400078eb83b */
[----:B------:R-:W-:Y:S02]  /*169b0*/  @P5 LOP3.LUT R48, R40, 0x80000000, R61, 0xb8, !PT ;  /* 0x8000000028305812 */ /* 0x000fe400078eb83d */
[----:B------:R-:W-:Y:S01]  /*169c0*/  FSETP.GE.AND P4, PT, |R57|, 1.0029599666595458984, PT ;  /* 0x3f8060fe3900780b */ /* 0x000fe20003f86200 */
[----:B------:R-:W-:Y:S01]  /*169d0*/  FFMA R35, R34, R35, R37 ;  /* 0x0000002322237223 */ /* 0x000fe20000000025 */
[C---:B------:R-:W-:Y:S02]  /*169e0*/  FSEL R50, R6.reuse, 8.4834944573231041431e-05, P0 ;  /* 0x38b1e96a06327808 */ /* 0x040fe40000000000 */
[----:B------:R-:W-:Y:S02]  /*169f0*/  FSEL R52, -R7, -0.00082130916416645050049, P0 ;  /* 0xba574d2007347808 */ /* 0x000fe40000000100 */
[----:B------:R-:W-:-:S03]  /*16a00*/  FSEL R38, R6, 8.4834944573231041431e-05, P4 ;  /* 0x38b1e96a06267808 */ /* 0x000fc60002000000 */
[----:B------:R-:W-:Y:S01]  /*16a10*/  FFMA R50, R47, R50, R52 ;  /* 0x000000322f327223 */ /* 0x000fe20000000034 */
[----:B------:R-:W-:-:S05]  /*16a20*/  FSEL R52, R8, 0.0052134888246655464172, P0 ;  /* 0x3baad5ea08347808 */ /* 0x000fca0000000000 */
[----:B------:R-:W-:Y:S01]  /*16a30*/  FFMA R50, R47, R50, R52 ;  /* 0x000000322f327223 */ /* 0x000fe20000000034 */
[----:B------:R-:W-:Y:S01]  /*16a40*/  FMUL R19, R19, 0.5 ;  /* 0x3f00000013137820 */ /* 0x000fe20000400000 */
[----:B------:R-:W-:Y:S01]  /*16a50*/  FMUL R4, R4, 0.5 ;  /* 0x3f00000004047820 */ /* 0x000fe20000400000 */
[----:B------:R-:W-:Y:S01]  /*16a60*/  FMUL R18, R18, 0.5 ;  /* 0x3f00000012127820 */ /* 0x000fe20000400000 */
[----:B------:R-:W-:Y:S01]  /*16a70*/  FADD R25, R25, 1 ;  /* 0x3f80000019197421 */ /* 0x000fe20000000000 */
[----:B------:R-:W-:Y:S01]  /*16a80*/  FMUL R22, R22, 0.5 ;  /* 0x3f00000016167820 */ /* 0x000fe20000400000 */
[----:B------:R-:W-:Y:S01]  /*16a90*/  FMUL R14, R14, 0.5 ;  /* 0x3f0000000e0e7820 */ /* 0x000fe20000400000 */
[----:B------:R-:W-:Y:S01]  /*16aa0*/  FADD R17, R17, 1 ;  /* 0x3f80000011117421 */ /* 0x000fe20000000000 */
[----:B------:R-:W-:Y:S01]  /*16ab0*/  FMUL R25, R4, R25 ;  /* 0x0000001904197220 */ /* 0x000fe20000400000 */
[----:B------:R-:W-:Y:S01]  /*16ac0*/  FMUL R23, R23, 0.5 ;  /* 0x3f00000017177820 */ /* 0x000fe20000400000 */
[----:B------:R-:W-:Y:S01]  /*16ad0*/  FADD R4, R31, 1 ;  /* 0x3f8000001f047421 */ /* 0x000fe20000000000 */
[----:B------:R-:W-:Y:S01]  /*16ae0*/  FMUL R0, R0, 0.5 ;  /* 0x3f00000000007820 */ /* 0x000fe20000400000 */
[----:B------:R-:W-:Y:S01]  /*16af0*/  FMUL R28, R28, 0.5 ;  /* 0x3f0000001c1c7820 */ /* 0x000fe20000400000 */
[----:B------:R-:W-:Y:S01]  /*16b00*/  FADD R45, R45, 1 ;  /* 0x3f8000002d2d7421 */ /* 0x000fe20000000000 */
[----:B------:R-:W-:Y:S01]  /*16b10*/  FMUL R14, R17, R14 ;  /* 0x0000000e110e7220 */ /* 0x000fe20000400000 */
[----:B------:R-:W-:Y:S01]  /*16b20*/  FMUL R23, R23, R4 ;  /* 0x0000000417177220 */ /* 0x000fe20000400000 */
[----:B------:R-:W-:Y:S01]  /*16b30*/  FMUL R24, R24, 0.5 ;  /* 0x3f00000018187820 */ /* 0x000fe20000400000 */
[----:B------:R-:W-:Y:S01]  /*16b40*/  FADD R17, R44, 1 ;  /* 0x3f8000002c117421 */ /* 0x000fe20000000000 */
[----:B------:R-:W-:Y:S01]  /*16b50*/  FMUL R29, R29, 0.5 ;  /* 0x3f0000001d1d7820 */ /* 0x000fe20000400000 */
[----:B------:R-:W-:Y:S01]  /*16b60*/  FMUL R32, R32, 0.5 ;  /* 0x3f00000020207820 */ /* 0x000fe20000400000 */
[----:B------:R-:W-:Y:S01]  /*16b70*/  FADD R48, R48, 1 ;  /* 0x3f80000030307421 */ /* 0x000fe20000000000 */
[----:B------:R-:W-:Y:S01]  /*16b80*/  FMUL R4, R53, 0.5 ;  /* 0x3f00000035047820 */ /* 0x000fe20000400000 */
[----:B------:R-:W-:-:S02]  /*16b90*/  FMUL R17, R24, R17 ;  /* 0x0000001118117220 */ /* 0x000fc40000400000 */
[----:B------:R-:W-:Y:S01]  /*16ba0*/  FMUL R29, R29, R48 ;  /* 0x000000301d1d7220 */ /* 0x000fe20000400000 */
[----:B--2---:R-:W-:-:S04]  /*16bb0*/  FMUL R33, R2, R41 ;  /* 0x0000002902217220 */ /* 0x004fc80000400000 */
[----:B------:R-:W-:Y:S01]  /*16bc0*/  FFMA R54, R16, R5, R33 ;  /* 0x0000000510367223 */ /* 0x000fe20000000021 */
[----:B------:R-:W-:-:S03]  /*16bd0*/  FSEL R41, -R7, -0.00082130916416645050049, P2 ;  /* 0xba574d2007297808 */ /* 0x000fc60001000100 */
[----:B------:R-:W-:Y:S01]  /*16be0*/  FMUL R58, R54, 0.70710676908493041992 ;  /* 0x3f3504f3363a7820 */ /* 0x000fe20000400000 */
[----:B------:R-:W-:Y:S01]  /*16bf0*/  FMUL R5, R57, R57 ;  /* 0x0000003939057220 */ /* 0x000fe20000400000 */
[----:B------:R-:W-:-:S03]  /*16c00*/  FFMA R39, R36, R39, R41 ;  /* 0x0000002724277223 */ /* 0x000fc60000000029 */
[----:B------:R-:W-:Y:S02]  /*16c10*/  FSETP.GE.AND P5, PT, |R58|, 1.0029599666595458984, PT ;  /* 0x3f8060fe3a00780b */ /* 0x000fe40003fa6200 */
[----:B------:R-:W-:Y:S02]  /*16c20*/  FSEL R37, |R57|, R5, P4 ;  /* 0x0000000539257208 */ /* 0x000fe40002000200 */
[----:B------:R-:W-:Y:S02]  /*16c30*/  FSEL R41, R6, 8.4834944573231041431e-05, P5 ;  /* 0x38b1e96a06297808 */ /* 0x000fe40002800000 */
[C---:B------:R-:W-:Y:S02]  /*16c40*/  FSEL R6, -R7.reuse, -0.00082130916416645050049, P4 ;  /* 0xba574d2007067808 */ /* 0x040fe40002000100 */
[----:B------:R-:W-:Y:S01]  /*16c50*/  FSEL R5, R8, 0.0052134888246655464172, P3 ;  /* 0x3baad5ea08057808 */ /* 0x000fe20001800000 */
[----:B------:R-:W-:Y:S01]  /*16c60*/  FMUL R33, R58, R58 ;  /* 0x0000003a3a217220 */ /* 0x000fe20000400000 */
[----:B------:R-:W-:Y:S01]  /*16c70*/  FSEL R43, -R7, -0.00082130916416645050049, P5 ;  /* 0xba574d20072b7808 */ /* 0x000fe20002800100 */
[----:B------:R-:W-:Y:S01]  /*16c80*/  FFMA R6, R37, R38, R6 ;  /* 0x0000002625067223 */ /* 0x000fe20000000006 */
[----:B------:R-:W-:Y:S01]  /*16c90*/  FSEL R7, R8, 0.0052134888246655464172, P2 ;  /* 0x3baad5ea08077808 */ /* 0x000fe20001000000 */
[----:B------:R-:W-:Y:S01]  /*16ca0*/  FFMA R5, R34, R35, R5 ;  /* 0x0000002322057223 */ /* 0x000fe20000000005 */
[----:B------:R-:W-:-:S02]  /*16cb0*/  FSEL R38, R8, 0.0052134888246655464172, P4 ;  /* 0x3baad5ea08267808 */ /* 0x000fc40002000000 */
[----:B------:R-:W-:Y:S02]  /*16cc0*/  FSEL R35, R8, 0.0052134888246655464172, P5 ;  /* 0x3baad5ea08237808 */ /* 0x000fe40002800000 */
[C---:B------:R-:W-:Y:S01]  /*16cd0*/  FSEL R8, -R9.reuse, -0.026868773624300956726, P0 ;  /* 0xbcdc1be709087808 */ /* 0x040fe20000000100 */
[----:B------:R-:W-:Y:S01]  /*16ce0*/  FFMA R39, R36, R39, R7 ;  /* 0x0000002724277223 */ /* 0x000fe20000000007 */
[----:B------:R-:W-:Y:S02]  /*16cf0*/  FSEL R40, |R58|, R33, P5 ;  /* 0x000000213a287208 */ /* 0x000fe40002800200 */
[----:B------:R-:W-:Y:S01]  /*16d00*/  FSEL R7, -R9, -0.026868773624300956726, P3 ;  /* 0xbcdc1be709077808 */ /* 0x000fe20001800100 */
[----:B------:R-:W-:Y:S01]  /*16d10*/  FFMA R50, R47, R50, R8 ;  /* 0x000000322f327223 */ /* 0x000fe20000000008 */
[----:B------:R-:W-:Y:S01]  /*16d20*/  FSEL R8, -R9, -0.026868773624300956726, P4 ;  /* 0xbcdc1be709087808 */ /* 0x000fe20002000100 */
[----:B------:R-:W-:Y:S01]  /*16d30*/  FFMA R41, R40, R41, R43 ;  /* 0x0000002928297223 */ /* 0x000fe2000000002b */
[----:B------:R-:W-:Y:S01]  /*16d40*/  FFMA R6, R37, R6, R38 ;  /* 0x0000000625067223 */ /* 0x000fe20000000026 */
[----:B------:R-:W-:Y:S01]  /*16d50*/  FSEL R38, R10, 0.11284004896879196167, P0 ;  /* 0x3de718af0a267808 */ /* 0x000fe20000000000 */
[----:B------:R-:W-:Y:S01]  /*16d60*/  FFMA R5, R34, R5, R7 ;  /* 0x0000000522057223 */ /* 0x000fe20000000007 */
[C---:B------:R-:W-:Y:S01]  /*16d70*/  FSEL R33, -R9.reuse, -0.026868773624300956726, P2 ;  /* 0xbcdc1be709217808 */ /* 0x040fe20001000100 */
[----:B------:R-:W-:Y:S01]  /*16d80*/  FFMA R35, R40, R41, R35 ;  /* 0x0000002928237223 */ /* 0x000fe20000000023 */
[----:B------:R-:W-:Y:S01]  /*16d90*/  FSEL R9, -R9, -0.026868773624300956726, P5 ;  /* 0xbcdc1be709097808 */ /* 0x000fe20002800100 */
[----:B------:R-:W-:Y:S01]  /*16da0*/  FFMA R8, R37, R6, R8 ;  /* 0x0000000625087223 */ /* 0x000fe20000000008 */
[----:B------:R-:W-:Y:S01]  /*16db0*/  FSEL R7, R10, 0.11284004896879196167, P3 ;  /* 0x3de718af0a077808 */ /* 0x000fe20001800000 */
[----:B------:R-:W-:Y:S01]  /*16dc0*/  FFMA R38, R47, R50, R38 ;  /* 0x000000322f267223 */ /* 0x000fe20000000026 */
[----:B------:R-:W-:Y:S01]  /*16dd0*/  FSEL R6, R11, -0.37612664699554443359, P0 ;  /* 0xbec093ac0b067808 */ /* 0x000fe20000000000 */
[----:B------:R-:W-:Y:S01]  /*16de0*/  FFMA R33, R36, R39, R33 ;  /* 0x0000002724217223 */ /* 0x000fe20000000021 */
[----:B------:R-:W-:Y:S01]  /*16df0*/  FFMA R39, R40, R35, R9 ;  /* 0x0000002328277223 */ /* 0x000fe20000000009 */
[----:B------:R-:W-:Y:S01]  /*16e00*/  FFMA R5, R34, R5, R7 ;  /* 0x0000000522057223 */ /* 0x000fe20000000007 */
[----:B------:R-:W-:Y:S01]  /*16e10*/  FSEL R9, R10, 0.11284004896879196167, P2 ;  /* 0x3de718af0a097808 */ /* 0x000fe20001000000 */
[----:B------:R-:W-:Y:S01]  /*16e20*/  FFMA R6, R47, R38, R6 ;  /* 0x000000262f067223 */ /* 0x000fe20000000006 */
[----:B------:R-:W-:-:S02]  /*16e30*/  FSEL R7, R11, -0.37612664699554443359, P3 ;  /* 0xbec093ac0b077808 */ /* 0x000fc40001800000 */
        /* <DEDUP_REMOVED lines=8> */
[----:B------:R-:W-:Y:S01]  /*16ec0*/  FSEL R38, R10, 0.11284004896879196167, P4 ;  /* 0x3de718af0a267808 */ /* 0x000fe20002000000 */
[----:B------:R-:W-:Y:S01]  /*16ed0*/  FFMA R35, R6, R33, R33 ;  /* 0x0000002106237223 */ /* 0x000fe20000000021 */
[----:B------:R-:W-:Y:S01]  /*16ee0*/  FSEL R6, -|R55|, R55, P3 ;  /* 0x0000003737067208 */ /* 0x000fe20001800300 */
[----:B------:R-:W-:Y:S01]  /*16ef0*/  FFMA R5, R34, R5, R7 ;  /* 0x0000000522057223 */ /* 0x000fe20000000007 */
[----:B------:R-:W-:Y:S01]  /*16f00*/  FSEL R7, R10, 0.11284004896879196167, P5 ;  /* 0x3de718af0a077808 */ /* 0x000fe20002800000 */
[----:B------:R-:W-:Y:S01]  /*16f10*/  FFMA R38, R37, R8, R38 ;  /* 0x0000000825267223 */ /* 0x000fe20000000026 */
[----:B------:R-:W-:-:S02]  /*16f20*/  FSEL R33, R12, 0.12837915122509002686, P2 ;  /* 0x3e0375d30c217808 */ /* 0x000fc40001000000 */
[----:B------:R-:W-:Y:S01]  /*16f30*/  FSEL R34, R11, -0.37612664699554443359, P4 ;  /* 0xbec093ac0b227808 */ /* 0x000fe20002000000 */
[----:B------:R-:W-:Y:S01]  /*16f40*/  FFMA R5, R5, R6, R6 ;  /* 0x0000000605057223 */ /* 0x000fe20000000006 */
[----:B------:R-:W-:Y:S01]  /*16f50*/  FSEL R11, R11, -0.37612664699554443359, P5 ;  /* 0xbec093ac0b0b7808 */ /* 0x000fe20002800000 */
[----:B------:R-:W-:Y:S01]  /*16f60*/  FFMA R39, R40, R39, R7 ;  /* 0x0000002728277223 */ /* 0x000fe20000000007 */
[----:B------:R-:W-:Y:S01]  /*16f70*/  FSEL R8, -|R56|, R56, P2 ;  /* 0x0000003838087208 */ /* 0x000fe20001000300 */
[----:B------:R-:W-:Y:S01]  /*16f80*/  FFMA R9, R36, R9, R33 ;  /* 0x0000000924097223 */ /* 0x000fe20000000021 */
[C---:B------:R-:W-:Y:S01]  /*16f90*/  FSEL R10, R12.reuse, 0.12837915122509002686, P4 ;  /* 0x3e0375d30c0a7808 */ /* 0x040fe20002000000 */
[----:B------:R-:W-:Y:S01]  /*16fa0*/  FFMA R34, R37, R38, R34 ;  /* 0x0000002625227223 */ /* 0x000fe20000000022 */
[----:B------:R-:W-:Y:S01]  /*16fb0*/  FSEL R12, R12, 0.12837915122509002686, P5 ;  /* 0x3e0375d30c0c7808 */ /* 0x000fe20002800000 */
[----:B------:R-:W1:Y:S01]  /*16fc0*/  @P3 MUFU.EX2 R6, R5 ;  /* 0x0000000500063308 */ /* 0x000e620000000800 */
[C---:B------:R-:W-:Y:S01]  /*16fd0*/  FFMA R11, R40.reuse, R39, R11 ;  /* 0x00000027280b7223 */ /* 0x040fe2000000000b */
[----:B------:R-:W-:Y:S01]  /*16fe0*/  FFMA R8, R9, R8, R8 ;  /* 0x0000000809087223 */ /* 0x000fe20000000008 */
[----:B------:R-:W-:Y:S01]  /*16ff0*/  FFMA R10, R37, R34, R10 ;  /* 0x00000022250a7223 */ /* 0x000fe2000000000a */
[----:B------:R-:W-:Y:S01]  /*17000*/  FSEL R9, -|R57|, R57, P4 ;  /* 0x0000003939097208 */ /* 0x000fe20002000300 */
[----:B------:R-:W-:Y:S01]  /*17010*/  FFMA R11, R40, R11, R12 ;  /* 0x0000000b280b7223 */ /* 0x000fe2000000000c */
[----:B------:R-:W-:-:S02]  /*17020*/  FSEL R34, -|R58|, R58, P5 ;  /* 0x0000003a3a227208 */ /* 0x000fc40002800300 */
[----:B------:R-:W2:Y:S01]  /*17030*/  @P2 MUFU.EX2 R7, R8 ;  /* 0x0000000800072308 */ /* 0x000ea20000000800 */
[----:B------:R-:W-:Y:S02]  /*17040*/  FFMA R9, R10, R9, R9 ;  /* 0x000000090a097223 */ /* 0x000fe40000000009 */
[----:B------:R-:W-:-:S05]  /*17050*/  FFMA R11, R11, R34, R34 ;  /* 0x000000220b0b7223 */ /* 0x000fca0000000022 */
[----:B------:R-:W3:Y:S01]  /*17060*/  @P0 MUFU.EX2 R41, R35 ;  /* 0x0000002300290308 */ /* 0x000ee20000000800 */
[----:B-1----:R-:W-:-:S07]  /*17070*/  @P3 FADD R6, -R6, 1 ;  /* 0x3f80000006063421 */ /* 0x002fce0000000100 */
[----:B------:R-:W1:Y:S08]  /*17080*/  @P4 MUFU.EX2 R10, R9 ;  /* 0x00000009000a4308 */ /* 0x000e700000000800 */
[----:B------:R-:W4:Y:S01]  /*17090*/  @P5 MUFU.EX2 R12, R11 ;  /* 0x0000000b000c5308 */ /* 0x000f220000000800 */
[----:B------:R-:W-:Y:S01]  /*170a0*/  @P3 LOP3.LUT R5, R6, 0x80000000, R55, 0xb8, !PT ;  /* 0x8000000006053812 */ /* 0x000fe200078eb837 */
[----:B--2---:R-:W-:Y:S01]  /*170b0*/  @P2 FADD R7, -R7, 1 ;  /* 0x3f80000007072421 */ /* 0x004fe20000000100 */
[----:B------:R-:W-:Y:S01]  /*170c0*/  FADD R6, R27, 1 ;  /* 0x3f8000001b067421 */ /* 0x000fe20000000000 */
[----:B---3--:R-:W-:-:S03]  /*170d0*/  @P0 FADD R41, -R41, 1 ;  /* 0x3f80000029290421 */ /* 0x008fc60000000100 */
[----:B------:R-:W-:Y:S01]  /*170e0*/  FMUL R19, R19, R6 ;  /* 0x0000000613137220 */ /* 0x000fe20000400000 */
[----:B------:R-:W-:Y:S01]  /*170f0*/  @P2 LOP3.LUT R8, R7, 0x80000000, R56, 0xb8, !PT ;  /* 0x8000000007082812 */ /* 0x000fe200078eb838 */
[----:B------:R-:W-:Y:S01]  /*17100*/  FMUL R6, R3, 0.5 ;  /* 0x3f00000003067820 */ /* 0x000fe20000400000 */
[----:B-1----:R-:W-:Y:S01]  /*17110*/  @P4 FADD R10, -R10, 1 ;  /* 0x3f8000000a0a4421 */ /* 0x002fe20000000100 */
[----:B------:R-:W-:Y:S01]  /*17120*/  FADD R7, R26, 1 ;  /* 0x3f8000001a077421 */ /* 0x000fe20000000000 */
[----:B------:R-:W-:Y:S01]  /*17130*/  FADD R3, R30, 1 ;  /* 0x3f8000001e037421 */ /* 0x000fe20000000000 */
[----:B----4-:R-:W-:Y:S02]  /*17140*/  @P5 FADD R12, -R12, 1 ;  /* 0x3f8000000c0c5421 */ /* 0x010fe40000000100 */
[----:B------:R-:W-:Y:S01]  /*17150*/  FMUL R18, R18, R7 ;  /* 0x0000000712127220 */ /* 0x000fe20000400000 */
[----:B------:R-:W-:Y:S01]  /*17160*/  FMUL R22, R22, R3 ;  /* 0x0000000316167220 */ /* 0x000fe20000400000 */
[----:B------:R-:W-:Y:S01]  /*17170*/  @P0 LOP3.LUT R35, R41, 0x80000000, R60, 0xb8, !PT ;  /* 0x8000000029230812 */ /* 0x000fe200078eb83c */
[----:B------:R-:W-:Y:S01]  /*17180*/  FADD R7, R42, 1 ;  /* 0x3f8000002a077421 */ /* 0x000fe20000000000 */
[----:B------:R-:W-:Y:S01]  /*17190*/  @P4 LOP3.LUT R9, R10, 0x80000000, R57, 0xb8, !PT ;  /* 0x800000000a094812 */ /* 0x000fe200078eb839 */
[----:B------:R-:W-:Y:S01]  /*171a0*/  FADD R3, R46, 1 ;  /* 0x3f8000002e037421 */ /* 0x000fe20000000000 */
[----:B------:R-:W-:Y:S01]  /*171b0*/  @P5 LOP3.LUT R11, R12, 0x80000000, R58, 0xb8, !PT ;  /* 0x800000000c0b5812 */ /* 0x000fe200078eb83a */
[----:B------:R-:W-:Y:S01]  /*171c0*/  FMUL R10, R6, R7 ;  /* 0x00000007060a7220 */ /* 0x000fe20000400000 */
[----:B------:R-:W-:Y:S01]  /*171d0*/  FMUL R12, R0, R45 ;  /* 0x0000002d000c7220 */ /* 0x000fe20000400000 */
[----:B------:R-:W-:Y:S01]  /*171e0*/  FMUL R28, R28, R3 ;  /* 0x000000031c1c7220 */ /* 0x000fe20000400000 */
[----:B------:R-:W-:Y:S01]  /*171f0*/  FADD R35, R35, 1 ;  /* 0x3f80000023237421 */ /* 0x000fe20000000000 */
        /* <DEDUP_REMOVED lines=22> */
.L_x_132:
[----:B------:R-:W2:Y:S01]  /*17360*/  LDL.LU R25, [R1+0xc0] ;  /* 0x0000c00001197983 */ /* 0x000ea20000300800 */
        /* <DEDUP_REMOVED lines=17> */
[----:B---3--:R-:W-:Y:S01]  /*17480*/  BAR.SYNC.DEFER_BLOCKING 0x1, 0x100 ;  /* 0x0044000000007b1d */ /* 0x008fe20000010000 */
[----:B--2---:R-:W-:-:S05]  /*17490*/  IADD3 R25, P0, R25, UR46, RZ ;  /* 0x0000002e19197c10 */ /* 0x004fca000ff1e0ff */
[----:B------:R1:W-:Y:S01]  /*174a0*/  STL [R1+0xc0], R25 ;  /* 0x0000c01901007387 */ /* 0x0003e20000100800 */
[----:B------:R-:W-:Y:S07]  /*174b0*/  @P1 BRA `(.L_x_134) ;  /* 0x0000000000201947 */ /* 0x000fee0003800000 */
        /* <DEDUP_REMOVED lines=8> */
.L_x_134:
[----:B------:R-:W-:Y:S05]  /*17540*/  BSYNC B0 ;  /* 0x0000000000007941 */ /* 0x000fea0003800000 */
.L_x_133:
[----:B------:R-:W2:Y:S01]  /*17550*/  LDL.LU R27, [R1+0xc4] ;  /* 0x0000c400011b7983 */ /* 0x000ea20000300800 */
[----:B------:R-:W-:Y:S01]  /*17560*/  ULDC.64 UR4, c[0x0][0x8f8] ;  /* 0x00023e0000047ab9 */ /* 0x000fe20000000a00 */
[----:B------:R-:W-:Y:S01]  /*17570*/  UMOV UR55, 0xffffffff ;  /* 0xffffffff00377882 */ /* 0x000fe20000000000 */
[----:B-1----:R-:W-:Y:S02]  /*17580*/  PRMT R0, RZ, 0x7610, R0 ;  /* 0x00007610ff007816 */ /* 0x002fe40000000000 */
[----:B------:R-:W-:Y:S02]  /*17590*/  MOV R6, 0xffffffff ;  /* 0xffffffff00067802 */ /* 0x000fe40000000f00 */
[----:B------:R-:W-:Y:S02]  /*175a0*/  MOV R5, 0xffffffff ;  /* 0xffffffff00057802 */ /* 0x000fe40000000f00 */
[----:B--2---:R-:W-:Y:S02]  /*175b0*/  IADD3.X R27, R27, UR38, RZ, P0, !PT ;  /* 0x000000261b1b7c10 */ /* 0x004fe400087fe4ff */
[----:B------:R-:W-:-:S03]  /*175c0*/  ISETP.GE.U32.AND P0, PT, R25, UR4, PT ;  /* 0x0000000419007c0c */ /* 0x000fc6000bf06070 */
[----:B------:R1:W-:Y:S01]  /*175d0*/  STL [R1+0xc4], R27 ;  /* 0x0000c41b01007387 */ /* 0x0003e20000100800 */
[----:B------:R-:W-:-:S13]  /*175e0*/  ISETP.GE.U32.AND.EX P0, PT, R27, UR5, PT, P0 ;  /* 0x000000051b007c0c */ /* 0x000fda000bf06100 */
[----:B-1----:R-:W-:Y:S05]  /*175f0*/  @P0 BRA `(.L_x_135) ;  /* 0x0000000400700947 */ /* 0x002fea0003800000 */
[----:B------:R-:W1:Y:S01]  /*17600*/  S2R R17, SR_CTAID.X ;  /* 0x0000000000117919 */ /* 0x000e620000002500 */
[----:B------:R-:W2:Y:S01]  /*17610*/  LDC.64 R10, c[0x0][0x8d0] ;  /* 0x00023400ff0a7b82 */ /* 0x000ea20000000a00 */
[----:B------:R-:W-:Y:S01]  /*17620*/  ULDC UR4, c[0x0][0x150] ;  /* 0x0000540000047ab9 */ /* 0x000fe20000000800 */
[----:B------:R-:W-:Y:S01]  /*17630*/  MOV R8, R25 ;  /* 0x0000001900087202 */ /* 0x000fe20000000f00 */
[----:B------:R-:W3:Y:S01]  /*17640*/  S2R R23, SR_CTAID.Y ;  /* 0x0000000000177919 */ /* 0x000ee20000002600 */
[----:B------:R-:W-:-:S04]  /*17650*/  MOV R9, R27 ;  /* 0x0000001b00097202 */ /* 0x000fc80000000f00 */
[----:B------:R-:W4:Y:S08]  /*17660*/  LDC R24, c[0x0][0x144] ;  /* 0x00005100ff187b82 */ /* 0x000f300000000800 */
[----:B------:R-:W3:Y:S08]  /*17670*/  LDC R12, c[0x0][0x8d8] ;  /* 0x00023600ff0c7b82 */ /* 0x000ef00000000800 */
[----:B------:R-:W3:Y:S01]  /*17680*/  LDC.64 R14, c[0x0][0x8c8] ;  /* 0x00023200ff0e7b82 */ /* 0x000ee20000000a00 */
[----:B--2---:R-:W-:-:S04]  /*17690*/  ISETP.NE.U32.AND P0, PT, R10, RZ, PT ;  /* 0x000000ff0a00720c */ /* 0x004fc80003f05070 */
[----:B------:R-:W-:Y:S02]  /*176a0*/  ISETP.NE.AND.EX P0, PT, R11, RZ, PT, P0 ;  /* 0x000000ff0b00720c */ /* 0x000fe40003f05300 */
[----:B-1----:R-:W-:-:S05]  /*176b0*/  I2FP.F32.U32 R0, R17 ;  /* 0x0000001100007245 */ /* 0x002fca0000201000 */
[----:B------:R-:W-:-:S04]  /*176c0*/  FMUL R0, R0, UR4 ;  /* 0x0000000400007c20 */ /* 0x000fc80008400000 */
[----:B------:R1:W2:Y:S02]  /*176d0*/  F2I.U32.TRUNC.NTZ R22, R0 ;  /* 0x0000000000167305 */ /* 0x0002a4000020f000 */
[----:B----4-:R-:W-:Y:S05]  /*176e0*/  @!P0 BRA `(.L_x_136) ;  /* 0x0000000000288947 */ /* 0x010fea0003800000 */
[----:B-1----:R-:W1:Y:S02]  /*176f0*/  LDC R0, c[0x0][0x8dc] ;  /* 0x00023700ff007b82 */ /* 0x002e640000000800 */
        /* <DEDUP_REMOVED lines=9> */
.L_x_136:
[-CC-:B---3--:R-:W-:Y:S01]  /*17790*/  SHF.R.U64 R29, R8, R12.reuse, R9.reuse ;  /* 0x0000000c081d7219 */ /* 0x188fe20000001209 */
[----:B------:R-:W3:Y:S01]  /*177a0*/  LDC.64 R18, c[0x0][0x8e8] ;  /* 0x00023a00ff127b82 */ /* 0x000ee20000000a00 */
[----:B-1----:R-:W-:Y:S01]  /*177b0*/  SHF.R.U32.HI R0, RZ, R12, R9 ;  /* 0x0000000cff007219 */ /* 0x002fe20000011609 */
[----:B------:R-:W-:Y:S01]  /*177c0*/  ULDC UR4, c[0x0][0x154] ;  /* 0x0000550000047ab9 */ /* 0x000fe20000000800 */
[----:B------:R-:W-:Y:S02]  /*177d0*/  IADD3 R3, P0, RZ, -R29, RZ ;  /* 0x8000001dff037210 */ /* 0x000fe40007f1e0ff */
[----:B------:R-:W-:Y:S02]  /*177e0*/  MOV R4, R25 ;  /* 0x0000001900047202 */ /* 0x000fe40000000f00 */
[----:B------:R-:W-:Y:S01]  /*177f0*/  IADD3.X R5, RZ, ~R0, RZ, P0, !PT ;  /* 0x80000000ff057210 */ /* 0x000fe200007fe4ff */
[----:B------:R-:W1:Y:S01]  /*17800*/  LDC R6, c[0x0][0x8c0] ;  /* 0x00023000ff067b82 */ /* 0x000e620000000800 */
[----:B--2---:R-:W-:-:S02]  /*17810*/  IADD3 R22, -R22, RZ, RZ ;  /* 0x000000ff16167210 */ /* 0x004fc40007ffe1ff */
[----:B------:R-:W-:Y:S01]  /*17820*/  MOV R7, 0x1 ;  /* 0x0000000100077802 */ /* 0x000fe20000000f00 */
[----:B------:R-:W-:Y:S01]  /*17830*/  IMAD R0, R5, R14, RZ ;  /* 0x0000000e05007224 */ /* 0x000fe200078e02ff */
[----:B------:R-:W-:Y:S01]  /*17840*/  MOV R5, R27 ;  /* 0x0000001b00057202 */ /* 0x000fe20000000f00 */
[----:B------:R-:W-:Y:S02]  /*17850*/  IMAD R17, R24, R22, R17 ;  /* 0x0000001618117224 */ /* 0x000fe400078e0211 */
[----:B------:R-:W2:Y:S01]  /*17860*/  LDC R8, c[0x0][0x8b0] ;  /* 0x00022c00ff087b82 */ /* 0x000ea20000000800 */
[----:B------:R-:W-:-:S04]  /*17870*/  IMAD.WIDE.U32 R4, R3, R14, R4 ;  /* 0x0000000e03047225 */ /* 0x000fc800078e0004 */
[----:B------:R-:W-:Y:S01]  /*17880*/  IMAD R3, R3, R15, R0 ;  /* 0x0000000f03037224 */ /* 0x000fe200078e0200 */
[----:B------:R-:W-:Y:S02]  /*17890*/  I2FP.F32.U32 R0, R23 ;  /* 0x0000001700007245 */ /* 0x000fe40000201000 */
[----:B------:R-:W4:Y:S01]  /*178a0*/  LDC R26, c[0x0][0x900] ;  /* 0x00024000ff1a7b82 */ /* 0x000f220000000800 */
[----:B---3--:R-:W-:Y:S02]  /*178b0*/  ISETP.NE.U32.AND P0, PT, R18, RZ, PT ;  /* 0x000000ff1200720c */ /* 0x008fe40003f05070 */
[----:B------:R-:W-:Y:S01]  /*178c0*/  IADD3 R3, R5, R3, RZ ;  /* 0x0000000305037210 */ /* 0x000fe20007ffe0ff */
[----:B------:R-:W-:Y:S01]  /*178d0*/  FMUL R0, R0, UR4 ;  /* 0x0000000400007c20 */ /* 0x000fe20008400000 */
[----:B------:R-:W-:Y:S02]  /*178e0*/  ISETP.NE.AND.EX P0, PT, R19, RZ, PT, P0 ;  /* 0x000000ff1300720c */ /* 0x000fe40003f05300 */
[----:B------:R-:W-:Y:S01]  /*178f0*/  MOV R5, 0xffffffff ;  /* 0xffffffff00057802 */ /* 0x000fe20000000f00 */
[----:B------:R-:W3:Y:S01]  /*17900*/  LDC R22, c[0x0][0x148] ;  /* 0x00005200ff167b82 */ /* 0x000ee20000000800 */
[-CC-:B-1----:R-:W-:Y:S01]  /*17910*/  SHF.R.U64 R12, R4, R6.reuse, R3.reuse ;  /* 0x00000006040c7219 */ /* 0x182fe20000001203 */
[----:B------:R1:W1:Y:S01]  /*17920*/  F2I.U32.TRUNC.NTZ R13, R0 ;  /* 0x00000000000d7305 */ /* 0x000262000020f000 */
[----:B------:R-:W-:-:S05]  /*17930*/  SHF.R.U32.HI R3, RZ, R6, R3 ;  /* 0x00000006ff037219 */ /* 0x000fca0000011603 */
[----:B------:R-:W1:Y:S01]  /*17940*/  LDC R15, c[0x0][0x8a8] ;  /* 0x00022a00ff0f7b82 */ /* 0x000e620000000800 */
[-CC-:B--2---:R-:W-:Y:S02]  /*17950*/  SHF.R.U64 R10, R12, R8.reuse, R3.reuse ;  /* 0x000000080c0a7219 */ /* 0x184fe40000001203 */
[----:B------:R-:W-:-:S05]  /*17960*/  SHF.R.U32.HI R3, RZ, R8, R3 ;  /* 0x00000008ff037219 */ /* 0x000fca0000011603 */
[----:B------:R-:W2:Y:S01]  /*17970*/  LDC R24, c[0x0][0x8f0] ;  /* 0x00023c00ff187b82 */ /* 0x000ea20000000800 */
[-C--:B----4-:R-:W-:Y:S02]  /*17980*/  SHF.L.U32 R4, R5, R26.reuse, RZ ;  /* 0x0000001a05047219 */ /* 0x090fe400000006ff */
[-CC-:B------:R-:W-:Y:S02]  /*17990*/  SHF.R.U64 R14, R10, R26.reuse, R3.reuse ;  /* 0x0000001a0a0e7219 */ /* 0x180fe40000001203 */
[----:B------:R-:W-:Y:S02]  /*179a0*/  SHF.R.U32.HI R5, RZ, R26, R3 ;  /* 0x0000001aff057219 */ /* 0x000fe40000011603 */
[----:B------:R-:W-:Y:S01]  /*179b0*/  LOP3.LUT R25, RZ, R4, RZ, 0x33, !PT ;  /* 0x00000004ff197212 */ /* 0x000fe200078e33ff */
[----:B------:R-:W4:Y:S01]  /*179c0*/  LDC R27, c[0x0][0x8e0] ;  /* 0x00023800ff1b7b82 */ /* 0x000f220000000800 */
[----:B------:R-:W-:Y:S02]  /*179d0*/  SHF.L.U32 R26, R7, R26, RZ ;  /* 0x0000001a071a7219 */ /* 0x000fe400000006ff */
[----:B------:R-:W-:-:S05]  /*179e0*/  MOV R4, R14 ;  /* 0x0000000e00047202 */ /* 0x000fca0000000f00 */
[----:B------:R-:W1:Y:S01]  /*179f0*/  LDC R28, c[0x0][0x8b8] ;  /* 0x00022e00ff1c7b82 */ /* 0x000e620000000800 */
[----:B------:R-:W-:Y:S05]  /*17a00*/  @!P0 BRA `(.L_x_137) ;  /* 0x0000000000288947 */ /* 0x000fea0003800000 */
[----:B------:R-:W5:Y:S02]  /*17a10*/  LDC R3, c[0x0][0x8f4] ;  /* 0x00023d00ff037b82 */ /* 0x000f640000000800 */
[----:B-----5:R-:W-:-:S04]  /*17a20*/  IADD3 R3, P0, R14, R3, RZ ;  /* 0x000000030e037210 */ /* 0x020fc80007f1e0ff */
        /* <DEDUP_REMOVED lines=8> */
.L_x_137:
[----:B------:R-:W5:Y:S01]  /*17ab0*/  LDC R3, c[0x0][0x904] ;  /* 0x00024100ff037b82 */ /* 0x000f620000000800 */
[----:B-12---:R-:W-:Y:S02]  /*17ac0*/  SHF.R.U64 R0, R4, R24, R5 ;  /* 0x0000001804007219 */ /* 0x006fe40000001205 */
[----:B------:R-:W-:Y:S02]  /*17ad0*/  LOP3.LUT R5, R10, R25, RZ, 0xc0, !PT ;  /* 0x000000190a057212 */ /* 0x000fe400078ec0ff */
[----:B------:R-:W-:Y:S02]  /*17ae0*/  IADD3 R13, -R13, RZ, RZ ;  /* 0x000000ff0d0d7210 */ /* 0x000fe40007ffe1ff */
[----:B------:R-:W-:Y:S01]  /*17af0*/  IADD3 R7, R15, -0x1, RZ ;  /* 0xffffffff0f077810 */ /* 0x000fe20007ffe0ff */
[----:B------:R-:W-:Y:S01]  /*17b00*/  IMAD R6, R26, R0, R5 ;  /* 0x000000001a067224 */ /* 0x000fe200078e0205 */
[----:B------:R-:W-:Y:S02]  /*17b10*/  R2UR UR55, R29 ;  /* 0x000000001d3772ca */ /* 0x000fe400000e0000 */
[----:B------:R-:W-:-:S02]  /*17b20*/  LOP3.LUT R5, R12, R7, RZ, 0xc0, !PT ;  /* 0x000000070c057212 */ /* 0x000fc400078ec0ff */
[----:B-----5:R-:W-:Y:S02]  /*17b30*/  ISETP.NE.AND P0, PT, R3, 0x1, PT ;  /* 0x000000010300780c */ /* 0x020fe40003f05270 */
[----:B------:R-:W-:-:S05]  /*17b40*/  IADD3 R3, -R0, RZ, RZ ;  /* 0x000000ff00037210 */ /* 0x000fca0007ffe1ff */
[----:B----4-:R-:W-:-:S04]  /*17b50*/  IMAD R0, R3, R27, R14 ;  /* 0x0000001b03007224 */ /* 0x010fc800078e020e */
[----:B------:R-:W-:Y:S01]  /*17b60*/  IMAD R3, R0, R15, R5 ;  /* 0x0000000f00037224 */ /* 0x000fe200078e0205 */
[----:B------:R-:W-:Y:S01]  /*17b70*/  MOV R0, 0x1 ;  /* 0x0000000100007802 */ /* 0x000fe20000000f00 */
[----:B---3--:R-:W-:-:S04]  /*17b80*/  @P0 IMAD R17, R22, R13, R23 ;  /* 0x0000000d16110224 */ /* 0x008fc800078e0217 */
[----:B------:R-:W-:-:S05]  /*17b90*/  IMAD R6, R6, R28, R17 ;  /* 0x0000001c06067224 */ /* 0x000fca00078e0211 */
[----:B------:R-:W-:Y:S02]  /*17ba0*/  SEL R5, R3, R6, !P0 ;  /* 0x0000000603057207 */ /* 0x000fe40004000000 */
[----:B------:R-:W-:-:S07]  /*17bb0*/  SEL R6, R6, R3, !P0 ;  /* 0x0000000306067207 */ /* 0x000fce0004000000 */
.L_x_135:
[----:B------:R-:W-:Y:S01]  /*17bc0*/  UIADD3 UR39, UR42, UR39, URZ ;  /* 0x000000272a277290 */ /* 0x000fe2000fffe03f */
[----:B------:R3:W-:Y:S01]  /*17bd0*/  STL [R1+0xb8], R21 ;  /* 0x0000b81501007387 */ /* 0x0007e20000100800 */
[----:B------:R-:W-:Y:S02]  /*17be0*/  LOP3.LUT P0, RZ, R0, 0xff, RZ, 0xc0, !PT ;  /* 0x000000ff00ff7812 */ /* 0x000fe4000780c0ff */
[----:B------:R-:W-:Y:S01]  /*17bf0*/  USHF.R.U32.HI UR4, URZ, 0x3, UR39 ;  /* 0x000000033f047899 */ /* 0x000fe20008011627 */
[----:B------:R3:W-:Y:S01]  /*17c00*/  STL [R1+0xb4], R20 ;  /* 0x0000b41401007387 */ /* 0x0007e20000100800 */
[----:B------:R-:W-:Y:S02]  /*17c10*/  UISETP.GT.U32.AND UP0, UPT, UR39, 0x7, UPT ;  /* 0x000000072700788c */ /* 0x000fe4000bf04070 */
[----:B------:R-:W-:Y:S02]  /*17c20*/  ULOP3.LUT UR4, UR4, 0x1, URZ, 0xc0, !UPT ;  /* 0x0000000104047892 */ /* 0x000fe4000f8ec03f */
[----:B------:R-:W-:-:S02]  /*17c30*/  UISETP.LT.U32.AND UP1, UPT, UR42, 0x8, UP0 ;  /* 0x000000082a00788c */ /* 0x000fc40008721070 */
[----:B------:R-:W-:Y:S02]  /*17c40*/  UISETP.NE.U32.AND UP2, UPT, UR4, 0x1, UPT ;  /* 0x000000010400788c */ /* 0x000fe4000bf45070 */
[----:B------:R-:W-:Y:S02]  /*17c50*/  USEL UR5, URZ, 0x1, !UP1 ;  /* 0x000000013f057887 */ /* 0x000fe4000c800000 */
[----:B------:R-:W-:Y:S02]  /*17c60*/  UISETP.GT.U32.AND UP0, UPT, UR42, 0x7, !UP2 ;  /* 0x000000072a00788c */ /* 0x000fe4000d704070 */
[----:B------:R-:W-:Y:S02]  /*17c70*/  ULOP3.LUT UR39, UR39, 0x7, URZ, 0xc0, !UPT ;  /* 0x0000000727277892 */ /* 0x000fe4000f8ec03f */
[----:B------:R-:W-:-:S04]  /*17c80*/  USEL UR4, URZ, 0x1, !UP0 ;  /* 0x000000013f047887 */ /* 0x000fc8000c000000 */
[----:B------:R-:W-:Y:S01]  /*17c90*/  ULOP3.LUT UR36, UR4, UR36, UR5, 0x96, !UPT ;  /* 0x0000002404247292 */ /* 0x000fe2000f8e9605 */
[----:B---3--:R-:W-:Y:S11]  /*17ca0*/  @P0 BRA `(.L_x_138) ;  /* 0xfffffe9800240947 */ /* 0x008ff6000383ffff */
[----:B------:R-:W-:-:S04]  /*17cb0*/  DEPBAR.LE SB0, 0x0 ;  /* 0x000080000000791a */ /* 0x000fc80000000000 */
[----:B------:R-:W-:Y:S05]  /*17cc0*/  EXIT ;  /* 0x000000000000794d */ /* 0x000fea0003800000 */
.L_x_9:
[----:B------:R-:W2:Y:S01]  /*17cd0*/  LDL R18, [R1+0xc0] ;  /* 0x0000c00001127983 */ /* 0x000ea20000100800 */
[----:B------:R-:W-:-:S03]  /*17ce0*/  ULDC.64 UR4, c[0x0][0x8f8] ;  /* 0x00023e0000047ab9 */ /* 0x000fc60000000a00 */
[----:B------:R-:W3:Y:S01]  /*17cf0*/  LDL R22, [R1+0xc4] ;  /* 0x0000c40001167983 */ /* 0x000ee20000100800 */
[----:B------:R-:W-:Y:S02]  /*17d00*/  PRMT R6, RZ, 0x7610, R6 ;  /* 0x00007610ff067816 */ /* 0x000fe40000000006 */
[----:B------:R-:W-:Y:S02]  /*17d10*/  MOV R16, 0xffffffff ;  /* 0xffffffff00107802 */ /* 0x000fe40000000f00 */
[----:B------:R-:W-:Y:S02]  /*17d20*/  MOV R12, 0xffffffff ;  /* 0xffffffff000c7802 */ /* 0x000fe40000000f00 */
[----:B------:R-:W-:Y:S02]  /*17d30*/  MOV R5, 0xffffffff ;  /* 0xffffffff00057802 */ /* 0x000fe40000000f00 */
[----:B--2---:R-:W-:-:S04]  /*17d40*/  ISETP.GE.U32.AND P1, PT, R18, UR4, PT ;  /* 0x0000000412007c0c */ /* 0x004fc8000bf26070 */
[----:B---3--:R-:W-:-:S13]  /*17d50*/  ISETP.GE.U32.AND.EX P1, PT, R22, UR5, PT, P1 ;  /* 0x0000000516007c0c */ /* 0x008fda000bf26110 */
[----:B------:R-:W-:Y:S05]  /*17d60*/  @P1 BRA `(.L_x_139) ;  /* 0x0000000400681947 */ /* 0x000fea0003800000 */
        /* <DEDUP_REMOVED lines=18> */
.L_x_140:
[-CC-:B------:R-:W-:Y:S01]  /*17e90*/  SHF.R.U64 R17, R14, R6.reuse, R15.reuse ;  /* 0x000000060e117219 */ /* 0x180fe2000000120f */
[----:B------:R-:W-:Y:S01]  /*17ea0*/  ULDC UR4, c[0x0][0x150] ;  /* 0x0000540000047ab9 */ /* 0x000fe20000000800 */
[----:B------:R-:W-:Y:S01]  /*17eb0*/  SHF.R.U32.HI R5, RZ, R6, R15 ;  /* 0x00000006ff057219 */ /* 0x000fe2000001160f */
[----:B------:R-:W1:Y:S01]  /*17ec0*/  LDC R12, c[0x0][0x8c0] ;  /* 0x00023000ff0c7b82 */ /* 0x000e620000000800 */
[----:B------:R-:W-:Y:S02]  /*17ed0*/  I2FP.F32.U32 R6, R8 ;  /* 0x0000000800067245 */ /* 0x000fe40000201000 */
[----:B------:R-:W-:Y:S02]  /*17ee0*/  IADD3 R9, P1, RZ, -R17, RZ ;  /* 0x80000011ff097210 */ /* 0x000fe40007f3e0ff */
[----:B------:R-:W-:Y:S01]  /*17ef0*/  MOV R10, R18 ;  /* 0x00000012000a7202 */ /* 0x000fe20000000f00 */
[----:B------:R-:W-:Y:S01]  /*17f00*/  FMUL R13, R6, UR4 ;  /* 0x00000004060d7c20 */ /* 0x000fe20008400000 */
[----:B------:R-:W-:Y:S01]  /*17f10*/  IADD3.X R5, RZ, ~R5, RZ, P1, !PT ;  /* 0x80000005ff057210 */ /* 0x000fe20000ffe4ff */
[----:B------:R-:W2:Y:S01]  /*17f20*/  LDC.64 R24, c[0x0][0x8e8] ;  /* 0x00023a00ff187b82 */ /* 0x000ea20000000a00 */
[----:B------:R-:W-:Y:S01]  /*17f30*/  MOV R11, R22 ;  /* 0x00000016000b7202 */ /* 0x000fe20000000f00 */
[----:B------:R-:W-:-:S02]  /*17f40*/  ULDC UR4, c[0x0][0x154] ;  /* 0x0000550000047ab9 */ /* 0x000fc40000000800 */
[----:B------:R-:W3:Y:S01]  /*17f50*/  F2I.U32.TRUNC.NTZ R13, R13 ;  /* 0x0000000d000d7305 */ /* 0x000ee2000020f000 */
[-C--:B------:R-:W-:Y:S02]  /*17f60*/  IMAD R6, R5, R20.reuse, RZ ;  /* 0x0000001405067224 */ /* 0x080fe400078e02ff */
[C---:B------:R-:W-:Y:S01]  /*17f70*/  IMAD.WIDE.U32 R10, R9.reuse, R20, R10 ;  /* 0x00000014090a7225 */ /* 0x040fe200078e000a */
[----:B------:R-:W4:Y:S03]  /*17f80*/  LDC R15, c[0x0][0x144] ;  /* 0x00005100ff0f7b82 */ /* 0x000f260000000800 */
[----:B------:R-:W-:Y:S01]  /*17f90*/  IMAD R5, R9, R21, R6 ;  /* 0x0000001509057224 */ /* 0x000fe200078e0206 */
[----:B------:R-:W-:-:S04]  /*17fa0*/  I2FP.F32.U32 R9, R7 ;  /* 0x0000000700097245 */ /* 0x000fc80000201000 */
[----:B------:R-:W5:Y:S01]  /*17fb0*/  LDC R18, c[0x0][0x8b0] ;  /* 0x00022c00ff127b82 */ /* 0x000f620000000800 */
[----:B------:R-:W-:Y:S02]  /*17fc0*/  IADD3 R5, R11, R5, RZ ;  /* 0x000000050b057210 */ /* 0x000fe40007ffe0ff */
[----:B---3--:R-:W-:Y:S02]  /*17fd0*/  IADD3 R6, -R13, RZ, RZ ;  /* 0x000000ff0d067210 */ /* 0x008fe40007ffe1ff */
[-CC-:B-1----:R-:W-:Y:S02]  /*17fe0*/  SHF.R.U64 R14, R10, R12.reuse, R5.reuse ;  /* 0x0000000c0a0e7219 */ /* 0x182fe40000001205 */
[----:B------:R-:W-:Y:S01]  /*17ff0*/  SHF.R.U32.HI R5, RZ, R12, R5 ;  /* 0x0000000cff057219 */ /* 0x000fe20000011605 */
[----:B------:R-:W1:Y:S01]  /*18000*/  LDC R22, c[0x0][0x900] ;  /* 0x00024000ff167b82 */ /* 0x000e620000000800 */
[----:B--2---:R-:W-:Y:S02]  /*18010*/  ISETP.NE.U32.AND P1, PT, R24, RZ, PT ;  /* 0x000000ff1800720c */ /* 0x004fe40003f25070 */
[----:B------:R-:W-:-:S02]  /*18020*/  MOV R11, 0x1 ;  /* 0x00000001000b7802 */ /* 0x000fc40000000f00 */
[----:B------:R-:W-:-:S03]  /*18030*/  ISETP.NE.AND.EX P1, PT, R25, RZ, PT, P1 ;  /* 0x000000ff1900720c */ /* 0x000fc60003f25310 */
[----:B------:R-:W2:Y:S01]  /*18040*/  LDC R20, c[0x0][0x148] ;  /* 0x00005200ff147b82 */ /* 0x000ea20000000800 */
[----:B----4-:R-:W-:Y:S02]  /*18050*/  IMAD R23, R15, R6, R8 ;  /* 0x000000060f177224 */ /* 0x010fe400078e0208 */
[----:B------:R-:W-:Y:S01]  /*18060*/  FMUL R6, R9, UR4 ;  /* 0x0000000409067c20 */ /* 0x000fe20008400000 */
[----:B------:R-:W-:-:S04]  /*18070*/  MOV R9, 0xffffffff ;  /* 0xffffffff00097802 */ /* 0x000fc80000000f00 */
[----:B------:R-:W3:Y:S01]  /*18080*/  LDC R21, c[0x0][0x8a8] ;  /* 0x00022a00ff157b82 */ /* 0x000ee20000000800 */
[-CC-:B-----5:R-:W-:Y:S02]  /*18090*/  SHF.R.U64 R16, R14, R18.reuse, R5.reuse ;  /* 0x000000120e107219 */ /* 0x1a0fe40000001205 */
[----:B------:R-:W-:Y:S02]  /*180a0*/  SHF.R.U32.HI R5, RZ, R18, R5 ;  /* 0x00000012ff057219 */ /* 0x000fe40000011605 */
[----:B------:R4:W1:Y:S03]  /*180b0*/  F2I.U32.TRUNC.NTZ R18, R6 ;  /* 0x0000000600127305 */ /* 0x000866000020f000 */
[----:B------:R-:W2:Y:S01]  /*180c0*/  LDC R26, c[0x0][0x8f0] ;  /* 0x00023c00ff1a7b82 */ /* 0x000ea20000000800 */
[-C--:B-1----:R-:W-:Y:S02]  /*180d0*/  SHF.L.U32 R8, R9, R22.reuse, RZ ;  /* 0x0000001609087219 */ /* 0x082fe400000006ff */
[----:B------:R-:W-:-:S02]  /*180e0*/  SHF.R.U64 R19, R16, R22, R5 ;  /* 0x0000001610137219 */ /* 0x000fc40000001205 */
[----:B------:R-:W-:Y:S02]  /*180f0*/  SHF.R.U32.HI R9, RZ, R22, R5 ;  /* 0x00000016ff097219 */ /* 0x000fe40000011605 */
[----:B------:R-:W-:Y:S01]  /*18100*/  LOP3.LUT R29, RZ, R8, RZ, 0x33, !PT ;  /* 0x00000008ff1d7212 */ /* 0x000fe200078e33ff */
[----:B------:R-:W1:Y:S01]  /*18110*/  LDC R27, c[0x0][0x8e0] ;  /* 0x00023800ff1b7b82 */ /* 0x000e620000000800 */
[----:B------:R-:W-:Y:S02]  /*18120*/  SHF.L.U32 R22, R11, R22, RZ ;  /* 0x000000160b167219 */ /* 0x000fe400000006ff */
[----:B------:R-:W-:-:S05]  /*18130*/  MOV R8, R19 ;  /* 0x0000001300087202 */ /* 0x000fca0000000f00 */
[----:B------:R-:W1:Y:S01]  /*18140*/  LDC R28, c[0x0][0x8b8] ;  /* 0x00022e00ff1c7b82 */ /* 0x000e620000000800 */
        /* <DEDUP_REMOVED lines=11> */
.L_x_141:
[----:B------:R-:W4:Y:S01]  /*18200*/  LDC R5, c[0x0][0x904] ;  /* 0x00024100ff057b82 */ /* 0x000f220000000800 */
[----:B--2---:R-:W-:Y:S02]  /*18210*/  SHF.R.U64 R6, R8, R26, R9 ;  /* 0x0000001a08067219 */ /* 0x004fe40000001209 */
[----:B------:R-:W-:Y:S02]  /*18220*/  IADD3 R18, -R18, RZ, RZ ;  /* 0x000000ff12127210 */ /* 0x000fe40007ffe1ff */
[----:B---3--:R-:W-:Y:S02]  /*18230*/  IADD3 R9, R21, -0x1, RZ ;  /* 0xffffffff15097810 */ /* 0x008fe40007ffe0ff */
[----:B------:R-:W-:Y:S02]  /*18240*/  IADD3 R8, -R6, RZ, RZ ;  /* 0x000000ff06087210 */ /* 0x000fe40007ffe1ff */
[----:B------:R-:W-:Y:S02]  /*18250*/  LOP3.LUT R14, R14, R9, RZ, 0xc0, !PT ;  /* 0x000000090e0e7212 */ /* 0x000fe400078ec0ff */
[----:B----4-:R-:W-:-:S02]  /*18260*/  ISETP.NE.AND P1, PT, R5, 0x1, PT ;  /* 0x000000010500780c */ /* 0x010fc40003f25270 */
[----:B------:R-:W-:-:S05]  /*18270*/  LOP3.LUT R5, R16, R29, RZ, 0xc0, !PT ;  /* 0x0000001d10057212 */ /* 0x000fca00078ec0ff */
[----:B------:R-:W-:Y:S01]  /*18280*/  IMAD R16, R22, R6, R5 ;  /* 0x0000000616107224 */ /* 0x000fe200078e0205 */
[----:B------:R-:W-:Y:S01]  /*18290*/  MOV R6, 0x1 ;  /* 0x0000000100067802 */ /* 0x000fe20000000f00 */
[----:B-1----:R-:W-:-:S04]  /*182a0*/  IMAD R5, R8, R27, R19 ;  /* 0x0000001b08057224 */ /* 0x002fc800078e0213 */
[----:B------:R-:W-:Y:S02]  /*182b0*/  @P1 IMAD R23, R20, R18, R7 ;  /* 0x0000001214171224 */ /* 0x000fe400078e0207 */
[----:B------:R-:W-:Y:S02]  /*182c0*/  IMAD R5, R5, R21, R14 ;  /* 0x0000001505057224 */ /* 0x000fe400078e020e */
[----:B------:R-:W-:-:S05]  /*182d0*/  IMAD R16, R16, R28, R23 ;  /* 0x0000001c10107224 */ /* 0x000fca00078e0217 */
[----:B------:R-:W-:Y:S02]  /*182e0*/  SEL R12, R5, R16, !P1 ;  /* 0x00000010050c7207 */ /* 0x000fe40004800000 */
[----:B------:R-:W-:Y:S02]  /*182f0*/  SEL R16, R16, R5, !P1 ;  /* 0x0000000510107207 */ /* 0x000fe40004800000 */
[----:B------:R-:W-:-:S07]  /*18300*/  MOV R5, R17 ;  /* 0x0000001100057202 */ /* 0x000fce0000000f00 */
.L_x_139:
[----:B------:R-:W-:-:S08]  /*18310*/  NOP ;  /* 0x0000000000007918 */ /* 0x000fd00000000000 */
[----:B------:R-:W1:-:S00]  /*18320*/  USETMAXREG.DEALLOC.CTAPOOL 0x28 ;  /* 0x00000028000079c8 */ /* 0x000e4000080e0500 */
[----:B-1----:R-:W-:-:S13]  /*18330*/  ISETP.NE.AND P1, PT, R4, 0x1, PT ;  /* 0x000000010400780c */ /* 0x002fda0003f25270 */
[----:B------:R-:W-:Y:S05]  /*18340*/  @!P1 EXIT ;  /* 0x000000000000994d */ /* 0x000fea0003800000 */
[----:B------:R-:W-:Y:S05]  /*18350*/  @!P4 BRA `(.L_x_142) ;  /* 0x00000018003cc947 */ /* 0x000fea0003800000 */
[----:B------:R-:W-:-:S13]  /*18360*/  ISETP.NE.OR P0, PT, R4, 0x2, P0 ;  /* 0x000000020400780c */ /* 0x000fda0000705670 */
[----:B------:R-:W-:Y:S05]  /*18370*/  @P0 EXIT ;  /* 0x000000000000094d */ /* 0x000fea0003800000 */
[----:B------:R-:W-:-:S13]  /*18380*/  LOP3.LUT P1, RZ, R6, 0xff, RZ, 0xc0, !PT ;  /* 0x000000ff06ff7812 */ /* 0x000fda000782c0ff */
[----:B------:R-:W-:Y:S05]  /*18390*/  @!P1 BRA `(.L_x_143) ;  /* 0x0000000000189947 */ /* 0x000fea0003800000 */
[----:B------:R-:W-:Y:S01]  /*183a0*/  UMOV UR4, 0x400 ;  /* 0x0000040000047882 */ /* 0x000fe20000000000 */
[----:B------:R-:W-:Y:S01]  /*183b0*/  MOV R4, RZ ;  /* 0x000000ff00047202 */ /* 0x000fe20000000f00 */
[----:B------:R-:W-:-:S03]  /*183c0*/  ULEA UR4, UR37, UR4, 0x18 ;  /* 0x0000000425047291 */ /* 0x000fc6000f8ec03f */
[----:B------:R-:W-:-:S06]  /*183d0*/  SHF.L.U32 R4, R4, 0x1f, RZ ;  /* 0x0000001f04047819 */ /* 0x000fcc00000006ff */
[----:B------:R-:W1:Y:S02]  /*183e0*/  SYNCS.PHASECHK.TRANS64.TRYWAIT P0, [UR4+0xc8], R4 ;  /* 0x0000c804ff0075a7 */ /* 0x000e640008000144 */
[----:B-1----:R-:W-:Y:S05]  /*183f0*/  @!P0 BRA `(.L_x_144) ;  /* 0x0000002c00888947 */ /* 0x002fea0003800000 */
.L_x_143:
[----:B------:R-:W-:Y:S01]  /*18400*/  PRMT R9, RZ, 0x7610, R9 ;  /* 0x00007610ff097816 */ /* 0x000fe20000000009 */
[----:B------:R-:W-:Y:S06]  /*18410*/  @P3 BRA `(.L_x_145) ;  /* 0x0000000000243947 */ /* 0x000fec0003800000 */
[----:B------:R-:W-:Y:S02]  /*18420*/  ULDC.64 UR4, c[0x0][0x588] ;  /* 0x0001620000047ab9 */ /* 0x000fe40000000a00 */
[----:B------:R-:W-:-:S04]  /*18430*/  ISETP.NE.U32.AND P0, PT, RZ, UR4, PT ;  /* 0x00000004ff007c0c */ /* 0x000fc8000bf05070 */
[----:B------:R-:W-:-:S13]  /*18440*/  ISETP.NE.AND.EX P0, PT, RZ, UR5, PT, P0 ;  /* 0x00000005ff007c0c */ /* 0x000fda000bf05300 */
[----:B------:R-:W-:Y:S05]  /*18450*/  @!P0 BRA `(.L_x_146) ;  /* 0x00000000000c8947 */ /* 0x000fea0003800000 */
[----:B------:R2:W5:Y:S01]  /*18460*/  LDG.E R11, desc[UR48][R2.64] ;  /* 0x00000030020b7981 */ /* 0x000562000c1e1900 */
[----:B------:R-:W-:Y:S01]  /*18470*/  MOV R9, 0x1 ;  /* 0x0000000100097802 */ /* 0x000fe20000000f00 */
[----:B------:R-:W-:Y:S06]  /*18480*/  BRA `(.L_x_145) ;  /* 0x0000000000087947 */ /* 0x000fec0003800000 */
.L_x_146:
[----:B------:R-:W3:Y:S01]  /*18490*/  LDC R11, c[0x0][0x580] ;  /* 0x00016000ff0b7b82 */ /* 0x000ee20000000800 */
[----:B------:R-:W-:-:S07]  /*184a0*/  MOV R9, 0x1 ;  /* 0x0000000100097802 */ /* 0x000fce0000000f00 */
.L_x_145:
[----:B------:R-:W-:Y:S05]  /*184b0*/  @!P1 BRA `(.L_x_147) ;  /* 0x0000001400649947 */ /* 0x000fea0003800000 */
[----:B------:R-:W4:Y:S01]  /*184c0*/  LDC R6, c[0x0][0x900] ;  /* 0x00024000ff067b82 */ /* 0x000f220000000800 */
[----:B--2---:R-:W-:Y:S01]  /*184d0*/  MOV R3, 0xffffffff ;  /* 0xffffffff00037802 */ /* 0x004fe20000000f00 */
[----:B------:R-:W-:Y:S01]  /*184e0*/  ULDC.64 UR22, c[0x0][0x198] ;  /* 0x0000660000167ab9 */ /* 0x000fe20000000a00 */
[----:B------:R-:W-:Y:S01]  /*184f0*/  MOV R13, 0x1 ;  /* 0x00000001000d7802 */ /* 0x000fe20000000f00 */
[----:B------:R-:W-:Y:S01]  /*18500*/  ULDC.64 UR4, c[0x0][0x588] ;  /* 0x0001620000047ab9 */ /* 0x000fe20000000a00 */
[----:B------:R-:W-:Y:S01]  /*18510*/  LOP3.LUT R10, R0, 0x2, RZ, 0xfc, !PT ;  /* 0x00000002000a7812 */ /* 0x000fe200078efcff */
[----:B------:R-:W-:Y:S01]  /*18520*/  ULDC.64 UR6, c[0x0][0x8f8] ;  /* 0x00023e0000067ab9 */ /* 0x000fe20000000a00 */
[----:B------:R-:W-:Y:S01]  /*18530*/  ULDC.64 UR14, c[0x0][0x590] ;  /* 0x00016400000e7ab9 */ /* 0x000fe20000000a00 */
[----:B-1----:R-:W1:Y:S01]  /*18540*/  LDC R7, c[0x0][0x8a8] ;  /* 0x00022a00ff077b82 */ /* 0x002e620000000800 */
[-C--:B----4-:R-:W-:Y:S02]  /*18550*/  SHF.L.U32 R3, R3, R6.reuse, RZ ;  /* 0x0000000603037219 */ /* 0x090fe400000006ff */
[----:B------:R-:W-:-:S02]  /*18560*/  SHF.L.U32 R6, R13, R6, RZ ;  /* 0x000000060d067219 */ /* 0x000fc400000006ff */
[----:B------:R-:W-:Y:S02]  /*18570*/  LOP3.LUT R8, RZ, R3, RZ, 0x33, !PT ;  /* 0x00000003ff087212 */ /* 0x000fe400078e33ff */
[----:B-1----:R-:W-:-:S07]  /*18580*/  IADD3 R7, R7, -0x1, RZ ;  /* 0xffffffff07077810 */ /* 0x002fce0007ffe0ff */
.L_x_203:
[----:B------:R-:W-:Y:S02]  /*18590*/  ISETP.NE.U32.AND P0, PT, RZ, UR14, PT ;  /* 0x0000000eff007c0c */ /* 0x000fe4000bf05070 */
[----:B------:R-:W-:Y:S02]  /*185a0*/  R2UR UR43, R16 ;  /* 0x00000000102b72ca */ /* 0x000fe400000e0000 */
[----:B------:R-:W-:Y:S02]  /*185b0*/  R2UR UR42, R12 ;  /* 0x000000000c2a72ca */ /* 0x000fe400000e0000 */
[----:B------:R-:W-:-:S09]  /*185c0*/  ISETP.NE.AND.EX P0, PT, RZ, UR15, PT, P0 ;  /* 0x0000000fff007c0c */ /* 0x000fd2000bf05300 */
[----:B------:R-:W-:Y:S02]  /*185d0*/  USHF.L.U32 UR43, UR43, 0x7, URZ ;  /* 0x000000072b2b7899 */ /* 0x000fe4000800063f */
[----:B------:R-:W-:Y:S02]  /*185e0*/  USHF.L.U32 UR42, UR42, 0x8, URZ ;  /* 0x000000082a2a7899 */ /* 0x000fe4000800063f */
[----:B---34-:R-:W-:Y:S10]  /*185f0*/  @!P0 BRA `(.L_x_148) ;  /* 0x00000000002c8947 */ /* 0x018ff40003800000 */
[----:B------:R-:W-:-:S04]  /*18600*/  ISETP.NE.U32.AND P1, PT, RZ, UR4, PT ;  /* 0x00000004ff007c0c */ /* 0x000fc8000bf25070 */
[----:B------:R-:W-:-:S13]  /*18610*/  ISETP.NE.AND.EX P1, PT, RZ, UR5, PT, P1 ;  /* 0x00000005ff007c0c */ /* 0x000fda000bf25310 */
[----:B------:R-:W-:Y:S05]  /*18620*/  @!P1 BRA `(.L_x_149) ;  /* 0x0000000000189947 */ /* 0x000fea0003800000 */
[----:B------:R-:W1:Y:S01]  /*18630*/  LDC.64 R2, c[0x0][0x588] ;  /* 0x00016200ff027b82 */ /* 0x000e620000000a00 */
[----:B------:R-:W-:-:S04]  /*18640*/  IMAD R9, R5, UR14, RZ ;  /* 0x0000000e05097c24 */ /* 0x000fc8000f8e02ff */
[----:B-1----:R-:W-:-:S05]  /*18650*/  IMAD.WIDE R2, R9, 0x4, R2 ;  /* 0x0000000409027825 */ /* 0x002fca00078e0202 */
[----:B---3-5:R1:W5:Y:S01]  /*18660*/  LDG.E R11, desc[UR48][R2.64] ;  /* 0x00000030020b7981 */ /* 0x028362000c1e1900 */
[----:B------:R-:W-:Y:S01]  /*18670*/  MOV R9, 0x1 ;  /* 0x0000000100097802 */ /* 0x000fe20000000f00 */
[----:B------:R-:W-:Y:S06]  /*18680*/  BRA `(.L_x_148) ;  /* 0x0000000000087947 */ /* 0x000fec0003800000 */
.L_x_149:
[----:B---3-5:R-:W2:Y:S01]  /*18690*/  LDC R11, c[0x0][0x580] ;  /* 0x00016000ff0b7b82 */ /* 0x028ea20000000800 */
[----:B------:R-:W-:-:S07]  /*186a0*/  MOV R9, 0x1 ;  /* 0x0000000100097802 */ /* 0x000fce0000000f00 */
.L_x_148:
[----:B------:R-:W-:Y:S05]  /*186b0*/  @!P0 BRA `(.L_x_150) ;  /* 0x00000000001c8947 */ /* 0x000fea0003800000 */
[----:B------:R-:W-:-:S13]  /*186c0*/  LOP3.LUT P2, RZ, R9, 0xff, RZ, 0xc0, !PT ;  /* 0x000000ff09ff7812 */ /* 0x000fda000784c0ff */
[----:B-1----:R-:W1:Y:S02]  /*186d0*/  @!P2 LDC.64 R2, c[0x0][0x588] ;  /* 0x00016200ff02ab82 */ /* 0x002e640000000a00 */
[----:B-1----:R-:W-:-:S04]  /*186e0*/  @!P2 ISETP.NE.U32.AND P0, PT, R2, RZ, PT ;  /* 0x000000ff0200a20c */ /* 0x002fc80003f05070 */
[----:B------:R-:W-:Y:S02]  /*186f0*/  @!P2 ISETP.NE.AND.EX P1, PT, R3, RZ, PT, P0 ;  /* 0x000000ff0300a20c */ /* 0x000fe40003f25300 */
[----:B--23-5:R-:W-:Y:S02]  /*18700*/  @P2 FSETP.EQ.AND P0, PT, R11, RZ, PT ;  /* 0x000000ff0b00220b */ /* 0x02cfe40003f02000 */
[----:B------:R-:W-:Y:S01]  /*18710*/  @!P2 PLOP3.LUT P0, PT, P1, PT, PT, 0x8, 0x0 ;  /* 0x000000000000a81c */ /* 0x000fe20000f0e170 */
[----:B------:R-:W-:-:S12]  /*18720*/  BRA `(.L_x_151) ;  /* 0x0000000000047947 */ /* 0x000fd80003800000 */
.L_x_150:
[----:B--23-5:R-:W-:-:S13]  /*18730*/  FSETP.EQ.AND P0, PT, R11, RZ, PT ;  /* 0x000000ff0b00720b */ /* 0x02cfda0003f02000 */
.L_x_151:
[----:B------:R-:W-:Y:S02]  /*18740*/  ISETP.NE.AND P2, PT, R10, 0x3, PT ;  /* 0x000000030a00780c */ /* 0x000fe40003f45270 */
[----:B------:R-:W-:-:S04]  /*18750*/  ELECT P1, URZ, PT ;  /* 0x00000000003f782f */ /* 0x000fc80003820000 */
[----:B------:R-:W-:-:S07]  /*18760*/  PLOP3.LUT P0, PT, P1, P0, PT, 0x20, 0x0 ;  /* 0x000000000000781c */ /* 0x000fce0000f00470 */
[----:B------:R-:W-:Y:S06]  /*18770*/  @!P2 BRA `(.L_x_152) ;  /* 0x000000000004a947 */ /* 0x000fec0003800000 */
[----:B------:R-:W-:Y:S01]  /*18780*/  BPT.TRAP 0x1 ;  /* 0x000000040000795c */ /* 0x000fe20000300000 */
.L_x_152:
[----:B------:R-:W2:Y:S01]  /*18790*/  S2UR UR37, SR_CgaCtaId ;  /* 0x00000000002579c3 */ /* 0x000ea20000008800 */
[----:B------:R-:W-:Y:S01]  /*187a0*/  UMOV UR13, 0x400 ;  /* 0x00000400000d7882 */ /* 0x000fe20000000000 */
[----:B-1----:R-:W-:-:S04]  /*187b0*/  MOV R2, 0x1 ;  /* 0x0000000100027802 */ /* 0x002fc80000000f00 */
[----:B------:R-:W-:Y:S01]  /*187c0*/  SHF.L.U32 R2, R2, 0x1f, RZ ;  /* 0x0000001f02027819 */ /* 0x000fe200000006ff */
[----:B--2---:R-:W-:-:S09]  /*187d0*/  ULEA UR13, UR37, UR13, 0x18 ;  /* 0x0000000d250d7291 */ /* 0x004fd2000f8ec03f */
[----:B------:R-:W1:Y:S02]  /*187e0*/  SYNCS.PHASECHK.TRANS64.TRYWAIT P1, [UR13+0xa0], R2 ;  /* 0x0000a002ff0075a7 */ /* 0x000e64000802014d */
[----:B-1----:R-:W-:Y:S05]  /*187f0*/  @!P1 BRA `(.L_x_153) ;  /* 0x0000002800a09947 */ /* 0x002fea0003800000 */
.L_x_247:
[----:B------:R-:W-:Y:S04]  /*18800*/  BSSY B0, `(.L_x_154) ;  /* 0x000000e000007945 */ /* 0x000fe80003800000 */
[----:B------:R-:W-:Y:S05]  /*18810*/  @!P0 BRA `(.L_x_155) ;  /* 0x0000000000308947 */ /* 0x000fea0003800000 */
[----:B------:R-:W-:Y:S01]  /*18820*/  R2UR UR44, R5 ;  /* 0x00000000052c72ca */ /* 0x000fe200000e0000 */
[----:B------:R-:W-:Y:S02]  /*18830*/  UIADD3 UR8, UP0, UR22, 0x3f0, URZ ;  /* 0x000003f016087890 */ /* 0x000fe4000ff1e03f */
[----:B------:R-:W-:Y:S02]  /*18840*/  UIADD3 UR40, UR13, 0x100, URZ ;  /* 0x000001000d287890 */ /* 0x000fe4000fffe03f */
[----:B------:R-:W-:Y:S02]  /*18850*/  UIADD3 UR41, UR13, 0x80, URZ ;  /* 0x000000800d297890 */ /* 0x000fe4000fffe03f */
[----:B------:R-:W-:Y:S01]  /*18860*/  UIADD3.X UR9, URZ, UR23, URZ, UP0, !UPT ;  /* 0x000000173f097290 */ /* 0x000fe200087fe43f */
[----:B------:R-:W-:Y:S01]  /*18870*/  UMOV UR10, 0x0 ;  /* 0x00000000000a7882 */ /* 0x000fe20000000000 */
[----:B------:R-:W-:-:S07]  /*18880*/  UMOV UR11, 0x10000000 ;  /* 0x10000000000b7882 */ /* 0x000fce0000000000 */
[----:B------:R2:W-:Y:S02]  /*18890*/  UTMALDG.3D [UR40], [UR8], desc[UR10] ;  /* 0x00000a28080075b4 */ /* 0x0005e40008011000 */
[----:B--2---:R-:W-:Y:S05]  /*188a0*/  @!P2 BRA `(.L_x_156) ;  /* 0x000000000004a947 */ /* 0x004fea0003800000 */
[----:B------:R-:W-:Y:S01]  /*188b0*/  BPT.TRAP 0x1 ;  /* 0x000000040000795c */ /* 0x000fe20000300000 */
.L_x_156:
[----:B-1----:R-:W1:Y:S02]  /*188c0*/  LDC R3, c[0x0][0x800] ;  /* 0x00020000ff037b82 */ /* 0x002e640000000800 */
[----:B-1----:R2:W-:Y:S02]  /*188d0*/  SYNCS.ARRIVE.TRANS64.RED.A0TR RZ, [UR13+0x80], R3 ;  /* 0x00008003ffff79a7 */ /* 0x0025e4000830040d */
.L_x_155:
[----:B------:R-:W-:Y:S05]  /*188e0*/  BSYNC B0 ;  /* 0x0000000000007941 */ /* 0x000fea0003800000 */
.L_x_154:
[----:B------:R-:W-:Y:S05]  /*188f0*/  @!P2 BRA `(.L_x_157) ;  /* 0x000000000004a947 */ /* 0x000fea0003800000 */
[----:B------:R-:W-:Y:S01]  /*18900*/  BPT.TRAP 0x1 ;  /* 0x000000040000795c */ /* 0x000fe20000300000 */
.L_x_157:
[----:B------:R-:W-:-:S04]  /*18910*/  UIADD3 UR33, UR13, 0x80, URZ ;  /* 0x000000800d217890 */ /* 0x000fc8000fffe03f */
[----:B------:R-:W-:-:S09]  /*18920*/  UPRMT UR16, UR37, 0x654, UR33 ;  /* 0x0000065425107896 */ /* 0x000fd20008000021 */
[----:B------:R-:W-:Y:S01]  /*18930*/  SYNCS.ARRIVE.TRANS64.RED.A1T0 RZ, [UR16], RZ ;  /* 0x000000ffffff79a7 */ /* 0x000fe20008100410 */
[----:B------:R-:W-:Y:S05]  /*18940*/  @!P2 BRA `(.L_x_158) ;  /* 0x000000000004a947 */ /* 0x000fea0003800000 */
[----:B------:R-:W-:Y:S01]  /*18950*/  BPT.TRAP 0x1 ;  /* 0x000000040000795c */ /* 0x000fe20000300000 */
.L_x_158:
[----:B------:R-:W3:Y:S02]  /*18960*/  SYNCS.PHASECHK.TRANS64.TRYWAIT P1, [UR13+0xa8], R2 ;  /* 0x0000a802ff0075a7 */ /* 0x000ee4000802014d */
[----:B---3--:R-:W-:Y:S05]  /*18970*/  @!P1 BRA `(.L_x_159) ;  /* 0x0000002800589947 */ /* 0x008fea0003800000 */
.L_x_248:
[----:B------:R-:W-:Y:S04]  /*18980*/  BSSY B0, `(.L_x_160) ;  /* 0x0000010000007945 */ /* 0x000fe80003800000 */
[----:B------:R-:W-:Y:S05]  /*18990*/  @!P0 BRA `(.L_x_161) ;  /* 0x0000000000388947 */ /* 0x000fea0003800000 */
[----:B------:R-:W-:Y:S01]  /*189a0*/  UIADD3 UR18, UP0, UR22, 0x3f0, URZ ;  /* 0x000003f016127890 */ /* 0x000fe2000ff1e03f */
[----:B------:R-:W-:Y:S01]  /*189b0*/  R2UR UR12, R5 ;  /* 0x00000000050c72ca */ /* 0x000fe200000e0000 */
[----:B------:R-:W-:Y:S02]  /*189c0*/  UIADD3 UR10, UR42, 0x20, URZ ;  /* 0x000000202a0a7890 */ /* 0x000fe4000fffe03f */
[----:B------:R-:W-:Y:S02]  /*189d0*/  UIADD3 UR8, UR13, 0x1100, URZ ;  /* 0x000011000d087890 */ /* 0x000fe4000fffe03f */
[----:B------:R-:W-:Y:S02]  /*189e0*/  UIADD3 UR9, UR13, 0x88, URZ ;  /* 0x000000880d097890 */ /* 0x000fe4000fffe03f */
[----:B------:R-:W-:Y:S01]  /*189f0*/  UIADD3.X UR19, URZ, UR23, URZ, UP0, !UPT ;  /* 0x000000173f137290 */ /* 0x000fe200087fe43f */
[----:B------:R-:W-:Y:S01]  /*18a00*/  UMOV UR20, 0x0 ;  /* 0x0000000000147882 */ /* 0x000fe20000000000 */
[----:B------:R-:W-:Y:S01]  /*18a10*/  UMOV UR21, 0x10000000 ;  /* 0x1000000000157882 */ /* 0x000fe20000000000 */
[----:B------:R-:W-:-:S06]  /*18a20*/  UMOV UR11, UR43 ;  /* 0x0000002b000b7c82 */ /* 0x000fcc0008000000 */
[----:B------:R3:W-:Y:S02]  /*18a30*/  UTMALDG.3D [UR8], [UR18], desc[UR20] ;  /* 0x00001408120075b4 */ /* 0x0007e40008011000 */
[----:B---3--:R-:W-:Y:S05]  /*18a40*/  @!P2 BRA `(.L_x_162) ;  /* 0x000000000004a947 */ /* 0x008fea0003800000 */
[----:B------:R-:W-:Y:S01]  /*18a50*/  BPT.TRAP 0x1 ;  /* 0x000000040000795c */ /* 0x000fe20000300000 */
.L_x_162:
[----:B-12---:R-:W1:Y:S02]  /*18a60*/  LDC R3, c[0x0][0x800] ;  /* 0x00020000ff037b82 */ /* 0x006e640000000800 */
[----:B-1----:R3:W-:Y:S02]  /*18a70*/  SYNCS.ARRIVE.TRANS64.RED.A0TR RZ, [UR13+0x88], R3 ;  /* 0x00008803ffff79a7 */ /* 0x0027e4000830040d */
.L_x_161:
[----:B------:R-:W-:Y:S05]  /*18a80*/  BSYNC B0 ;  /* 0x0000000000007941 */ /* 0x000fea0003800000 */
.L_x_160:
[----:B------:R-:W-:Y:S05]  /*18a90*/  @!P2 BRA `(.L_x_163) ;  /* 0x000000000004a947 */ /* 0x000fea0003800000 */
[----:B------:R-:W-:Y:S01]  /*18aa0*/  BPT.TRAP 0x1 ;  /* 0x000000040000795c */ /* 0x000fe20000300000 */
.L_x_163:
[----:B------:R-:W-:-:S04]  /*18ab0*/  UIADD3 UR25, UR13, 0x88, URZ ;  /* 0x000000880d197890 */ /* 0x000fc8000fffe03f */
[----:B------:R-:W-:-:S09]  /*18ac0*/  UPRMT UR18, UR37, 0x654, UR25 ;  /* 0x0000065425127896 */ /* 0x000fd20008000019 */
[----:B------:R-:W-:Y:S01]  /*18ad0*/  SYNCS.ARRIVE.TRANS64.RED.A1T0 RZ, [UR18], RZ ;  /* 0x000000ffffff79a7 */ /* 0x000fe20008100412 */
[----:B------:R-:W-:Y:S05]  /*18ae0*/  @!P2 BRA `(.L_x_164) ;  /* 0x000000000004a947 */ /* 0x000fea0003800000 */
[----:B------:R-:W-:Y:S01]  /*18af0*/  BPT.TRAP 0x1 ;  /* 0x000000040000795c */ /* 0x000fe20000300000 */
.L_x_164:
[----:B------:R-:W4:Y:S02]  /*18b00*/  SYNCS.PHASECHK.TRANS64.TRYWAIT P1, [UR13+0xb0], R2 ;  /* 0x0000b002ff0075a7 */ /* 0x000f24000802014d */
[----:B----4-:R-:W-:Y:S05]  /*18b10*/  @!P1 BRA `(.L_x_165) ;  /* 0x0000002800089947 */ /* 0x010fea0003800000 */
.L_x_249:
        /* <DEDUP_REMOVED lines=12> */
[----:B----4-:R-:W-:Y:S05]  /*18be0*/  @!P2 BRA `(.L_x_168) ;  /* 0x000000000004a947 */ /* 0x010fea0003800000 */
[----:B------:R-:W-:Y:S01]  /*18bf0*/  BPT.TRAP 0x1 ;  /* 0x000000040000795c */ /* 0x000fe20000300000 */
.L_x_168:
[----:B-123--:R-:W1:Y:S02]  /*18c00*/  LDC R3, c[0x0][0x800] ;  /* 0x00020000ff037b82 */ /* 0x00ee640000000800 */
[----:B-1----:R4:W-:Y:S02]  /*18c10*/  SYNCS.ARRIVE.TRANS64.RED.A0TR RZ, [UR13+0x90], R3 ;  /* 0x00009003ffff79a7 */ /* 0x0029e4000830040d */
.L_x_167:
[----:B------:R-:W-:Y:S05]  /*18c20*/  BSYNC B0 ;  /* 0x0000000000007941 */ /* 0x000fea0003800000 */
.L_x_166:
[----:B------:R-:W-:Y:S05]  /*18c30*/  @!P2 BRA `(.L_x_169) ;  /* 0x000000000004a947 */ /* 0x000fea0003800000 */
[----:B------:R-:W-:Y:S01]  /*18c40*/  BPT.TRAP 0x1 ;  /* 0x000000040000795c */ /* 0x000fe20000300000 */
.L_x_169:
[----:B------:R-:W-:-:S04]  /*18c50*/  UIADD3 UR17, UR13, 0x90, URZ ;  /* 0x000000900d117890 */ /* 0x000fc8000fffe03f */
[----:B------:R-:W-:-:S09]  /*18c60*/  UPRMT UR21, UR37, 0x654, UR17 ;  /* 0x0000065425157896 */ /* 0x000fd20008000011 */
[----:B------:R-:W-:Y:S01]  /*18c70*/  SYNCS.ARRIVE.TRANS64.RED.A1T0 RZ, [UR21], RZ ;  /* 0x000000ffffff79a7 */ /* 0x000fe20008100415 */
[----:B------:R-:W-:Y:S05]  /*18c80*/  @!P2 BRA `(.L_x_170) ;  /* 0x000000000004a947 */ /* 0x000fea0003800000 */
[----:B------:R-:W-:Y:S01]  /*18c90*/  BPT.TRAP 0x1 ;  /* 0x000000040000795c */ /* 0x000fe20000300000 */
.L_x_170:
[----:B------:R-:W5:Y:S02]  /*18ca0*/  SYNCS.PHASECHK.TRANS64.TRYWAIT P1, [UR13+0xb8], R2 ;  /* 0x0000b802ff0075a7 */ /* 0x000f64000802014d */
[----:B-----5:R-:W-:Y:S05]  /*18cb0*/  @!P1 BRA `(.L_x_171) ;  /* 0x0000002400b89947 */ /* 0x020fea0003800000 */
.L_x_250:
        /* <DEDUP_REMOVED lines=12> */
[----:B-1----:R-:W-:Y:S05]  /*18d80*/  @!P2 BRA `(.L_x_174) ;  /* 0x000000000004a947 */ /* 0x002fea0003800000 */
[----:B------:R-:W-:Y:S01]  /*18d90*/  BPT.TRAP 0x1 ;  /* 0x000000040000795c */ /* 0x000fe20000300000 */
.L_x_174:
[----:B------:R-:W1:Y:S02]  /*18da0*/  LDC R2, c[0x0][0x800] ;  /* 0x00020000ff027b82 */ /* 0x000e640000000800 */
[----:B-1----:R1:W-:Y:S02]  /*18db0*/  SYNCS.ARRIVE.TRANS64.RED.A0TR RZ, [UR13+0x98], R2 ;  /* 0x00009802ffff79a7 */ /* 0x0023e4000830040d */
.L_x_173:
[----:B------:R-:W-:Y:S05]  /*18dc0*/  BSYNC B0 ;  /* 0x0000000000007941 */ /* 0x000fea0003800000 */
.L_x_172:
[----:B------:R-:W-:Y:S05]  /*18dd0*/  @!P2 BRA `(.L_x_175) ;  /* 0x000000000004a947 */ /* 0x000fea0003800000 */
[----:B------:R-:W-:Y:S01]  /*18de0*/  BPT.TRAP 0x1 ;  /* 0x000000040000795c */ /* 0x000fe20000300000 */
.L_x_175:
[----:B------:R-:W-:-:S04]  /*18df0*/  UIADD3 UR9, UR13, 0x98, URZ ;  /* 0x000000980d097890 */ /* 0x000fc8000fffe03f */
[----:B------:R-:W-:-:S09]  /*18e00*/  UPRMT UR29, UR37, 0x654, UR9 ;  /* 0x00000654251d7896 */ /* 0x000fd20008000009 */
[----:B------:R-:W-:Y:S01]  /*18e10*/  SYNCS.ARRIVE.TRANS64.RED.A1T0 RZ, [UR29], RZ ;  /* 0x000000ffffff79a7 */ /* 0x000fe2000810041d */
[----:B------:R-:W-:Y:S05]  /*18e20*/  @!P2 BRA `(.L_x_176) ;  /* 0x000000000004a947 */ /* 0x000fea0003800000 */
[----:B------:R-:W-:Y:S01]  /*18e30*/  BPT.TRAP 0x1 ;  /* 0x000000040000795c */ /* 0x000fe20000300000 */
.L_x_176:
[----:B-1----:R-:W-:-:S04]  /*18e40*/  SHF.L.U32 R2, RZ, 0x1f, RZ ;  /* 0x0000001fff027819 */ /* 0x002fc800000006ff */
[----:B------:R-:W1:Y:S02]  /*18e50*/  SYNCS.PHASECHK.TRANS64.TRYWAIT P1, [UR13+0xa0], R2 ;  /* 0x0000a002ff0075a7 */ /* 0x000e64000802014d */
[----:B-1----:R-:W-:Y:S05]  /*18e60*/  @!P1 BRA `(.L_x_177) ;  /* 0x0000002400649947 */ /* 0x002fea0003800000 */
.L_x_251:
        /* <DEDUP_REMOVED lines=13> */
.L_x_180:
[----:B--234-:R-:W1:Y:S02]  /*18f40*/  LDC R3, c[0x0][0x800] ;  /* 0x00020000ff037b82 */ /* 0x01ce640000000800 */
[----:B-1----:R1:W-:Y:S02]  /*18f50*/  SYNCS.ARRIVE.TRANS64.RED.A0TR RZ, [UR13+0x80], R3 ;  /* 0x00008003ffff79a7 */ /* 0x0023e4000830040d */
.L_x_179:
[----:B------:R-:W-:Y:S05]  /*18f60*/  BSYNC B0 ;  /* 0x0000000000007941 */ /* 0x000fea0003800000 */
.L_x_178:
[----:B------:R-:W-:Y:S05]  /*18f70*/  @!P2 BRA `(.L_x_181) ;  /* 0x000000000004a947 */ /* 0x000fea0003800000 */
[----:B------:R-:W-:Y:S01]  /*18f80*/  BPT.TRAP 0x1 ;  /* 0x000000040000795c */ /* 0x000fe20000300000 */
.L_x_181:
[----:B------:R-:W-:Y:S01]  /*18f90*/  SYNCS.ARRIVE.TRANS64.RED.A1T0 RZ, [UR16], RZ ;  /* 0x000000ffffff79a7 */ /* 0x000fe20008100410 */
[----:B------:R-:W-:Y:S05]  /*18fa0*/  @!P2 BRA `(.L_x_182) ;  /* 0x000000000004a947 */ /* 0x000fea0003800000 */
[----:B------:R-:W-:Y:S01]  /*18fb0*/  BPT.TRAP 0x1 ;  /* 0x000000040000795c */ /* 0x000fe20000300000 */
.L_x_182:
[----:B------:R-:W5:Y:S02]  /*18fc0*/  SYNCS.PHASECHK.TRANS64.TRYWAIT P1, [UR13+0xa8], R2 ;  /* 0x0000a802ff0075a7 */ /* 0x000f64000802014d */
[----:B-----5:R-:W-:Y:S05]  /*18fd0*/  @!P1 BRA `(.L_x_183) ;  /* 0x0000002400209947 */ /* 0x020fea0003800000 */
.L_x_252:
        /* <DEDUP_REMOVED lines=13> */
.L_x_186:
[----:B--234-:R-:W1:Y:S02]  /*190b0*/  LDC R3, c[0x0][0x800] ;  /* 0x00020000ff037b82 */ /* 0x01ce640000000800 */
[----:B-1----:R1:W-:Y:S02]  /*190c0*/  SYNCS.ARRIVE.TRANS64.RED.A0TR RZ, [UR13+0x88], R3 ;  /* 0x00008803ffff79a7 */ /* 0x0023e4000830040d */
.L_x_185:
[----:B------:R-:W-:Y:S05]  /*190d0*/  BSYNC B0 ;  /* 0x0000000000007941 */ /* 0x000fea0003800000 */
.L_x_184:
[----:B------:R-:W-:Y:S05]  /*190e0*/  @!P2 BRA `(.L_x_187) ;  /* 0x000000000004a947 */ /* 0x000fea0003800000 */
[----:B------:R-:W-:Y:S01]  /*190f0*/  BPT.TRAP 0x1 ;  /* 0x000000040000795c */ /* 0x000fe20000300000 */
.L_x_187:
[----:B------:R-:W-:Y:S01]  /*19100*/  SYNCS.ARRIVE.TRANS64.RED.A1T0 RZ, [UR18], RZ ;  /* 0x000000ffffff79a7 */ /* 0x000fe20008100412 */
[----:B------:R-:W-:Y:S05]  /*19110*/  @!P2 BRA `(.L_x_188) ;  /* 0x000000000004a947 */ /* 0x000fea0003800000 */
[----:B------:R-:W-:Y:S01]  /*19120*/  BPT.TRAP 0x1 ;  /* 0x000000040000795c */ /* 0x000fe20000300000 */
.L_x_188:
[----:B------:R-:W5:Y:S02]  /*19130*/  SYNCS.PHASECHK.TRANS64.TRYWAIT P1, [UR13+0xb0], R2 ;  /* 0x0000b002ff0075a7 */ /* 0x000f64000802014d */
[----:B-----5:R-:W-:Y:S05]  /*19140*/  @!P1 BRA `(.L_x_189) ;  /* 0x0000002000dc9947 */ /* 0x020fea0003800000 */
.L_x_253:
        /* <DEDUP_REMOVED lines=13> */
.L_x_192:
[----:B--234-:R-:W1:Y:S02]  /*19220*/  LDC R3, c[0x0][0x800] ;  /* 0x00020000ff037b82 */ /* 0x01ce640000000800 */
[----:B-1----:R1:W-:Y:S02]  /*19230*/  SYNCS.ARRIVE.TRANS64.RED.A0TR RZ, [UR13+0x90], R3 ;  /* 0x00009003ffff79a7 */ /* 0x0023e4000830040d */
.L_x_191:
[----:B------:R-:W-:Y:S05]  /*19240*/  BSYNC B0 ;  /* 0x0000000000007941 */ /* 0x000fea0003800000 */
.L_x_190:
[----:B------:R-:W-:Y:S05]  /*19250*/  @!P2 BRA `(.L_x_193) ;  /* 0x000000000004a947 */ /* 0x000fea0003800000 */
[----:B------:R-:W-:Y:S01]  /*19260*/  BPT.TRAP 0x1 ;  /* 0x000000040000795c */ /* 0x000fe20000300000 */
.L_x_193:
[----:B------:R-:W-:Y:S01]  /*19270*/  SYNCS.ARRIVE.TRANS64.RED.A1T0 RZ, [UR21], RZ ;  /* 0x000000ffffff79a7 */ /* 0x000fe20008100415 */
[----:B------:R-:W-:Y:S05]  /*19280*/  @!P2 BRA `(.L_x_194) ;  /* 0x000000000004a947 */ /* 0x000fea0003800000 */
[----:B------:R-:W-:Y:S01]  /*19290*/  BPT.TRAP 0x1 ;  /* 0x000000040000795c */ /* 0x000fe20000300000 */
.L_x_194:
[----:B------:R-:W5:Y:S02]  /*192a0*/  SYNCS.PHASECHK.TRANS64.TRYWAIT P1, [UR13+0xb8], R2 ;  /* 0x0000b802ff0075a7 */ /* 0x000f64000802014d */
[----:B-----5:R-:W-:Y:S05]  /*192b0*/  @!P1 BRA `(.L_x_195) ;  /* 0x0000002000989947 */ /* 0x020fea0003800000 */
.L_x_254:
        /* <DEDUP_REMOVED lines=13> */
.L_x_198:
[----:B------:R-:W1:Y:S02]  /*19390*/  LDC R2, c[0x0][0x800] ;  /* 0x00020000ff027b82 */ /* 0x000e640000000800 */
[----:B-1----:R1:W-:Y:S02]  /*193a0*/  SYNCS.ARRIVE.TRANS64.RED.A0TR RZ, [UR13+0x98], R2 ;  /* 0x00009802ffff79a7 */ /* 0x0023e4000830040d */
.L_x_197:
[----:B------:R-:W-:Y:S05]  /*193b0*/  BSYNC B0 ;  /* 0x0000000000007941 */ /* 0x000fea0003800000 */
.L_x_196:
[----:B------:R-:W-:Y:S05]  /*193c0*/  @!P2 BRA `(.L_x_199) ;  /* 0x000000000004a947 */ /* 0x000fea0003800000 */
[----:B------:R-:W-:Y:S01]  /*193d0*/  BPT.TRAP 0x1 ;  /* 0x000000040000795c */ /* 0x000fe20000300000 */
.L_x_199:
[----:B------:R-:W5:Y:S01]  /*193e0*/  LDL.LU R23, [R1+0xc4] ;  /* 0x0000c40001177983 */ /* 0x000f620000300800 */
[----:B------:R-:W-:Y:S03]  /*193f0*/  SYNCS.ARRIVE.TRANS64.RED.A1T0 RZ, [UR29], RZ ;  /* 0x000000ffffff79a7 */ /* 0x000fe6000810041d */
[----:B------:R-:W2:Y:S01]  /*19400*/  LDL.LU R21, [R1+0xc0] ;  /* 0x0000c00001157983 */ /* 0x000ea20000300800 */
[----:B-1----:R-:W-:Y:S02]  /*19410*/  PRMT R2, RZ, 0x7610, R2 ;  /* 0x00007610ff027816 */ /* 0x002fe40000000002 */
[----:B------:R-:W-:Y:S02]  /*19420*/  MOV R16, 0xffffffff ;  /* 0xffffffff00107802 */ /* 0x000fe40000000f00 */
[----:B------:R-:W-:Y:S02]  /*19430*/  MOV R12, 0xffffffff ;  /* 0xffffffff000c7802 */ /* 0x000fe40000000f00 */
[----:B------:R-:W-:-:S02]  /*19440*/  MOV R5, 0xffffffff ;  /* 0xffffffff00057802 */ /* 0x000fc40000000f00 */
[----:B--2---:R-:W-:-:S04]  /*19450*/  IADD3 R21, P0, R21, UR46, RZ ;  /* 0x0000002e15157c10 */ /* 0x004fc8000ff1e0ff */
[----:B-----5:R-:W-:Y:S01]  /*19460*/  IADD3.X R23, R23, UR38, RZ, P0, !PT ;  /* 0x0000002617177c10 */ /* 0x020fe200087fe4ff */
[----:B------:R1:W-:Y:S01]  /*19470*/  STL [R1+0xc0], R21 ;  /* 0x0000c01501007387 */ /* 0x0003e20000100800 */
[----:B------:R-:W-:-:S03]  /*19480*/  ISETP.GE.U32.AND P0, PT, R21, UR6, PT ;  /* 0x0000000615007c0c */ /* 0x000fc6000bf06070 */
[----:B------:R1:W-:Y:S01]  /*19490*/  STL [R1+0xc4], R23 ;  /* 0x0000c41701007387 */ /* 0x0003e20000100800 */
[----:B------:R-:W-:-:S13]  /*194a0*/  ISETP.GE.U32.AND.EX P0, PT, R23, UR7, PT, P0 ;  /* 0x0000000717007c0c */ /* 0x000fda000bf06100 */
[----:B-1----:R-:W-:Y:S05]  /*194b0*/  @P0 BRA `(.L_x_200) ;  /* 0x00000004005c0947 */ /* 0x002fea0003800000 */
[----:B------:R-:W1:Y:S01]  /*194c0*/  S2R R15, SR_CTAID.X ;  /* 0x00000000000f7919 */ /* 0x000e620000002500 */
[----:B------:R-:W2:Y:S01]  /*194d0*/  LDC.64 R12, c[0x0][0x8d0] ;  /* 0x00023400ff0c7b82 */ /* 0x000ea20000000a00 */
[----:B------:R-:W-:Y:S01]  /*194e0*/  ULDC UR8, c[0x0][0x150] ;  /* 0x0000540000087ab9 */ /* 0x000fe20000000800 */
[----:B---34-:R-:W-:Y:S01]  /*194f0*/  MOV R3, R23 ;  /* 0x0000001700037202 */ /* 0x018fe20000000f00 */
[----:B------:R-:W3:Y:S05]  /*19500*/  S2R R16, SR_CTAID.Y ;  /* 0x0000000000107919 */ /* 0x000eea0000002600 */
[----:B------:R-:W4:Y:S08]  /*19510*/  LDC R18, c[0x0][0x144] ;  /* 0x00005100ff127b82 */ /* 0x000f300000000800 */
[----:B------:R-:W4:Y:S01]  /*19520*/  LDC R17, c[0x0][0x8d8] ;  /* 0x00023600ff117b82 */ /* 0x000f220000000800 */
[----:B--2---:R-:W-:-:S04]  /*19530*/  ISETP.NE.U32.AND P0, PT, R12, RZ, PT ;  /* 0x000000ff0c00720c */ /* 0x004fc80003f05070 */
[----:B------:R-:W-:Y:S02]  /*19540*/  ISETP.NE.AND.EX P0, PT, R13, RZ, PT, P0 ;  /* 0x000000ff0d00720c */ /* 0x000fe40003f05300 */
[----:B-1----:R-:W-:Y:S02]  /*19550*/  I2FP.F32.U32 R2, R15 ;  /* 0x0000000f00027245 */ /* 0x002fe40000201000 */
[----:B---3--:R-:W-:-:S03]  /*19560*/  I2FP.F32.U32 R20, R16 ;  /* 0x0000001000147245 */ /* 0x008fc60000201000 */
[----:B------:R-:W-:Y:S01]  /*19570*/  FMUL R14, R2, UR8 ;  /* 0x00000008020e7c20 */ /* 0x000fe20008400000 */
[----:B------:R-:W-:-:S05]  /*19580*/  MOV R2, R21 ;  /* 0x0000001500027202 */ /* 0x000fca0000000f00 */
[----:B------:R-:W1:Y:S01]  /*19590*/  F2I.U32.TRUNC.NTZ R14, R14 ;  /* 0x0000000e000e7305 */ /* 0x000e62000020f000 */
[----:B----4-:R-:W-:Y:S05]  /*195a0*/  @!P0 BRA `(.L_x_201) ;  /* 0x0000000000288947 */ /* 0x010fea0003800000 */
[----:B------:R-:W2:Y:S02]  /*195b0*/  LDC R2, c[0x0][0x8dc] ;  /* 0x00023700ff027b82 */ /* 0x000ea40000000800 */
[----:B--2---:R-:W-:-:S04]  /*195c0*/  IADD3 R3, P0, R21, R2, RZ ;  /* 0x0000000215037210 */ /* 0x004fc80007f1e0ff */
[----:B------:R-:W-:-:S05]  /*195d0*/  IADD3.X R19, RZ, R23, RZ, P0, !PT ;  /* 0x00000017ff137210 */ /* 0x000fca00007fe4ff */
[----:B------:R-:W-:-:S04]  /*195e0*/  IMAD.WIDE.U32 R4, R19, R12, RZ ;  /* 0x0000000c13047225 */ /* 0x000fc800078e00ff */
[----:B------:R-:W-:-:S04]  /*195f0*/  IMAD.WIDE.U32 R4, P0, R3, R13, R4 ;  /* 0x0000000d03047225 */ /* 0x000fc80007800004 */
[----:B------:R-:W-:Y:S01]  /*19600*/  IMAD.WIDE.U32 R2, R3, R12, RZ ;  /* 0x0000000c03027225 */ /* 0x000fe200078e00ff */
[----:B------:R-:W-:-:S04]  /*19610*/  MOV R2, R5 ;  /* 0x0000000500027202 */ /* 0x000fc80000000f00 */
[----:B------:R-:W-:Y:S02]  /*19620*/  IADD3 RZ, P1, R3, R4, RZ ;  /* 0x0000000403ff7210 */ /* 0x000fe40007f3e0ff */
[----:B------:R-:W-:-:S03]  /*19630*/  IADD3.X R3, RZ, RZ, RZ, P0, !PT ;  /* 0x000000ffff037210 */ /* 0x000fc600007fe4ff */
[----:B------:R-:W-:-:S08]  /*19640*/  IMAD.WIDE.U32.X R2, R19, R13, R2, P1 ;  /* 0x0000000d13027225 */ /* 0x000fd000008e0402 */
.L_x_201:
[----:B------:R-:W2:Y:S01]  /*19650*/  LDC R22, c[0x0][0x904] ;  /* 0x00024100ff167b82 */ /* 0x000ea20000000800 */
[----:B------:R-:W-:Y:S01]  /*19660*/  ULDC UR8, c[0x0][0x154] ;  /* 0x0000550000087ab9 */ /* 0x000fe20000000800 */
[----:B-1----:R-:W-:Y:S01]  /*19670*/  IADD3 R12, -R14, RZ, RZ ;  /* 0x000000ff0e0c7210 */ /* 0x002fe20007ffe1ff */
[----:B------:R-:W-:Y:S01]  /*19680*/  FMUL R20, R20, UR8 ;  /* 0x0000000814147c20 */ /* 0x000fe20008400000 */
[-CC-:B------:R-:W-:Y:S02]  /*19690*/  SHF.R.U64 R14, R2, R17.reuse, R3.reuse ;  /* 0x00000011020e7219 */ /* 0x180fe40000001203 */
[----:B------:R-:W-:Y:S01]  /*196a0*/  SHF.R.U32.HI R17, RZ, R17, R3 ;  /* 0x00000011ff117219 */ /* 0x000fe20000011603 */
[----:B------:R-:W-:Y:S01]  /*196b0*/  IMAD R15, R18, R12, R15 ;  /* 0x0000000c120f7224 */ /* 0x000fe200078e020f */
[----:B------:R-:W1:Y:S01]  /*196c0*/  LDC R13, c[0x0][0x148] ;  /* 0x00005200ff0d7b82 */ /* 0x000e620000000800 */
[----:B------:R-:W3:Y:S01]  /*196d0*/  F2I.U32.TRUNC.NTZ R20, R20 ;  /* 0x0000001400147305 */ /* 0x000ee2000020f000 */
[----:B------:R-:W-:-:S04]  /*196e0*/  IADD3 R19, P0, RZ, -R14, RZ ;  /* 0x8000000eff137210 */ /* 0x000fc80007f1e0ff */
[----:B------:R-:W-:Y:S02]  /*196f0*/  IADD3.X R17, RZ, ~R17, RZ, P0, !PT ;  /* 0x80000011ff117210 */ /* 0x000fe400007fe4ff */
[----:B------:R-:W4:Y:S01]  /*19700*/  LDC.64 R4, c[0x0][0x8c8] ;  /* 0x00023200ff047b82 */ /* 0x000f220000000a00 */
[----:B--2---:R-:W-:-:S07]  /*19710*/  ISETP.NE.AND P2, PT, R22, 0x1, PT ;  /* 0x000000011600780c */ /* 0x004fce0003f45270 */
[----:B------:R-:W2:Y:S01]  /*19720*/  LDC R18, c[0x0][0x8c0] ;  /* 0x00023000ff127b82 */ /* 0x000ea20000000800 */
[----:B---3--:R-:W-:-:S07]  /*19730*/  IADD3 R3, -R20, RZ, RZ ;  /* 0x000000ff14037210 */ /* 0x008fce0007ffe1ff */
[----:B------:R-:W3:Y:S01]  /*19740*/  LDC R22, c[0x0][0x8b0] ;  /* 0x00022c00ff167b82 */ /* 0x000ee20000000800 */
[----:B-1----:R-:W-:Y:S01]  /*19750*/  @P2 IMAD R15, R13, R3, R16 ;  /* 0x000000030d0f2224 */ /* 0x002fe200078e0210 */
[----:B------:R-:W-:Y:S01]  /*19760*/  MOV R3, R23 ;  /* 0x0000001700037202 */ /* 0x000fe20000000f00 */
[----:B----4-:R-:W-:-:S05]  /*19770*/  IMAD R2, R17, R4, RZ ;  /* 0x0000000411027224 */ /* 0x010fca00078e02ff */
[----:B------:R-:W1:Y:S01]  /*19780*/  LDC.64 R12, c[0x0][0x8e8] ;  /* 0x00023a00ff0c7b82 */ /* 0x000e620000000a00 */
[----:B------:R-:W-:Y:S01]  /*19790*/  IMAD R5, R19, R5, R2 ;  /* 0x0000000513057224 */ /* 0x000fe200078e0202 */
[----:B------:R-:W-:-:S06]  /*197a0*/  MOV R2, R21 ;  /* 0x0000001500027202 */ /* 0x000fcc0000000f00 */
[----:B------:R-:W4:Y:S01]  /*197b0*/  LDC R23, c[0x0][0x900] ;  /* 0x00024000ff177b82 */ /* 0x000f220000000800 */
[----:B------:R-:W-:-:S05]  /*197c0*/  IMAD.WIDE.U32 R2, R19, R4, R2 ;  /* 0x0000000413027225 */ /* 0x000fca00078e0002 */
[----:B------:R-:W-:Y:S02]  /*197d0*/  IADD3 R3, R3, R5, RZ ;  /* 0x0000000503037210 */ /* 0x000fe40007ffe0ff */
[----:B------:R-:W4:Y:S02]  /*197e0*/  LDC R21, c[0x0][0x8f0] ;  /* 0x00023c00ff157b82 */ /* 0x000f240000000800 */
[-CC-:B--2---:R-:W-:Y:S02]  /*197f0*/  SHF.R.U64 R20, R2, R18.reuse, R3.reuse ;  /* 0x0000001202147219 */ /* 0x184fe40000001203 */
[----:B------:R-:W-:-:S04]  /*19800*/  SHF.R.U32.HI R3, RZ, R18, R3 ;  /* 0x00000012ff037219 */ /* 0x000fc80000011603 */
[----:B------:R-:W2:Y:S01]  /*19810*/  LDC R17, c[0x0][0x8e0] ;  /* 0x00023800ff117b82 */ /* 0x000ea20000000800 */
[----:B-1----:R-:W-:Y:S02]  /*19820*/  ISETP.NE.U32.AND P0, PT, R12, RZ, PT ;  /* 0x000000ff0c00720c */ /* 0x002fe40003f05070 */
[-CC-:B---3--:R-:W-:Y:S02]  /*19830*/  SHF.R.U64 R19, R20, R22.reuse, R3.reuse ;  /* 0x0000001614137219 */ /* 0x188fe40000001203 */
[----:B------:R-:W-:Y:S02]  /*19840*/  ISETP.NE.AND.EX P0, PT, R13, RZ, PT, P0 ;  /* 0x000000ff0d00720c */ /* 0x000fe40003f05300 */
[----:B------:R-:W-:Y:S01]  /*19850*/  SHF.R.U32.HI R2, RZ, R22, R3 ;  /* 0x00000016ff027219 */ /* 0x000fe20000011603 */
[----:B------:R-:W1:Y:S03]  /*19860*/  LDC R18, c[0x0][0x8b8] ;  /* 0x00022e00ff127b82 */ /* 0x000e660000000800 */
[----:B----4-:R-:W-:-:S02]  /*19870*/  SHF.R.U64 R22, R19, R23, R2 ;  /* 0x0000001713167219 */ /* 0x010fc40000001202 */
[----:B------:R-:W-:Y:S02]  /*19880*/  SHF.R.U32.HI R23, RZ, R23, R2 ;  /* 0x00000017ff177219 */ /* 0x000fe40000011602 */
[----:B------:R-:W-:Y:S01]  /*19890*/  MOV R2, R22 ;  /* 0x0000001600027202 */ /* 0x000fe20000000f00 */
[----:B------:R-:W3:Y:S01]  /*198a0*/  LDC R16, c[0x0][0x8a8] ;  /* 0x00022a00ff107b82 */ /* 0x000ee20000000800 */
[----:B------:R-:W-:Y:S01]  /*198b0*/  MOV R3, R23 ;  /* 0x0000001700037202 */ /* 0x000fe20000000f00 */
[----:B------:R-:W-:Y:S06]  /*198c0*/  @!P0 BRA `(.L_x_202) ;  /* 0x0000000000288947 */ /* 0x000fec0003800000 */
[----:B------:R-:W4:Y:S02]  /*198d0*/  LDC R3, c[0x0][0x8f4] ;  /* 0x00023d00ff037b82 */ /* 0x000f240000000800 */
[----:B----4-:R-:W-:-:S04]  /*198e0*/  IADD3 R3, P0, R22, R3, RZ ;  /* 0x0000000316037210 */ /* 0x010fc80007f1e0ff */
        /* <DEDUP_REMOVED lines=8> */
.L_x_202:
[----:B------:R-:W-:Y:S02]  /*19970*/  SHF.R.U64 R21, R2, R21, R3 ;  /* 0x0000001502157219 */ /* 0x000fe40000001203 */
[----:B------:R-:W-:Y:S02]  /*19980*/  LOP3.LUT R19, R19, R8, RZ, 0xc0, !PT ;  /* 0x0000000813137212 */ /* 0x000fe400078ec0ff */
[----:B------:R-:W-:Y:S02]  /*19990*/  IADD3 R2, -R21, RZ, RZ ;  /* 0x000000ff15027210 */ /* 0x000fe40007ffe1ff */
[----:B------:R-:W-:Y:S01]  /*199a0*/  LOP3.LUT R20, R20, R7, RZ, 0xc0, !PT ;  /* 0x0000000714147212 */ /* 0x000fe200078ec0ff */
[----:B------:R-:W-:Y:S01]  /*199b0*/  IMAD R19, R6, R21, R19 ;  /* 0x0000001506137224 */ /* 0x000fe200078e0213 */
[----:B------:R-:W-:Y:S01]  /*199c0*/  MOV R5, R14 ;  /* 0x0000000e00057202 */ /* 0x000fe20000000f00 */
[----:B--2---:R-:W-:Y:S01]  /*199d0*/  IMAD R17, R2, R17, R22 ;  /* 0x0000001102117224 */ /* 0x004fe200078e0216 */
[----:B------:R-:W-:Y:S01]  /*199e0*/  MOV R2, 0x1 ;  /* 0x0000000100027802 */ /* 0x000fe20000000f00 */
[----:B-1----:R-:W-:-:S02]  /*199f0*/  IMAD R15, R19, R18, R15 ;  /* 0x00000012130f7224 */ /* 0x002fc400078e020f */
[----:B---3--:R-:W-:-:S05]  /*19a00*/  IMAD R16, R17, R16, R20 ;  /* 0x0000001011107224 */ /* 0x008fca00078e0214 */
[----:B------:R-:W-:Y:S02]  /*19a10*/  SEL R12, R16, R15, !P2 ;  /* 0x0000000f100c7207 */ /* 0x000fe40005000000 */
[----:B------:R-:W-:-:S07]  /*19a20*/  SEL R16, R15, R16, !P2 ;  /* 0x000000100f107207 */ /* 0x000fce0005000000 */
.L_x_200:
[----:B------:R-:W-:-:S13]  /*19a30*/  LOP3.LUT P0, RZ, R2, 0xff, RZ, 0xc0, !PT ;  /* 0x000000ff02ff7812 */ /* 0x000fda000780c0ff */
[----:B------:R-:W-:Y:S05]  /*19a40*/  @P0 BRA `(.L_x_203) ;  /* 0xffffffe800d00947 */ /* 0x000fea000383ffff */
.L_x_147:
[----:B------:R-:W-:Y:S01]  /*19a50*/  ELECT P0, URZ, PT ;  /* 0x00000000003f782f */ /* 0x000fe20003800000 */
[----:B------:R-:W-:-:S12]  /*19a60*/  BSSY B0, `(.L_x_204) ;  /* 0x000001d000007945 */ /* 0x000fd80003800000 */
[----:B------:R-:W-:Y:S05]  /*19a70*/  @!P0 BRA `(.L_x_205) ;  /* 0x00000000006c8947 */ /* 0x000fea0003800000 */
[----:B------:R-:W-:-:S04]  /*19a80*/  LOP3.LUT R0, R0, 0x2, RZ, 0xfc, !PT ;  /* 0x0000000200007812 */ /* 0x000fc800078efcff */
[----:B------:R-:W-:-:S13]  /*19a90*/  ISETP.NE.AND P1, PT, R0, 0x3, PT ;  /* 0x000000030000780c */ /* 0x000fda0003f25270 */
[----:B------:R-:W-:Y:S05]  /*19aa0*/  @!P1 BRA `(.L_x_206) ;  /* 0x0000000000049947 */ /* 0x000fea0003800000 */
[----:B------:R-:W-:Y:S01]  /*19ab0*/  BPT.TRAP 0x1 ;  /* 0x000000040000795c */ /* 0x000fe20000300000 */
.L_x_206:
[----:B------:R-:W-:Y:S02]  /*19ac0*/  MOV R0, 0x400 ;  /* 0x0000040000007802 */ /* 0x000fe40000000f00 */
[----:B--234-:R-:W-:Y:S02]  /*19ad0*/  MOV R3, UR37 ;  /* 0x0000002500037c02 */ /* 0x01cfe40008000f00 */
[----:B------:R-:W-:Y:S02]  /*19ae0*/  MOV R2, 0x1 ;  /* 0x0000000100027802 */ /* 0x000fe40000000f00 */
[----:B------:R-:W-:Y:S02]  /*19af0*/  LEA R0, R3, R0, 0x18 ;  /* 0x0000000003007211 */ /* 0x000fe400078ec0ff */
[----:B------:R-:W-:-:S04]  /*19b00*/  SHF.L.U32 R3, R2, 0x1f, RZ ;  /* 0x0000001f02037819 */ /* 0x000fc800000006ff */
[----:B------:R-:W2:Y:S02]  /*19b10*/  SYNCS.PHASECHK.TRANS64.TRYWAIT P0, [R0+URZ+0xa0], R3 ;  /* 0x0000a003000075a7 */ /* 0x000ea4000800017f */
[----:B--2---:R-:W-:Y:S05]  /*19b20*/  @!P0 BRA `(.L_x_207) ;  /* 0x0000001800948947 */ /* 0x004fea0003800000 */
.L_x_255:
[----:B------:R-:W-:Y:S05]  /*19b30*/  @!P1 BRA `(.L_x_208) ;  /* 0x0000000000049947 */ /* 0x000fea0003800000 */
[----:B------:R-:W-:Y:S01]  /*19b40*/  BPT.TRAP 0x1 ;  /* 0x000000040000795c */ /* 0x000fe20000300000 */
.L_x_208:
[----:B------:R-:W3:Y:S02]  /*19b50*/  SYNCS.PHASECHK.TRANS64.TRYWAIT P0, [R0+URZ+0xa8], R3 ;  /* 0x0000a803000075a7 */ /* 0x000ee4000800017f */
[----:B---3--:R-:W-:Y:S05]  /*19b60*/  @!P0 BRA `(.L_x_209) ;  /* 0x0000001800988947 */ /* 0x008fea0003800000 */
.L_x_256:
[----:B------:R-:W-:Y:S05]  /*19b70*/  @!P1 BRA `(.L_x_210) ;  /* 0x0000000000049947 */ /* 0x000fea0003800000 */
[----:B------:R-:W-:Y:S01]  /*19b80*/  BPT.TRAP 0x1 ;  /* 0x000000040000795c */ /* 0x000fe20000300000 */
.L_x_210:
[----:B------:R-:W4:Y:S02]  /*19b90*/  SYNCS.PHASECHK.TRANS64.TRYWAIT P0, [R0+URZ+0xb0], R3 ;  /* 0x0000b003000075a7 */ /* 0x000f24000800017f */
[----:B----4-:R-:W-:Y:S05]  /*19ba0*/  @!P0 BRA `(.L_x_211) ;  /* 0x00000018009c8947 */ /* 0x010fea0003800000 */
.L_x_257:
[----:B------:R-:W-:Y:S05]  /*19bb0*/  @!P1 BRA `(.L_x_212) ;  /* 0x0000000000049947 */ /* 0x000fea0003800000 */
[----:B------:R-:W-:Y:S01]  /*19bc0*/  BPT.TRAP 0x1 ;  /* 0x000000040000795c */ /* 0x000fe20000300000 */
.L_x_212:
[----:B--234-:R-:W-:-:S04]  /*19bd0*/  MOV R3, 0x1 ;  /* 0x0000000100037802 */ /* 0x01cfc80000000f00 */
[----:B------:R-:W-:-:S07]  /*19be0*/  SHF.L.U32 R3, R3, 0x1f, RZ ;  /* 0x0000001f03037819 */ /* 0x000fce00000006ff */
.L_x_213:
[----:B--2---:R2:W3:Y:S02]  /*19bf0*/  SYNCS.PHASECHK.TRANS64.TRYWAIT P0, [R0+URZ+0xb8], R3 ;  /* 0x0000b803000075a7 */ /* 0x0044e4000800017f */
[----:B---3--:R-:W-:Y:S05]  /*19c00*/  @!P0 NANOSLEEP.SYNCS 0x989680 ;  /* 0x009896800000895d */ /* 0x008fea0003900000 */
[----:B------:R-:W3:Y:S02]  /*19c10*/  @!P0 SYNCS.PHASECHK.TRANS64 P0, [R0+URZ+0xb8], R3 ;  /* 0x0000b803000085a7 */ /* 0x000ee4000800007f */
[----:B---3--:R-:W-:Y:S05]  /*19c20*/  @!P0 BRA `(.L_x_213) ;  /* 0xfffffffc00f08947 */ /* 0x008fea000383ffff */
.L_x_205:
[----:B------:R-:W-:Y:S05]  /*19c30*/  BSYNC B0 ;  /* 0x0000000000007941 */ /* 0x000fea0003800000 */
.L_x_204:
[----:B------:R-:W-:Y:S05]  /*19c40*/  EXIT ;  /* 0x000000000000794d */ /* 0x000fea0003800000 */
.L_x_142:
[----:B------:R-:W-:Y:S02]  /*19c50*/  LOP3.LUT P0, RZ, R6, 0xff, RZ, 0xc0, !PT ;  /* 0x000000ff06ff7812 */ /* 0x000fe4000780c0ff */
[----:B------:R-:W-:Y:S02]  /*19c60*/  MOV R8, 0x1 ;  /* 0x0000000100087802 */ /* 0x000fe40000000f00 */
[----:B------:R-:W-:-:S09]  /*19c70*/  MOV R0, RZ ;  /* 0x000000ff00007202 */ /* 0x000fd20000000f00 */
[----:B------:R-:W-:Y:S05]  /*19c80*/  @!P0 BRA `(.L_x_214) ;  /* 0x0000000c00408947 */ /* 0x000fea0003800000 */
[----:B------:R-:W2:Y:S01]  /*19c90*/  LDL R2, [R1+0xc8] ;  /* 0x0000c80001027983 */ /* 0x000ea20000100800 */
[----:B------:R-:W1:Y:S01]  /*19ca0*/  LDC R0, c[0x0][0x28c] ;  /* 0x0000a300ff007b82 */ /* 0x000e620000000800 */
[----:B------:R-:W-:Y:S01]  /*19cb0*/  ULDC UR5, c[0x0][0x900] ;  /* 0x0002400000057ab9 */ /* 0x000fe20000000800 */
[----:B------:R-:W3:Y:S01]  /*19cc0*/  S2R R3, SR_TID.X ;  /* 0x0000000000037919 */ /* 0x000ee20000002100 */
[----:B------:R-:W-:Y:S01]  /*19cd0*/  UMOV UR6, 0xffffffff ;  /* 0xffffffff00067882 */ /* 0x000fe20000000000 */
[----:B------:R-:W-:Y:S01]  /*19ce0*/  BSSY B0, `(.L_x_214) ;  /* 0x00000ca000007945 */ /* 0x000fe20003800000 */
[----:B------:R-:W-:Y:S01]  /*19cf0*/  USHF.L.U32 UR6, UR6, UR5, URZ ;  /* 0x0000000506067299 */ /* 0x000fe2000800063f */
[----:B------:R-:W-:Y:S01]  /*19d00*/  MOV R10, 0x1 ;  /* 0x00000001000a7802 */ /* 0x000fe20000000f00 */
[----:B------:R-:W-:Y:S01]  /*19d10*/  ULDC UR4, c[0x0][0x8a8] ;  /* 0x00022a0000047ab9 */ /* 0x000fe20000000800 */
[----:B-1----:R-:W-:Y:S02]  /*19d20*/  IADD3 R0, R0, 0x3f, RZ ;  /* 0x0000003f00007810 */ /* 0x002fe40007ffe0ff */
[----:B---3--:R-:W-:-:S02]  /*19d30*/  LOP3.LUT P2, RZ, R3, 0x7f, RZ, 0xc0, !PT ;  /* 0x0000007f03ff7812 */ /* 0x008fc4000784c0ff */
[----:B------:R-:W-:Y:S02]  /*19d40*/  LOP3.LUT P0, RZ, R3, 0x1f, RZ, 0xc0, !PT ;  /* 0x0000001f03ff7812 */ /* 0x000fe4000780c0ff */
[----:B------:R-:W-:-:S04]  /*19d50*/  SHF.R.S32.HI R3, RZ, 0x1f, R0 ;  /* 0x0000001fff037819 */ /* 0x000fc80000011400 */
[----:B------:R-:W-:-:S04]  /*19d60*/  LEA.HI R3, R3, R0, RZ, 0x6 ;  /* 0x0000000003037211 */ /* 0x000fc800078f30ff */
[----:B------:R-:W-:Y:S01]  /*19d70*/  SHF.R.S32.HI R9, RZ, 0x6, R3 ;  /* 0x00000006ff097819 */ /* 0x000fe20000011403 */
[----:B------:R-:W-:Y:S01]  /*19d80*/  UMOV UR7, 0x1 ;  /* 0x0000000100077882 */ /* 0x000fe20000000000 */
[----:B------:R-:W-:Y:S02]  /*19d90*/  PLOP3.LUT P0, PT, P0, P2, PT, 0x8a, 0x0 ;  /* 0x000000000000781c */ /* 0x000fe40000705172 */
[----:B------:R-:W-:Y:S02]  /*19da0*/  MOV R8, 0x1 ;  /* 0x0000000100087802 */ /* 0x000fe40000000f00 */
[----:B------:R-:W-:Y:S02]  /*19db0*/  MOV R0, RZ ;  /* 0x000000ff00007202 */ /* 0x000fe40000000f00 */
[----:B------:R-:W-:Y:S01]  /*19dc0*/  IADD3 R11, R9, 0x1, RZ ;  /* 0x00000001090b7810 */ /* 0x000fe20007ffe0ff */
[----:B------:R-:W-:Y:S02]  /*19dd0*/  UIADD3 UR15, UR4, -0x1, URZ ;  /* 0xffffffff040f7890 */ /* 0x000fe4000fffe03f */
[----:B------:R-:W-:-:S02]  /*19de0*/  USHF.L.U32 UR17, UR7, UR5, URZ ;  /* 0x0000000507117299 */ /* 0x000fc4000800063f */
[----:B------:R-:W-:Y:S01]  /*19df0*/  ULOP3.LUT UR16, URZ, UR6, URZ, 0x33, !UPT ;  /* 0x000000063f107292 */ /* 0x000fe2000f8e333f */
[----:B------:R-:W-:Y:S01]  /*19e00*/  ULDC.64 UR20, c[0x0][0x198] ;  /* 0x0000660000147ab9 */ /* 0x000fe20000000a00 */
[----:B--2---:R-:W-:-:S10]  /*19e10*/  LOP3.LUT R13, R2, 0x2, RZ, 0xfc, !PT ;  /* 0x00000002020d7812 */ /* 0x004fd400078efcff */
.L_x_226:
[----:B------:R-:W-:-:S03]  /*19e20*/  UMOV UR4, 0xffffffff ;  /* 0xffffffff00047882 */ /* 0x000fc60000000000 */
[----:B------:R-:W-:Y:S05]  /*19e30*/  BRA.DIV UR4, `(.L_x_215) ;  /* 0x0000001a040c7947 */ /* 0x000fea000b800000 */
[----:B------:R-:W-:-:S13]  /*19e40*/  ELECT P6, URZ, PT ;  /* 0x00000000003f782f */ /* 0x000fda00038c0000 */
.L_x_260:
[----:B------:R-:W1:Y:S01]  /*19e50*/  LDC R2, c[0x0][0x28c] ;  /* 0x0000a300ff027b82 */ /* 0x000e620000000800 */
[----:B------:R-:W-:Y:S01]  /*19e60*/  BSSY B1, `(.L_x_216) ;  /* 0x0000037000017945 */ /* 0x000fe20003800000 */
[----:B-1----:R-:W-:-:S13]  /*19e70*/  ISETP.LT.OR P6, PT, R2, 0x1, !P6 ;  /* 0x000000010200780c */ /* 0x002fda00077c1670 */
[----:B------:R-:W-:Y:S05]  /*19e80*/  @P6 BRA `(.L_x_217) ;  /* 0x0000000000d06947 */ /* 0x000fea0003800000 */
[----:B------:R-:W-:Y:S02]  /*19e90*/  SHF.L.U32 R12, R12, 0x8, RZ ;  /* 0x000000080c0c7819 */ /* 0x000fe400000006ff */
[----:B------:R-:W-:Y:S02]  /*19ea0*/  SHF.L.U32 R16, R16, 0x7, RZ ;  /* 0x0000000710107819 */ /* 0x000fe400000006ff */
[----:B------:R-:W-:Y:S02]  /*19eb0*/  MOV R14, RZ ;  /* 0x000000ff000e7202 */ /* 0x000fe40000000f00 */
[----:B------:R-:W-:Y:S02]  /*19ec0*/  MOV R2, R11 ;  /* 0x0000000b00027202 */ /* 0x000fe40000000f00 */
[----:B------:R-:W-:Y:S02]  /*19ed0*/  MOV R3, R8 ;  /* 0x0000000800037202 */ /* 0x000fe40000000f00 */
[----:B------:R-:W-:-:S07]  /*19ee0*/  MOV R4, R0 ;  /* 0x0000000000047202 */ /* 0x000fce0000000f00 */
.L_x_221:
[----:B------:R-:W1:Y:S01]  /*19ef0*/  S2R R7, SR_CgaCtaId ;  /* 0x0000000000077919 */ /* 0x000e620000008800 */
[----:B------:R-:W-:-:S04]  /*19f00*/  MOV R6, 0x400 ;  /* 0x0000040000067802 */ /* 0x000fc80000000f00 */
[----:B-1----:R-:W-:Y:S02]  /*19f10*/  LEA R17, R7, R6, 0x18 ;  /* 0x0000000607117211 */ /* 0x002fe400078ec0ff */
[----:B------:R-:W-:Y:S01]  /*19f20*/  SHF.L.U32 R6, R3, 0x1f, RZ ;  /* 0x0000001f03067819 */ /* 0x000fe200000006ff */
[----:B------:R-:W1:Y:S01]  /*19f30*/  @!P2 LDC R7, c[0x0][0x500] ;  /* 0x00014000ff07ab82 */ /* 0x000e620000000800 */
[----:B------:R-:W-:-:S04]  /*19f40*/  LEA R15, R4, R17, 0x3 ;  /* 0x00000011040f7211 */ /* 0x000fc800078e18ff */
[----:B------:R-:W2:Y:S02]  /*19f50*/  SYNCS.PHASECHK.TRANS64.TRYWAIT P1, [R15+URZ+0x40], R6 ;  /* 0x000040060f0075a7 */ /* 0x000ea4000802017f */
[----:B--2---:R-:W-:Y:S05]  /*19f60*/  @!P1 BRA `(.L_x_218) ;  /* 0x0000001400e09947 */ /* 0x004fea0003800000 */
.L_x_261:
[----:B--2---:R-:W-:Y:S01]  /*19f70*/  PRMT R6, R13, 0x9910, RZ ;  /* 0x000099100d067816 */ /* 0x004fe200000000ff */
[----:B-1----:R1:W-:Y:S03]  /*19f80*/  @!P2 SYNCS.ARRIVE.TRANS64 RZ, [R15+URZ], R7 ;  /* 0x000000070fffa9a7 */ /* 0x0023e6000800003f */
[----:B------:R-:W-:-:S13]  /*19f90*/  ISETP.NE.AND P1, PT, R6, 0x2, PT ;  /* 0x000000020600780c */ /* 0x000fda0003f25270 */
[----:B-1----:R-:W-:Y:S05]  /*19fa0*/  @P1 BRA `(.L_x_219) ;  /* 0x0000000000041947 */ /* 0x002fea0003800000 */
[----:B------:R-:W-:Y:S01]  /*19fb0*/  BPT.TRAP 0x1 ;  /* 0x000000040000795c */ /* 0x000fe20000300000 */
.L_x_219:
[----:B------:R-:W-:Y:S05]  /*19fc0*/  @P0 BRA `(.L_x_220) ;  /* 0x0000000000040947 */ /* 0x000fea0003800000 */
[----:B------:R-:W-:Y:S01]  /*19fd0*/  BPT.TRAP 0x1 ;  /* 0x000000040000795c */ /* 0x000fe20000300000 */
.L_x_220:
[CC--:B------:R-:W-:Y:S01]  /*19fe0*/  LEA R6, R4.reuse, R17.reuse, 0xd ;  /* 0x0000001104067211 */ /* 0x0c0fe200078e68ff */
[----:B------:R-:W-:Y:S01]  /*19ff0*/  UIADD3 UR4, UP0, UR20, 0xf0, URZ ;  /* 0x000000f014047890 */ /* 0x000fe2000ff1e03f */
[----:B------:R-:W-:Y:S01]  /*1a000*/  LEA R17, R4, R17, 0xe ;  /* 0x0000001104117211 */ /* 0x000fe200078e70ff */
[----:B------:R-:W-:Y:S01]  /*1a010*/  UIADD3 UR22, UP1, UR20, 0x1f0, URZ ;  /* 0x000001f014167890 */ /* 0x000fe2000ff3e03f */
[----:B------:R-:W-:Y:S01]  /*1a020*/  R2UR UR5, R6 ;  /* 0x00000000060572ca */ /* 0x000fe200000e0000 */
[----:B------:R-:W-:Y:S01]  /*1a030*/  UMOV UR6, 0x0 ;  /* 0x0000000000067882 */ /* 0x000fe20000000000 */
[----:B------:R-:W-:Y:S01]  /*1a040*/  R2UR UR8, R17 ;  /* 0x00000000110872ca */ /* 0x000fe200000e0000 */
[----:B------:R-:W-:Y:S01]  /*1a050*/  UIADD3.X UR23, URZ, UR21, URZ, UP1, !UPT ;  /* 0x000000153f177290 */ /* 0x000fe20008ffe43f */
[----:B------:R-:W-:Y:S01]  /*1a060*/  R2UR UR9, R15 ;  /* 0x000000000f0972ca */ /* 0x000fe200000e0000 */
[----:B------:R-:W-:Y:S01]  /*1a070*/  UMOV UR7, 0x10000000 ;  /* 0x1000000000077882 */ /* 0x000fe20000000000 */
[----:B------:R-:W-:-:S02]  /*1a080*/  R2UR UR11, R16 ;  /* 0x00000000100b72ca */ /* 0x000fc400000e0000 */
[----:B------:R-:W-:Y:S02]  /*1a090*/  R2UR UR10, R14 ;  /* 0x000000000e0a72ca */ /* 0x000fe400000e0000 */
[----:B------:R-:W-:Y:S02]  /*1a0a0*/  R2UR UR12, R5 ;  /* 0x00000000050c72ca */ /* 0x000fe400000e0000 */
[----:B------:R-:W-:Y:S01]  /*1a0b0*/  IADD3 R2, R2, -0x1, RZ ;  /* 0xffffffff02027810 */ /* 0x000fe20007ffe0ff */
[----:B------:R-:W-:Y:S01]  /*1a0c0*/  UIADD3 UR13, UR5, 0x6200, URZ ;  /* 0x00006200050d7890 */ /* 0x000fe2000fffe03f */
[----:B------:R-:W-:Y:S01]  /*1a0d0*/  R2UR UR18, R12 ;  /* 0x000000000c1272ca */ /* 0x000fe200000e0000 */
[----:B------:R-:W-:Y:S01]  /*1a0e0*/  UIADD3.X UR5, URZ, UR21, URZ, UP0, !UPT ;  /* 0x000000153f057290 */ /* 0x000fe200087fe43f */
[----:B------:R-:W-:Y:S01]  /*1a0f0*/  ISETP.GT.AND P3, PT, R2, 0x1, PT ;  /* 0x000000010200780c */ /* 0x000fe20003f64270 */
[----:B------:R-:W-:Y:S01]  /*1a100*/  UIADD3 UR14, UR8, 0x16200, URZ ;  /* 0x00016200080e7890 */ /* 0x000fe2000fffe03f */
[----:B------:R-:W-:-:S02]  /*1a110*/  IADD3 R4, R4, 0x1, RZ ;  /* 0x0000000104047810 */ /* 0x000fc40007ffe0ff */
[----:B------:R-:W-:Y:S01]  /*1a120*/  UMOV UR8, UR13 ;  /* 0x0000000d00087c82 */ /* 0x000fe20008000000 */
[----:B------:R-:W-:Y:S02]  /*1a130*/  IADD3 R14, R14, 0x40, RZ ;  /* 0x000000400e0e7810 */ /* 0x000fe40007ffe0ff */
[C---:B------:R-:W-:Y:S01]  /*1a140*/  ISETP.NE.AND P1, PT, R4.reuse, 0x8, PT ;  /* 0x000000080400780c */ /* 0x040fe20003f25270 */
[----:B------:R1:W-:Y:S03]  /*1a150*/  UTMALDG.3D [UR8], [UR4], desc[UR6] ;  /* 0x00000608040075b4 */ /* 0x0003e60008011000 */
[----:B------:R-:W-:Y:S02]  /*1a160*/  SEL R6, RZ, 0x1, P1 ;  /* 0x00000001ff067807 */ /* 0x000fe40000800000 */
[----:B------:R-:W-:Y:S02]  /*1a170*/  SEL R4, R4, RZ, P1 ;  /* 0x000000ff04047207 */ /* 0x000fe40000800000 */
[----:B------:R-:W-:Y:S01]  /*1a180*/  LOP3.LUT R3, R3, R6, RZ, 0x3c, !PT ;  /* 0x0000000603037212 */ /* 0x000fe200078e3cff */
[----:B-1----:R-:W-:Y:S01]  /*1a190*/  UMOV UR8, UR14 ;  /* 0x0000000e00087c82 */ /* 0x002fe20008000000 */
[----:B------:R-:W-:-:S02]  /*1a1a0*/  UMOV UR11, UR18 ;  /* 0x00000012000b7c82 */ /* 0x000fc40008000000 */
[----:B------:R1:W-:Y:S02]  /*1a1b0*/  UTMALDG.3D [UR8], [UR22], desc[UR6] ;  /* 0x00000608160075b4 */ /* 0x0003e40008011000 */
[----:B-1----:R-:W-:Y:S05]  /*1a1c0*/  @P3 BRA `(.L_x_221) ;  /* 0xfffffffc00483947 */ /* 0x002fea000383ffff */
.L_x_217:
[----:B------:R-:W-:Y:S05]  /*1a1d0*/  BSYNC B1 ;  /* 0x0000000000017941 */ /* 0x000fea0003800000 */
.L_x_216:
[----:B------:R-:W2:Y:S01]  /*1a1e0*/  LDL.LU R18, [R1+0xc4] ;  /* 0x0000c40001127983 */ /* 0x000ea20000300800 */
[----:B------:R-:W-:Y:S01]  /*1a1f0*/  LOP3.LUT P3, RZ, R10, 0xff, RZ, 0xc0, !PT ;  /* 0x000000ff0aff7812 */ /* 0x000fe2000786c0ff */
[----:B------:R-:W-:Y:S02]  /*1a200*/  ULDC.64 UR4, c[0x0][0x8f8] ;  /* 0x00023e0000047ab9 */ /* 0x000fe40000000a00 */
[----:B------:R-:W3:Y:S01]  /*1a210*/  LDL.LU R17, [R1+0xc0] ;  /* 0x0000c00001117983 */ /* 0x000ee20000300800 */
[----:B------:R-:W-:Y:S01]  /*1a220*/  IADD3 R0, R9, R0, RZ ;  /* 0x0000000009007210 */ /* 0x000fe20007ffe0ff */
[----:B------:R-:W-:Y:S01]  /*1a230*/  BSSY B1, `(.L_x_222) ;  /* 0x0000072000017945 */ /* 0x000fe20003800000 */
[----:B------:R-:W-:Y:S02]  /*1a240*/  MOV R16, 0xffffffff ;  /* 0xffffffff00107802 */ /* 0x000fe40000000f00 */
[----:B------:R-:W-:Y:S02]  /*1a250*/  ISETP.GT.U32.AND P1, PT, R0, 0x7, PT ;  /* 0x000000070000780c */ /* 0x000fe40003f24070 */
[----:B------:R-:W-:-:S02]  /*1a260*/  SHF.R.U32.HI R2, RZ, 0x3, R0 ;  /* 0x00000003ff027819 */ /* 0x000fc40000011600 */
[----:B------:R-:W-:Y:S01]  /*1a270*/  ISETP.LT.U32.AND P1, PT, R9, 0x8, P1 ;  /* 0x000000080900780c */ /* 0x000fe20000f21070 */
[----:B------:R-:W1:Y:S01]  /*1a280*/  @P3 S2R R4, SR_CgaCtaId ;  /* 0x0000000000043919 */ /* 0x000e620000008800 */
[----:B------:R-:W-:Y:S02]  /*1a290*/  @P3 MOV R3, 0x400 ;  /* 0x0000040000033802 */ /* 0x000fe40000000f00 */
[----:B------:R-:W-:Y:S02]  /*1a2a0*/  LOP3.LUT R2, R2, 0x1, RZ, 0xc0, !PT ;  /* 0x0000000102027812 */ /* 0x000fe400078ec0ff */
[----:B------:R-:W-:Y:S02]  /*1a2b0*/  MOV R12, 0xffffffff ;  /* 0xffffffff000c7802 */ /* 0x000fe40000000f00 */
[----:B------:R-:W-:Y:S02]  /*1a2c0*/  MOV R5, 0xffffffff ;  /* 0xffffffff00057802 */ /* 0x000fe40000000f00 */
[----:B------:R-:W-:-:S02]  /*1a2d0*/  LOP3.LUT R0, R0, 0x7, RZ, 0xc0, !PT ;  /* 0x0000000700007812 */ /* 0x000fc400078ec0ff */
[----:B------:R-:W-:Y:S02]  /*1a2e0*/  PRMT R10, RZ, 0x7610, R10 ;  /* 0x00007610ff0a7816 */ /* 0x000fe4000000000a */
[----:B-1----:R-:W-:-:S04]  /*1a2f0*/  @P3 LEA R3, R4, R3, 0x18 ;  /* 0x0000000304033211 */ /* 0x002fc800078ec0ff */
[----:B------:R1:W-:Y:S01]  /*1a300*/  @P3 SYNCS.ARRIVE.TRANS64.A1T0 RZ, [R3+URZ+0xc8], RZ ;  /* 0x0000c8ff03ff39a7 */ /* 0x0003e2000810003f */
[----:B------:R-:W-:-:S04]  /*1a310*/  ISETP.NE.U32.AND P3, PT, R2, 0x1, PT ;  /* 0x000000010200780c */ /* 0x000fc80003f65070 */
[----:B------:R-:W-:Y:S02]  /*1a320*/  ISETP.GT.U32.AND P3, PT, R9, 0x7, !P3 ;  /* 0x000000070900780c */ /* 0x000fe40005f64070 */
[----:B-1----:R-:W-:Y:S02]  /*1a330*/  SEL R3, RZ, 0x1, !P1 ;  /* 0x00000001ff037807 */ /* 0x002fe40004800000 */
[----:B------:R-:W-:-:S04]  /*1a340*/  SEL R2, RZ, 0x1, !P3 ;  /* 0x00000001ff027807 */ /* 0x000fc80005800000 */
[----:B------:R-:W-:Y:S02]  /*1a350*/  LOP3.LUT R8, R2, R8, R3, 0x96, !PT ;  /* 0x0000000802087212 */ /* 0x000fe400078e9603 */
[----:B------:R-:W-:Y:S02]  /*1a360*/  PRMT R2, RZ, 0x7610, R2 ;  /* 0x00007610ff027816 */ /* 0x000fe40000000002 */
[----:B---3--:R-:W-:-:S04]  /*1a370*/  IADD3 R17, P4, R17, UR46, RZ ;  /* 0x0000002e11117c10 */ /* 0x008fc8000ff9e0ff */
[----:B--2---:R-:W-:Y:S01]  /*1a380*/  IADD3.X R18, R18, UR38, RZ, P4, !PT ;  /* 0x0000002612127c10 */ /* 0x004fe2000a7fe4ff */
[----:B------:R1:W-:Y:S01]  /*1a390*/  STL [R1+0xc0], R17 ;  /* 0x0000c01101007387 */ /* 0x0003e20000100800 */
[----:B------:R-:W-:-:S03]  /*1a3a0*/  ISETP.GE.U32.AND P4, PT, R17, UR4, PT ;  /* 0x0000000411007c0c */ /* 0x000fc6000bf86070 */
[----:B------:R1:W-:Y:S01]  /*1a3b0*/  STL [R1+0xc4], R18 ;  /* 0x0000c41201007387 */ /* 0x0003e20000100800 */
[----:B------:R-:W-:-:S13]  /*1a3c0*/  ISETP.GE.U32.AND.EX P1, PT, R18, UR5, PT, P4 ;  /* 0x0000000512007c0c */ /* 0x000fda000bf26140 */
[----:B-1----:R-:W-:Y:S05]  /*1a3d0*/  @P1 BRA `(.L_x_223) ;  /* 0x00000004005c1947 */ /* 0x002fea0003800000 */
[----:B------:R-:W-:Y:S01]  /*1a3e0*/  ULDC.64 UR4, c[0x0][0x8d0] ;  /* 0x0002340000047ab9 */ /* 0x000fe20000000a00 */
[----:B------:R-:W1:Y:S01]  /*1a3f0*/  S2R R14, SR_CTAID.X ;  /* 0x00000000000e7919 */ /* 0x000e620000002500 */
[----:B------:R-:W-:Y:S01]  /*1a400*/  ISETP.NE.U32.AND P1, PT, RZ, UR4, PT ;  /* 0x00000004ff007c0c */ /* 0x000fe2000bf25070 */
[----:B------:R-:W-:Y:S01]  /*1a410*/  ULDC UR7, c[0x0][0x8d8] ;  /* 0x0002360000077ab9 */ /* 0x000fe20000000800 */
[----:B------:R-:W-:Y:S01]  /*1a420*/  MOV R2, R17 ;  /* 0x0000001100027202 */ /* 0x000fe20000000f00 */
[----:B------:R-:W2:Y:S01]  /*1a430*/  S2R R12, SR_CTAID.Y ;  /* 0x00000000000c7919 */ /* 0x000ea20000002600 */
[----:B------:R-:W-:Y:S02]  /*1a440*/  ISETP.NE.AND.EX P1, PT, RZ, UR5, PT, P1 ;  /* 0x00000005ff007c0c */ /* 0x000fe4000bf25310 */
[----:B------:R-:W-:-:S11]  /*1a450*/  MOV R3, R18 ;  /* 0x0000001200037202 */ /* 0x000fd60000000f00 */
[----:B------:R-:W-:Y:S05]  /*1a460*/  @!P1 BRA `(.L_x_224) ;  /* 0x0000000000289947 */ /* 0x000fea0003800000 */
[----:B------:R-:W-:Y:S02]  /*1a470*/  ULDC UR6, c[0x0][0x8dc] ;  /* 0x0002370000067ab9 */ /* 0x000fe40000000800 */
[----:B------:R-:W-:-:S04]  /*1a480*/  IADD3 R7, P1, R17, UR6, RZ ;  /* 0x0000000611077c10 */ /* 0x000fc8000ff3e0ff */
[----:B------:R-:W-:-:S05]  /*1a490*/  IADD3.X R15, RZ, R18, RZ, P1, !PT ;  /* 0x00000012ff0f7210 */ /* 0x000fca0000ffe4ff */
[----:B------:R-:W-:-:S04]  /*1a4a0*/  IMAD.WIDE.U32 R4, R15, UR4, RZ ;  /* 0x000000040f047c25 */ /* 0x000fc8000f8e00ff */
[----:B------:R-:W-:-:S04]  /*1a4b0*/  IMAD.WIDE.U32 R4, P1, R7, UR5, R4 ;  /* 0x0000000507047c25 */ /* 0x000fc8000f820004 */
[----:B------:R-:W-:Y:S01]  /*1a4c0*/  IMAD.WIDE.U32 R6, R7, UR4, RZ ;  /* 0x0000000407067c25 */ /* 0x000fe2000f8e00ff */
[----:B------:R-:W-:Y:S02]  /*1a4d0*/  IADD3.X R3, RZ, RZ, RZ, P1, !PT ;  /* 0x000000ffff037210 */ /* 0x000fe40000ffe4ff */
[----:B------:R-:W-:Y:S02]  /*1a4e0*/  MOV R2, R5 ;  /* 0x0000000500027202 */ /* 0x000fe40000000f00 */
[----:B------:R-:W-:-:S05]  /*1a4f0*/  IADD3 RZ, P1, R7, R4, RZ ;  /* 0x0000000407ff7210 */ /* 0x000fca0007f3e0ff */
[----:B------:R-:W-:-:S08]  /*1a500*/  IMAD.WIDE.U32.X R2, R15, UR5, R2, P1 ;  /* 0x000000050f027c25 */ /* 0x000fd000088e0402 */
.L_x_224:
[--C-:B------:R-:W-:Y:S01]  /*1a510*/  SHF.R.U64 R6, R2, UR7, R3.reuse ;  /* 0x0000000702067c19 */ /* 0x100fe20008001203 */
[----:B------:R-:W-:Y:S01]  /*1a520*/  ULDC.64 UR4, c[0x0][0x8c8] ;  /* 0x0002320000047ab9 */ /* 0x000fe20000000a00 */
[----:B------:R-:W-:Y:S01]  /*1a530*/  SHF.R.U32.HI R2, RZ, UR7, R3 ;  /* 0x00000007ff027c19 */ /* 0x000fe20008011603 */
[----:B------:R-:W3:Y:S01]  /*1a540*/  LDC R21, c[0x0][0x144] ;  /* 0x00005100ff157b82 */ /* 0x000ee20000000800 */
[----:B------:R-:W-:Y:S01]  /*1a550*/  IADD3 R5, P1, RZ, -R6, RZ ;  /* 0x80000006ff057210 */ /* 0x000fe20007f3e0ff */
[----:B------:R-:W-:Y:S01]  /*1a560*/  ULDC.64 UR8, c[0x0][0x8e8] ;  /* 0x00023a0000087ab9 */ /* 0x000fe20000000a00 */
[----:B------:R-:W-:Y:S01]  /*1a570*/  MOV R3, R18 ;  /* 0x0000001200037202 */ /* 0x000fe20000000f00 */
[----:B------:R-:W-:Y:S01]  /*1a580*/  ULDC UR6, c[0x0][0x8b0] ;  /* 0x00022c0000067ab9 */ /* 0x000fe20000000800 */
[----:B------:R-:W-:Y:S02]  /*1a590*/  IADD3.X R2, RZ, ~R2, RZ, P1, !PT ;  /* 0x80000002ff027210 */ /* 0x000fe40000ffe4ff */
[----:B-1----:R-:W-:-:S02]  /*1a5a0*/  I2FP.F32.U32 R7, R14 ;  /* 0x0000000e00077245 */ /* 0x002fc40000201000 */
[----:B------:R-:W-:Y:S01]  /*1a5b0*/  ISETP.NE.U32.AND P1, PT, RZ, UR8, PT ;  /* 0x00000008ff007c0c */ /* 0x000fe2000bf25070 */
[----:B------:R-:W-:Y:S01]  /*1a5c0*/  IMAD R4, R2, UR4, RZ ;  /* 0x0000000402047c24 */ /* 0x000fe2000f8e02ff */
[----:B------:R-:W-:Y:S02]  /*1a5d0*/  MOV R2, R17 ;  /* 0x0000001100027202 */ /* 0x000fe40000000f00 */
[----:B------:R-:W1:Y:S01]  /*1a5e0*/  LDC R17, c[0x0][0x148] ;  /* 0x00005200ff117b82 */ /* 0x000e620000000800 */
[----:B------:R-:W-:Y:S02]  /*1a5f0*/  ISETP.NE.AND.EX P1, PT, RZ, UR9, PT, P1 ;  /* 0x00000009ff007c0c */ /* 0x000fe4000bf25310 */
[----:B------:R-:W-:Y:S01]  /*1a600*/  IMAD.WIDE.U32 R2, R5, UR4, R2 ;  /* 0x0000000405027c25 */ /* 0x000fe2000f8e0002 */
[----:B------:R-:W-:-:S03]  /*1a610*/  ULDC UR4, c[0x0][0x150] ;  /* 0x0000540000047ab9 */ /* 0x000fc60000000800 */
[----:B------:R-:W-:Y:S02]  /*1a620*/  IMAD R5, R5, UR5, R4 ;  /* 0x0000000505057c24 */ /* 0x000fe4000f8e0204 */
[----:B------:R-:W-:Y:S01]  /*1a630*/  FMUL R4, R7, UR4 ;  /* 0x0000000407047c20 */ /* 0x000fe20008400000 */
[----:B------:R-:W-:Y:S01]  /*1a640*/  ULDC UR4, c[0x0][0x8c0] ;  /* 0x0002300000047ab9 */ /* 0x000fe20000000800 */
[----:B------:R-:W-:Y:S01]  /*1a650*/  ULDC UR5, c[0x0][0x154] ;  /* 0x0000550000057ab9 */ /* 0x000fe20000000800 */
[----:B------:R-:W-:-:S03]  /*1a660*/  IADD3 R3, R3, R5, RZ ;  /* 0x0000000503037210 */ /* 0x000fc60007ffe0ff */
[----:B------:R-:W4:Y:S01]  /*1a670*/  F2I.U32.TRUNC.NTZ R4, R4 ;  /* 0x0000000400047305 */ /* 0x000f22000020f000 */
[----:B------:R-:W-:Y:S02]  /*1a680*/  SHF.R.U64 R7, R2, UR4, R3 ;  /* 0x0000000402077c19 */ /* 0x000fe40008001203 */
[----:B--2---:R-:W-:-:S05]  /*1a690*/  I2FP.F32.U32 R2, R12 ;  /* 0x0000000c00027245 */ /* 0x004fca0000201000 */
[----:B------:R-:W-:Y:S01]  /*1a6a0*/  FMUL R18, R2, UR5 ;  /* 0x0000000502127c20 */ /* 0x000fe20008400000 */
[----:B------:R-:W-:Y:S01]  /*1a6b0*/  SHF.R.U32.HI R2, RZ, UR4, R3 ;  /* 0x00000004ff027c19 */ /* 0x000fe20008011603 */
[----:B------:R-:W-:-:S03]  /*1a6c0*/  ULDC UR4, c[0x0][0x900] ;  /* 0x0002400000047ab9 */ /* 0x000fc60000000800 */
[--C-:B------:R-:W-:Y:S01]  /*1a6d0*/  SHF.R.U64 R16, R7, UR6, R2.reuse ;  /* 0x0000000607107c19 */ /* 0x100fe20008001202 */
[----:B------:R-:W2:Y:S01]  /*1a6e0*/  F2I.U32.TRUNC.NTZ R18, R18 ;  /* 0x0000001200127305 */ /* 0x000ea2000020f000 */
[----:B------:R-:W-:Y:S02]  /*1a6f0*/  SHF.R.U32.HI R3, RZ, UR6, R2 ;  /* 0x00000006ff037c19 */ /* 0x000fe40008011602 */
[----:B----4-:R-:W-:Y:S02]  /*1a700*/  IADD3 R4, -R4, RZ, RZ ;  /* 0x000000ff04047210 */ /* 0x010fe40007ffe1ff */
[--C-:B------:R-:W-:Y:S02]  /*1a710*/  SHF.R.U64 R15, R16, UR4, R3.reuse ;  /* 0x00000004100f7c19 */ /* 0x100fe40008001203 */
[----:B------:R-:W-:Y:S01]  /*1a720*/  SHF.R.U32.HI R19, RZ, UR4, R3 ;  /* 0x00000004ff137c19 */ /* 0x000fe20008011603 */
[----:B---3--:R-:W-:Y:S01]  /*1a730*/  IMAD R14, R21, R4, R14 ;  /* 0x00000004150e7224 */ /* 0x008fe200078e020e */
[----:B------:R-:W-:-:S02]  /*1a740*/  MOV R2, R15 ;  /* 0x0000000f00027202 */ /* 0x000fc40000000f00 */
[----:B------:R-:W-:Y:S01]  /*1a750*/  MOV R3, R19 ;  /* 0x0000001300037202 */ /* 0x000fe20000000f00 */
[----:B------:R-:W-:Y:S06]  /*1a760*/  @!P1 BRA `(.L_x_225) ;  /* 0x0000000000289947 */ /* 0x000fec0003800000 */
[----:B------:R-:W-:Y:S02]  /*1a770*/  ULDC UR4, c[0x0][0x8f4] ;  /* 0x00023d0000047ab9 */ /* 0x000fe40000000800 */
[----:B------:R-:W-:-:S04]  /*1a780*/  IADD3 R3, P1, R15, UR4, RZ ;  /* 0x000000040f037c10 */ /* 0x000fc8000ff3e0ff */
[----:B------:R-:W-:-:S05]  /*1a790*/  IADD3.X R19, RZ, R19, RZ, P1, !PT ;  /* 0x00000013ff137210 */ /* 0x000fca0000ffe4ff */
[----:B------:R-:W-:-:S04]  /*1a7a0*/  IMAD.WIDE.U32 R4, R19, UR8, RZ ;  /* 0x0000000813047c25 */ /* 0x000fc8000f8e00ff */
[----:B------:R-:W-:-:S04]  /*1a7b0*/  IMAD.WIDE.U32 R4, P1, R3, UR9, R4 ;  /* 0x0000000903047c25 */ /* 0x000fc8000f820004 */
[----:B------:R-:W-:Y:S01]  /*1a7c0*/  IMAD.WIDE.U32 R2, R3, UR8, RZ ;  /* 0x0000000803027c25 */ /* 0x000fe2000f8e00ff */
[----:B------:R-:W-:-:S04]  /*1a7d0*/  MOV R2, R5 ;  /* 0x0000000500027202 */ /* 0x000fc80000000f00 */
[----:B------:R-:W-:Y:S02]  /*1a7e0*/  IADD3 RZ, P3, R3, R4, RZ ;  /* 0x0000000403ff7210 */ /* 0x000fe40007f7e0ff */
[----:B------:R-:W-:-:S03]  /*1a7f0*/  IADD3.X R3, RZ, RZ, RZ, P1, !PT ;  /* 0x000000ffff037210 */ /* 0x000fc60000ffe4ff */
[----:B------:R-:W-:-:S08]  /*1a800*/  IMAD.WIDE.U32.X R2, R19, UR9, R2, P3 ;  /* 0x0000000913027c25 */ /* 0x000fd000098e0402 */
.L_x_225:
[----:B------:R-:W3:Y:S01]  /*1a810*/  LDC R4, c[0x0][0x904] ;  /* 0x00024100ff047b82 */ /* 0x000ee20000000800 */
[----:B------:R-:W-:Y:S01]  /*1a820*/  ULDC UR4, c[0x0][0x8f0] ;  /* 0x00023c0000047ab9 */ /* 0x000fe20000000800 */
[----:B--2---:R-:W-:Y:S01]  /*1a830*/  IADD3 R18, -R18, RZ, RZ ;  /* 0x000000ff12127210 */ /* 0x004fe20007ffe1ff */
[----:B------:R-:W-:Y:S01]  /*1a840*/  ULDC UR5, c[0x0][0x8b8] ;  /* 0x00022e0000057ab9 */ /* 0x000fe20000000800 */
[----:B------:R-:W-:Y:S01]  /*1a850*/  SHF.R.U64 R3, R2, UR4, R3 ;  /* 0x0000000402037c19 */ /* 0x000fe20008001203 */
[----:B------:R-:W-:Y:S01]  /*1a860*/  ULDC UR4, c[0x0][0x8e0] ;  /* 0x0002380000047ab9 */ /* 0x000fe20000000800 */
[----:B------:R-:W-:Y:S02]  /*1a870*/  LOP3.LUT R16, R16, UR16, RZ, 0xc0, !PT ;  /* 0x0000001010107c12 */ /* 0x000fe4000f8ec0ff */
[C---:B------:R-:W-:Y:S02]  /*1a880*/  IADD3 R2, -R3.reuse, RZ, RZ ;  /* 0x000000ff03027210 */ /* 0x040fe40007ffe1ff */
[----:B------:R-:W-:Y:S01]  /*1a890*/  MOV R5, R6 ;  /* 0x0000000600057202 */ /* 0x000fe20000000f00 */
[----:B------:R-:W-:-:S02]  /*1a8a0*/  IMAD R3, R3, UR17, R16 ;  /* 0x0000001103037c24 */ /* 0x000fc4000f8e0210 */
[----:B------:R-:W-:Y:S01]  /*1a8b0*/  IMAD R15, R2, UR4, R15 ;  /* 0x00000004020f7c24 */ /* 0x000fe2000f8e020f */
[----:B------:R-:W-:Y:S01]  /*1a8c0*/  ULDC UR4, c[0x0][0x8a8] ;  /* 0x00022a0000047ab9 */ /* 0x000fe20000000800 */
[----:B------:R-:W-:Y:S02]  /*1a8d0*/  MOV R2, 0x1 ;  /* 0x0000000100027802 */ /* 0x000fe40000000f00 */
[----:B---3--:R-:W-:Y:S02]  /*1a8e0*/  ISETP.NE.AND P1, PT, R4, 0x1, PT ;  /* 0x000000010400780c */ /* 0x008fe40003f25270 */
[----:B------:R-:W-:-:S05]  /*1a8f0*/  LOP3.LUT R4, R7, UR15, RZ, 0xc0, !PT ;  /* 0x0000000f07047c12 */ /* 0x000fca000f8ec0ff */
[----:B------:R-:W-:-:S06]  /*1a900*/  IMAD R15, R15, UR4, R4 ;  /* 0x000000040f0f7c24 */ /* 0x000fcc000f8e0204 */
[----:B-1----:R-:W-:-:S04]  /*1a910*/  @P1 IMAD R14, R17, R18, R12 ;  /* 0x00000012110e1224 */ /* 0x002fc800078e020c */
[----:B------:R-:W-:-:S05]  /*1a920*/  IMAD R14, R3, UR5, R14 ;  /* 0x00000005030e7c24 */ /* 0x000fca000f8e020e */
[----:B------:R-:W-:Y:S02]  /*1a930*/  SEL R12, R15, R14, !P1 ;  /* 0x0000000e0f0c7207 */ /* 0x000fe40004800000 */
[----:B------:R-:W-:-:S07]  /*1a940*/  SEL R16, R14, R15, !P1 ;  /* 0x0000000f0e107207 */ /* 0x000fce0004800000 */
.L_x_223:
[----:B------:R-:W-:Y:S05]  /*1a950*/  BSYNC B1 ;  /* 0x0000000000017941 */ /* 0x000fea0003800000 */
.L_x_222:
[----:B------:R-:W-:-:S13]  /*1a960*/  LOP3.LUT P1, RZ, R2, 0xff, RZ, 0xc0, !PT ;  /* 0x000000ff02ff7812 */ /* 0x000fda000782c0ff */
[----:B------:R-:W-:Y:S05]  /*1a970*/  @P1 BRA `(.L_x_226) ;  /* 0xfffffff400281947 */ /* 0x000fea000383ffff */
[----:B------:R-:W-:Y:S05]  /*1a980*/  BSYNC B0 ;  /* 0x0000000000007941 */ /* 0x000fea0003800000 */
.L_x_214:
[----:B------:R-:W-:-:S03]  /*1a990*/  UMOV UR4, 0xffffffff ;  /* 0xffffffff00047882 */ /* 0x000fc60000000000 */
[----:B------:R-:W-:Y:S05]  /*1a9a0*/  BRA.DIV UR4, `(.L_x_227) ;  /* 0x0000000e04647947 */ /* 0x000fea000b800000 */
[----:B------:R-:W-:-:S13]  /*1a9b0*/  ELECT P6, URZ, PT ;  /* 0x00000000003f782f */ /* 0x000fda00038c0000 */
.L_x_264:
[----:B------:R-:W-:Y:S04]  /*1a9c0*/  BSSY B0, `(.L_x_228) ;  /* 0x0000050000007945 */ /* 0x000fe80003800000 */
[----:B------:R-:W-:Y:S05]  /*1a9d0*/  @!P6 BRA `(.L_x_229) ;  /* 0x000000040038e947 */ /* 0x000fea0003800000 */
[----:B------:R-:W2:Y:S02]  /*1a9e0*/  LDL.LU R2, [R1+0xc8] ;  /* 0x0000c80001027983 */ /* 0x000ea40000300800 */
[----:B--2---:R-:W-:-:S04]  /*1a9f0*/  LOP3.LUT R2, R2, 0x2, RZ, 0xfc, !PT ;  /* 0x0000000202027812 */ /* 0x004fc800078efcff */
[----:B------:R-:W-:-:S13]  /*1aa00*/  ISETP.NE.AND P0, PT, R2, 0x3, PT ;  /* 0x000000030200780c */ /* 0x000fda0003f05270 */
[----:B------:R-:W-:Y:S05]  /*1aa10*/  @!P0 BRA `(.L_x_230) ;  /* 0x0000000000048947 */ /* 0x000fea0003800000 */
[----:B------:R-:W-:Y:S01]  /*1aa20*/  BPT.TRAP 0x1 ;  /* 0x000000040000795c */ /* 0x000fe20000300000 */
.L_x_230:
[----:B------:R-:W1:Y:S01]  /*1aa30*/  S2R R3, SR_CgaCtaId ;  /* 0x0000000000037919 */ /* 0x000e620000008800 */
[----:B------:R-:W-:-:S04]  /*1aa40*/  MOV R2, 0x400 ;  /* 0x0000040000027802 */ /* 0x000fc80000000f00 */
[----:B-1----:R-:W-:Y:S02]  /*1aa50*/  LEA R3, R3, R2, 0x18 ;  /* 0x0000000203037211 */ /* 0x002fe400078ec0ff */
[----:B------:R-:W-:Y:S02]  /*1aa60*/  SHF.L.U32 R2, R8, 0x1f, RZ ;  /* 0x0000001f08027819 */ /* 0x000fe400000006ff */
[----:B------:R-:W-:-:S04]  /*1aa70*/  IADD3 R3, R3, 0x40, RZ ;  /* 0x0000004003037810 */ /* 0x000fc80007ffe0ff */
[C---:B------:R-:W-:Y:S02]  /*1aa80*/  LEA R7, R0.reuse, R3, 0x3 ;  /* 0x0000000300077211 */ /* 0x040fe400078e18ff */
[----:B------:R-:W-:Y:S02]  /*1aa90*/  IADD3 R0, R0, 0x1, RZ ;  /* 0x0000000100007810 */ /* 0x000fe40007ffe0ff */
[----:B------:R-:W1:Y:S02]  /*1aaa0*/  SYNCS.PHASECHK.TRANS64.TRYWAIT P0, [R7+URZ], R2 ;  /* 0x00000002070075a7 */ /* 0x000e64000800017f */
[----:B------:R-:W-:-:S04]  /*1aab0*/  ISETP.NE.AND P1, PT, R0, 0x8, PT ;  /* 0x000000080000780c */ /* 0x000fc80003f25270 */
[----:B------:R-:W-:Y:S02]  /*1aac0*/  SEL R5, RZ, 0x1, P1 ;  /* 0x00000001ff057807 */ /* 0x000fe40000800000 */
[----:B------:R-:W-:Y:S02]  /*1aad0*/  SEL R0, R0, RZ, P1 ;  /* 0x000000ff00007207 */ /* 0x000fe40000800000 */
[----:B------:R-:W-:Y:S02]  /*1aae0*/  LOP3.LUT R5, R8, R5, RZ, 0x3c, !PT ;  /* 0x0000000508057212 */ /* 0x000fe400078e3cff */
[----:B------:R-:W-:Y:S02]  /*1aaf0*/  LEA R9, R0, R3, 0x3 ;  /* 0x0000000300097211 */ /* 0x000fe400078e18ff */
[----:B------:R-:W-:Y:S01]  /*1ab00*/  SHF.L.U32 R4, R5, 0x1f, RZ ;  /* 0x0000001f05047819 */ /* 0x000fe200000006ff */
[----:B-1----:R-:W-:Y:S06]  /*1ab10*/  @!P0 BRA `(.L_x_231) ;  /* 0x0000000c00288947 */ /* 0x002fec0003800000 */
.L_x_265:
[----:B------:R-:W2:Y:S01]  /*1ab20*/  SYNCS.PHASECHK.TRANS64.TRYWAIT P0, [R9+URZ], R4 ;  /* 0x00000004090075a7 */ /* 0x000ea2000800017f */
[----:B------:R-:W-:-:S04]  /*1ab30*/  IADD3 R0, R0, 0x1, RZ ;  /* 0x0000000100007810 */ /* 0x000fc80007ffe0ff */
[----:B------:R-:W-:-:S04]  /*1ab40*/  ISETP.NE.AND P1, PT, R0, 0x8, PT ;  /* 0x000000080000780c */ /* 0x000fc80003f25270 */
[----:B-1----:R-:W-:Y:S02]  /*1ab50*/  SEL R2, RZ, 0x1, P1 ;  /* 0x00000001ff027807 */ /* 0x002fe40000800000 */
[----:B------:R-:W-:Y:S02]  /*1ab60*/  SEL R0, R0, RZ, P1 ;  /* 0x000000ff00007207 */ /* 0x000fe40000800000 */
[----:B------:R-:W-:Y:S02]  /*1ab70*/  LOP3.LUT R7, R5, R2, RZ, 0x3c, !PT ;  /* 0x0000000205077212 */ /* 0x000fe400078e3cff */
[----:B------:R-:W-:Y:S02]  /*1ab80*/  LEA R6, R0, R3, 0x3 ;  /* 0x0000000300067211 */ /* 0x000fe400078e18ff */
[----:B------:R-:W-:Y:S01]  /*1ab90*/  SHF.L.U32 R5, R7, 0x1f, RZ ;  /* 0x0000001f07057819 */ /* 0x000fe200000006ff */
[----:B--2---:R-:W-:Y:S06]  /*1aba0*/  @!P0 BRA `(.L_x_232) ;  /* 0x0000000c00188947 */ /* 0x004fec0003800000 */
.L_x_266:
[----:B------:R-:W2:Y:S01]  /*1abb0*/  SYNCS.PHASECHK.TRANS64.TRYWAIT P0, [R6+URZ], R5 ;  /* 0x00000005060075a7 */ /* 0x000ea2000800017f */
[----:B------:R-:W-:-:S04]  /*1abc0*/  IADD3 R0, R0, 0x1, RZ ;  /* 0x0000000100007810 */ /* 0x000fc80007ffe0ff */
[----:B------:R-:W-:-:S04]  /*1abd0*/  ISETP.NE.AND P1, PT, R0, 0x8, PT ;  /* 0x000000080000780c */ /* 0x000fc80003f25270 */
[----:B------:R-:W-:Y:S02]  /*1abe0*/  SEL R2, RZ, 0x1, P1 ;  /* 0x00000001ff027807 */ /* 0x000fe40000800000 */
[----:B------:R-:W-:Y:S02]  /*1abf0*/  SEL R0, R0, RZ, P1 ;  /* 0x000000ff00007207 */ /* 0x000fe40000800000 */
[----:B------:R-:W-:Y:S02]  /*1ac00*/  LOP3.LUT R7, R7, R2, RZ, 0x3c, !PT ;  /* 0x0000000207077212 */ /* 0x000fe400078e3cff */
[----:B-1----:R-:W-:Y:S02]  /*1ac10*/  LEA R9, R0, R3, 0x3 ;  /* 0x0000000300097211 */ /* 0x002fe400078e18ff */
[----:B------:R-:W-:Y:S01]  /*1ac20*/  SHF.L.U32 R4, R7, 0x1f, RZ ;  /* 0x0000001f07047819 */ /* 0x000fe200000006ff */
[----:B--2---:R-:W-:Y:S06]  /*1ac30*/  @!P0 BRA `(.L_x_233) ;  /* 0x0000000c00088947 */ /* 0x004fec0003800000 */
.L_x_267:
        /* <DEDUP_REMOVED lines=9> */
.L_x_268:
        /* <DEDUP_REMOVED lines=9> */
.L_x_269:
        /* <DEDUP_REMOVED lines=9> */
.L_x_270:
[----:B------:R-:W2:Y:S01]  /*1adf0*/  SYNCS.PHASECHK.TRANS64.TRYWAIT P0, [R6+URZ], R5 ;  /* 0x00000005060075a7 */ /* 0x000ea2000800017f */
[----:B------:R-:W-:-:S04]  /*1ae00*/  IADD3 R0, R0, 0x1, RZ ;  /* 0x0000000100007810 */ /* 0x000fc80007ffe0ff */
[----:B------:R-:W-:-:S04]  /*1ae10*/  ISETP.NE.AND P1, PT, R0, 0x8, PT ;  /* 0x000000080000780c */ /* 0x000fc80003f25270 */
[----:B------:R-:W-:Y:S02]  /*1ae20*/  SEL R2, RZ, 0x1, P1 ;  /* 0x00000001ff027807 */ /* 0x000fe40000800000 */
[----:B------:R-:W-:Y:S02]  /*1ae30*/  SEL R0, R0, RZ, P1 ;  /* 0x000000ff00007207 */ /* 0x000fe40000800000 */
[----:B------:R-:W-:Y:S01]  /*1ae40*/  LOP3.LUT R2, R7, R2, RZ, 0x3c, !PT ;  /* 0x0000000207027212 */ /* 0x000fe200078e3cff */
[----:B--2---:R-:W-:Y:S06]  /*1ae50*/  @!P0 BRA `(.L_x_237) ;  /* 0x0000000800d08947 */ /* 0x004fec0003800000 */
.L_x_271:
[----:B------:R-:W-:Y:S02]  /*1ae60*/  LEA R3, R0, R3, 0x3 ;  /* 0x0000000300037211 */ /* 0x000fe400078e18ff */
[----:B------:R-:W-:-:S07]  /*1ae70*/  SHF.L.U32 R0, R2, 0x1f, RZ ;  /* 0x0000001f02007819 */ /* 0x000fce00000006ff */
.L_x_238:
[----:B---3--:R3:W4:Y:S02]  /*1ae80*/  SYNCS.PHASECHK.TRANS64.TRYWAIT P0, [R3+URZ], R0 ;  /* 0x00000000030075a7 */ /* 0x008724000800017f */
[----:B----4-:R-:W-:Y:S05]  /*1ae90*/  @!P0 NANOSLEEP.SYNCS 0x989680 ;  /* 0x009896800000895d */ /* 0x010fea0003900000 */
[----:B------:R-:W4:Y:S02]  /*1aea0*/  @!P0 SYNCS.PHASECHK.TRANS64 P0, [R3+URZ], R0 ;  /* 0x00000000030085a7 */ /* 0x000f24000800007f */
[----:B----4-:R-:W-:Y:S05]  /*1aeb0*/  @!P0 BRA `(.L_x_238) ;  /* 0xfffffffc00f08947 */ /* 0x010fea000383ffff */
.L_x_229:
[----:B------:R-:W-:Y:S05]  /*1aec0*/  BSYNC B0 ;  /* 0x0000000000007941 */ /* 0x000fea0003800000 */
.L_x_228:
[----:B------:R-:W-:Y:S05]  /*1aed0*/  EXIT ;  /* 0x000000000000794d */ /* 0x000fea0003800000 */
.L_x_21:
[----:B---3--:R-:W-:-:S04]  /*1aee0*/  MOV R3, UR4 ;  /* 0x0000000400037c02 */ /* 0x008fc80008000f00 */
[----:B------:R3:W4:Y:S03]  /*1aef0*/  SYNCS.PHASECHK.TRANS64.TRYWAIT P0, [R3+URZ], R0 ;  /* 0x00000000030075a7 */ /* 0x000726000800017f */
[----:B----4-:R-:W-:Y:S05]  /*1af00*/  @!P0 NANOSLEEP.SYNCS 0x989680 ;  /* 0x009896800000895d */ /* 0x010fea0003900000 */
[----:B------:R-:W4:Y:S02]  /*1af10*/  @!P0 SYNCS.PHASECHK.TRANS64 P0, [R3+URZ], R0 ;  /* 0x00000000030085a7 */ /* 0x000f24000800007f */
[----:B----4-:R-:W-:Y:S05]  /*1af20*/  @!P0 BRA `(.L_x_21) ;  /* 0xfffffffc00ec8947 */ /* 0x010fea000383ffff */
[----:B------:R-:W-:Y:S05]  /*1af30*/  BRA `(.L_x_20) ;  /* 0xfffffe70006c7947 */ /* 0x000fea000383ffff */
.L_x_27:
[----:B---3--:R-:W-:-:S04]  /*1af40*/  MOV R7, UR8 ;  /* 0x0000000800077c02 */ /* 0x008fc80008000f00 */
[----:B------:R3:W4:Y:S03]  /*1af50*/  SYNCS.PHASECHK.TRANS64.TRYWAIT P0, [R7+URZ], R4 ;  /* 0x00000004070075a7 */ /* 0x000726000800017f */
[----:B----4-:R-:W-:Y:S05]  /*1af60*/  @!P0 NANOSLEEP.SYNCS 0x989680 ;  /* 0x009896800000895d */ /* 0x010fea0003900000 */
[----:B------:R-:W4:Y:S02]  /*1af70*/  @!P0 SYNCS.PHASECHK.TRANS64 P0, [R7+URZ], R4 ;  /* 0x00000004070085a7 */ /* 0x000f24000800007f */
[----:B----4-:R-:W-:Y:S05]  /*1af80*/  @!P0 BRA `(.L_x_27) ;  /* 0xfffffffc00ec8947 */ /* 0x010fea000383ffff */
[----:B------:R-:W-:Y:S05]  /*1af90*/  BRA `(.L_x_26) ;  /* 0xfffffe84003c7947 */ /* 0x000fea000383ffff */
.L_x_51:
[----:B-1----:R1:W3:Y:S02]  /*1afa0*/  SYNCS.PHASECHK.TRANS64.TRYWAIT P0, [R13+URZ+0x80], R4 ;  /* 0x000080040d0075a7 */ /* 0x0022e4000800017f */
[----:B---3--:R-:W-:Y:S05]  /*1afb0*/  @!P0 NANOSLEEP.SYNCS 0x989680 ;  /* 0x009896800000895d */ /* 0x008fea0003900000 */
[----:B------:R-:W3:Y:S02]  /*1afc0*/  @!P0 SYNCS.PHASECHK.TRANS64 P0, [R13+URZ+0x80], R4 ;  /* 0x000080040d0085a7 */ /* 0x000ee4000800007f */
[----:B---3--:R-:W-:Y:S05]  /*1afd0*/  @!P0 BRA `(.L_x_51) ;  /* 0xfffffffc00f08947 */ /* 0x008fea000383ffff */
[----:B------:R-:W-:Y:S05]  /*1afe0*/  BRA `(.L_x_239) ;  /* 0xfffffeac003c7947 */ /* 0x000fea000383ffff */
.L_x_62:
[----:B-1----:R1:W2:Y:S02]  /*1aff0*/  SYNCS.PHASECHK.TRANS64.TRYWAIT P0, [R27+URZ+0x80], R20 ;  /* 0x000080141b0075a7 */ /* 0x0022a4000800017f */
[----:B--2---:R-:W-:Y:S05]  /*1b000*/  @!P0 NANOSLEEP.SYNCS 0x989680 ;  /* 0x009896800000895d */ /* 0x004fea0003900000 */
[----:B------:R-:W2:Y:S02]  /*1b010*/  @!P0 SYNCS.PHASECHK.TRANS64 P0, [R27+URZ+0x80], R20 ;  /* 0x000080141b0085a7 */ /* 0x000ea4000800007f */
[----:B--2---:R-:W-:Y:S05]  /*1b020*/  @!P0 BRA `(.L_x_62) ;  /* 0xfffffffc00f08947 */ /* 0x004fea000383ffff */
[----:B------:R-:W-:Y:S05]  /*1b030*/  BRA `(.L_x_240) ;  /* 0xfffffed000507947 */ /* 0x000fea000383ffff */
.L_x_73:
[----:B-1----:R1:W2:Y:S02]  /*1b040*/  SYNCS.PHASECHK.TRANS64.TRYWAIT P0, [R26+URZ+0x80], R21 ;  /* 0x000080151a0075a7 */ /* 0x0022a4000800017f */
[----:B--2---:R-:W-:Y:S05]  /*1b050*/  @!P0 NANOSLEEP.SYNCS 0x989680 ;  /* 0x009896800000895d */ /* 0x004fea0003900000 */
[----:B------:R-:W2:Y:S02]  /*1b060*/  @!P0 SYNCS.PHASECHK.TRANS64 P0, [R26+URZ+0x80], R21 ;  /* 0x000080151a0085a7 */ /* 0x000ea4000800007f */
[----:B--2---:R-:W-:Y:S05]  /*1b070*/  @!P0 BRA `(.L_x_73) ;  /* 0xfffffffc00f08947 */ /* 0x004fea000383ffff */
[----:B------:R-:W-:Y:S05]  /*1b080*/  BRA `(.L_x_241) ;  /* 0xfffffef000d87947 */ /* 0x000fea000383ffff */
.L_x_84:
[----:B--2---:R2:W3:Y:S02]  /*1b090*/  SYNCS.PHASECHK.TRANS64.TRYWAIT P0, [R24+URZ+0x80], R25 ;  /* 0x00008019180075a7 */ /* 0x0044e4000800017f */
[----:B---3--:R-:W-:Y:S05]  /*1b0a0*/  @!P0 NANOSLEEP.SYNCS 0x989680 ;  /* 0x009896800000895d */ /* 0x008fea0003900000 */
[----:B------:R-:W3:Y:S02]  /*1b0b0*/  @!P0 SYNCS.PHASECHK.TRANS64 P0, [R24+URZ+0x80], R25 ;  /* 0x00008019180085a7 */ /* 0x000ee4000800007f */
[----:B---3--:R-:W-:Y:S05]  /*1b0c0*/  @!P0 BRA `(.L_x_84) ;  /* 0xfffffffc00f08947 */ /* 0x008fea000383ffff */
[----:B------:R-:W-:Y:S05]  /*1b0d0*/  BRA `(.L_x_242) ;  /* 0xffffff1400587947 */ /* 0x000fea000383ffff */
.L_x_95:
[----:B--2---:R2:W3:Y:S02]  /*1b0e0*/  SYNCS.PHASECHK.TRANS64.TRYWAIT P0, [R24+URZ+0x80], R25 ;  /* 0x00008019180075a7 */ /* 0x0044e4000800017f */
[----:B---3--:R-:W-:Y:S05]  /*1b0f0*/  @!P0 NANOSLEEP.SYNCS 0x989680 ;  /* 0x009896800000895d */ /* 0x008fea0003900000 */
[----:B------:R-:W3:Y:S02]  /*1b100*/  @!P0 SYNCS.PHASECHK.TRANS64 P0, [R24+URZ+0x80], R25 ;  /* 0x00008019180085a7 */ /* 0x000ee4000800007f */
[----:B---3--:R-:W-:Y:S05]  /*1b110*/  @!P0 BRA `(.L_x_95) ;  /* 0xfffffffc00f08947 */ /* 0x008fea000383ffff */
[----:B------:R-:W-:Y:S05]  /*1b120*/  BRA `(.L_x_243) ;  /* 0xffffff3400f07947 */ /* 0x000fea000383ffff */
.L_x_106:
[----:B--2---:R2:W3:Y:S02]  /*1b130*/  SYNCS.PHASECHK.TRANS64.TRYWAIT P0, [R18+URZ+0x80], R19 ;  /* 0x00008013120075a7 */ /* 0x0044e4000800017f */
[----:B---3--:R-:W-:Y:S05]  /*1b140*/  @!P0 NANOSLEEP.SYNCS 0x989680 ;  /* 0x009896800000895d */ /* 0x008fea0003900000 */
[----:B------:R-:W3:Y:S02]  /*1b150*/  @!P0 SYNCS.PHASECHK.TRANS64 P0, [R18+URZ+0x80], R19 ;  /* 0x00008013120085a7 */ /* 0x000ee4000800007f */
[----:B---3--:R-:W-:Y:S05]  /*1b160*/  @!P0 BRA `(.L_x_106) ;  /* 0xfffffffc00f08947 */ /* 0x008fea000383ffff */
[----:B------:R-:W-:Y:S05]  /*1b170*/  BRA `(.L_x_244) ;  /* 0xffffff5800887947 */ /* 0x000fea000383ffff */
.L_x_117:
[----:B-1----:R1:W2:Y:S02]  /*1b180*/  SYNCS.PHASECHK.TRANS64.TRYWAIT P0, [R17+URZ+0x80], R18 ;  /* 0x00008012110075a7 */ /* 0x0022a4000800017f */
[----:B--2---:R-:W-:Y:S05]  /*1b190*/  @!P0 NANOSLEEP.SYNCS 0x989680 ;  /* 0x009896800000895d */ /* 0x004fea0003900000 */
[----:B------:R-:W2:Y:S02]  /*1b1a0*/  @!P0 SYNCS.PHASECHK.TRANS64 P0, [R17+URZ+0x80], R18 ;  /* 0x00008012110085a7 */ /* 0x000ea4000800007f */
[----:B--2---:R-:W-:Y:S05]  /*1b1b0*/  @!P0 BRA `(.L_x_117) ;  /* 0xfffffffc00f08947 */ /* 0x004fea000383ffff */
[----:B------:R-:W-:Y:S05]  /*1b1c0*/  BRA `(.L_x_245) ;  /* 0xffffff7c00547947 */ /* 0x000fea000383ffff */
.L_x_128:
[----:B-1----:R1:W2:Y:S02]  /*1b1d0*/  SYNCS.PHASECHK.TRANS64.TRYWAIT P0, [R18+URZ+0x80], R17 ;  /* 0x00008011120075a7 */ /* 0x0022a4000800017f */
[----:B--2---:R-:W-:Y:S05]  /*1b1e0*/  @!P0 NANOSLEEP.SYNCS 0x989680 ;  /* 0x009896800000895d */ /* 0x004fea0003900000 */
[----:B------:R-:W2:Y:S02]  /*1b1f0*/  @!P0 SYNCS.PHASECHK.TRANS64 P0, [R18+URZ+0x80], R17 ;  /* 0x00008011120085a7 */ /* 0x000ea4000800007f */
[----:B--2---:R-:W-:Y:S05]  /*1b200*/  @!P0 BRA `(.L_x_128) ;  /* 0xfffffffc00f08947 */ /* 0x004fea000383ffff */
[----:B------:R-:W-:Y:S05]  /*1b210*/  BRA `(.L_x_246) ;  /* 0xffffffa0002c7947 */ /* 0x000fea000383ffff */
.L_x_144:
[----:B-1----:R-:W-:-:S04]  /*1b220*/  MOV R7, UR4 ;  /* 0x0000000400077c02 */ /* 0x002fc80008000f00 */
[----:B------:R1:W2:Y:S03]  /*1b230*/  SYNCS.PHASECHK.TRANS64.TRYWAIT P0, [R7+URZ+0xc8], R4 ;  /* 0x0000c804070075a7 */ /* 0x0002a6000800017f */
[----:B--2---:R-:W-:Y:S05]  /*1b240*/  @!P0 NANOSLEEP.SYNCS 0x989680 ;  /* 0x009896800000895d */ /* 0x004fea0003900000 */
[----:B------:R-:W2:Y:S02]  /*1b250*/  @!P0 SYNCS.PHASECHK.TRANS64 P0, [R7+URZ+0xc8], R4 ;  /* 0x0000c804070085a7 */ /* 0x000ea4000800007f */
[----:B--2---:R-:W-:Y:S05]  /*1b260*/  @!P0 BRA `(.L_x_144) ;  /* 0xfffffffc00ec8947 */ /* 0x004fea000383ffff */
[----:B------:R-:W-:Y:S05]  /*1b270*/  BRA `(.L_x_143) ;  /* 0xffffffd000607947 */ /* 0x000fea000383ffff */
.L_x_153:
[----:B-1----:R-:W-:-:S04]  /*1b280*/  MOV R3, UR13 ;  /* 0x0000000d00037c02 */ /* 0x002fc80008000f00 */
[----:B------:R1:W2:Y:S03]  /*1b290*/  SYNCS.PHASECHK.TRANS64.TRYWAIT P1, [R3+URZ+0xa0], R2 ;  /* 0x0000a002030075a7 */ /* 0x0002a6000802017f */
[----:B--2---:R-:W-:Y:S05]  /*1b2a0*/  @!P1 NANOSLEEP.SYNCS 0x989680 ;  /* 0x009896800000995d */ /* 0x004fea0003900000 */
[----:B------:R-:W2:Y:S02]  /*1b2b0*/  @!P1 SYNCS.PHASECHK.TRANS64 P1, [R3+URZ+0xa0], R2 ;  /* 0x0000a002030095a7 */ /* 0x000ea4000802007f */
[----:B--2---:R-:W-:Y:S05]  /*1b2c0*/  @!P1 BRA `(.L_x_153) ;  /* 0xfffffffc00ec9947 */ /* 0x004fea000383ffff */
[----:B------:R-:W-:Y:S05]  /*1b2d0*/  BRA `(.L_x_247) ;  /* 0xffffffd400487947 */ /* 0x000fea000383ffff */
.L_x_159:
[----:B-12---:R-:W-:-:S04]  /*1b2e0*/  MOV R3, UR13 ;  /* 0x0000000d00037c02 */ /* 0x006fc80008000f00 */
[----:B------:R1:W2:Y:S03]  /*1b2f0*/  SYNCS.PHASECHK.TRANS64.TRYWAIT P1, [R3+URZ+0xa8], R2 ;  /* 0x0000a802030075a7 */ /* 0x0002a6000802017f */
[----:B--2---:R-:W-:Y:S05]  /*1b300*/  @!P1 NANOSLEEP.SYNCS 0x989680 ;  /* 0x009896800000995d */ /* 0x004fea0003900000 */
[----:B------:R-:W2:Y:S02]  /*1b310*/  @!P1 SYNCS.PHASECHK.TRANS64 P1, [R3+URZ+0xa8], R2 ;  /* 0x0000a802030095a7 */ /* 0x000ea4000802007f */
[----:B--2---:R-:W-:Y:S05]  /*1b320*/  @!P1 BRA `(.L_x_159) ;  /* 0xfffffffc00ec9947 */ /* 0x004fea000383ffff */
[----:B------:R-:W-:Y:S05]  /*1b330*/  BRA `(.L_x_248) ;  /* 0xffffffd400907947 */ /* 0x000fea000383ffff */
.L_x_165:
[----:B-123--:R-:W-:-:S04]  /*1b340*/  MOV R3, UR13 ;  /* 0x0000000d00037c02 */ /* 0x00efc80008000f00 */
[----:B------:R1:W2:Y:S03]  /*1b350*/  SYNCS.PHASECHK.TRANS64.TRYWAIT P1, [R3+URZ+0xb0], R2 ;  /* 0x0000b002030075a7 */ /* 0x0002a6000802017f */
[----:B--2---:R-:W-:Y:S05]  /*1b360*/  @!P1 NANOSLEEP.SYNCS 0x989680 ;  /* 0x009896800000995d */ /* 0x004fea0003900000 */
[----:B------:R-:W2:Y:S02]  /*1b370*/  @!P1 SYNCS.PHASECHK.TRANS64 P1, [R3+URZ+0xb0], R2 ;  /* 0x0000b002030095a7 */ /* 0x000ea4000802007f */
[----:B--2---:R-:W-:Y:S05]  /*1b380*/  @!P1 BRA `(.L_x_165) ;  /* 0xfffffffc00ec9947 */ /* 0x004fea000383ffff */
[----:B------:R-:W-:Y:S05]  /*1b390*/  BRA `(.L_x_249) ;  /* 0xffffffd400e07947 */ /* 0x000fea000383ffff */
.L_x_171:
[----:B-1234-:R-:W-:-:S04]  /*1b3a0*/  MOV R3, UR13 ;  /* 0x0000000d00037c02 */ /* 0x01efc80008000f00 */
[----:B------:R1:W2:Y:S03]  /*1b3b0*/  SYNCS.PHASECHK.TRANS64.TRYWAIT P1, [R3+URZ+0xb8], R2 ;  /* 0x0000b802030075a7 */ /* 0x0002a6000802017f */
[----:B--2---:R-:W-:Y:S05]  /*1b3c0*/  @!P1 NANOSLEEP.SYNCS 0x989680 ;  /* 0x009896800000995d */ /* 0x004fea0003900000 */
[----:B------:R-:W2:Y:S02]  /*1b3d0*/  @!P1 SYNCS.PHASECHK.TRANS64 P1, [R3+URZ+0xb8], R2 ;  /* 0x0000b802030095a7 */ /* 0x000ea4000802007f */
[----:B--2---:R-:W-:Y:S05]  /*1b3e0*/  @!P1 BRA `(.L_x_171) ;  /* 0xfffffffc00ec9947 */ /* 0x004fea000383ffff */
[----:B------:R-:W-:Y:S05]  /*1b3f0*/  BRA `(.L_x_250) ;  /* 0xffffffd800307947 */ /* 0x000fea000383ffff */
.L_x_177:
[----:B-1234-:R-:W-:-:S04]  /*1b400*/  MOV R3, UR13 ;  /* 0x0000000d00037c02 */ /* 0x01efc80008000f00 */
[----:B------:R1:W2:Y:S03]  /*1b410*/  SYNCS.PHASECHK.TRANS64.TRYWAIT P1, [R3+URZ+0xa0], R2 ;  /* 0x0000a002030075a7 */ /* 0x0002a6000802017f */
[----:B--2---:R-:W-:Y:S05]  /*1b420*/  @!P1 NANOSLEEP.SYNCS 0x989680 ;  /* 0x009896800000995d */ /* 0x004fea0003900000 */
[----:B------:R-:W2:Y:S02]  /*1b430*/  @!P1 SYNCS.PHASECHK.TRANS64 P1, [R3+URZ+0xa0], R2 ;  /* 0x0000a002030095a7 */ /* 0x000ea4000802007f */
[----:B--2---:R-:W-:Y:S05]  /*1b440*/  @!P1 BRA `(.L_x_177) ;  /* 0xfffffffc00ec9947 */ /* 0x004fea000383ffff */
[----:B------:R-:W-:Y:S05]  /*1b450*/  BRA `(.L_x_251) ;  /* 0xffffffd800847947 */ /* 0x000fea000383ffff */
.L_x_183:
[----:B-1234-:R-:W-:-:S04]  /*1b460*/  MOV R3, UR13 ;  /* 0x0000000d00037c02 */ /* 0x01efc80008000f00 */
[----:B------:R1:W2:Y:S03]  /*1b470*/  SYNCS.PHASECHK.TRANS64.TRYWAIT P1, [R3+URZ+0xa8], R2 ;  /* 0x0000a802030075a7 */ /* 0x0002a6000802017f */
[----:B--2---:R-:W-:Y:S05]  /*1b480*/  @!P1 NANOSLEEP.SYNCS 0x989680 ;  /* 0x009896800000995d */ /* 0x004fea0003900000 */
[----:B------:R-:W2:Y:S02]  /*1b490*/  @!P1 SYNCS.PHASECHK.TRANS64 P1, [R3+URZ+0xa8], R2 ;  /* 0x0000a802030095a7 */ /* 0x000ea4000802007f */
[----:B--2---:R-:W-:Y:S05]  /*1b4a0*/  @!P1 BRA `(.L_x_183) ;  /* 0xfffffffc00ec9947 */ /* 0x004fea000383ffff */
[----:B------:R-:W-:Y:S05]  /*1b4b0*/  BRA `(.L_x_252) ;  /* 0xffffffd800c87947 */ /* 0x000fea000383ffff */
.L_x_189:
[----:B-1234-:R-:W-:-:S04]  /*1b4c0*/  MOV R3, UR13 ;  /* 0x0000000d00037c02 */ /* 0x01efc80008000f00 */
[----:B------:R1:W2:Y:S03]  /*1b4d0*/  SYNCS.PHASECHK.TRANS64.TRYWAIT P1, [R3+URZ+0xb0], R2 ;  /* 0x0000b002030075a7 */ /* 0x0002a6000802017f */
[----:B--2---:R-:W-:Y:S05]  /*1b4e0*/  @!P1 NANOSLEEP.SYNCS 0x989680 ;  /* 0x009896800000995d */ /* 0x004fea0003900000 */
[----:B------:R-:W2:Y:S02]  /*1b4f0*/  @!P1 SYNCS.PHASECHK.TRANS64 P1, [R3+URZ+0xb0], R2 ;  /* 0x0000b002030095a7 */ /* 0x000ea4000802007f */
[----:B--2---:R-:W-:Y:S05]  /*1b500*/  @!P1 BRA `(.L_x_189) ;  /* 0xfffffffc00ec9947 */ /* 0x004fea000383ffff */
[----:B------:R-:W-:Y:S05]  /*1b510*/  BRA `(.L_x_253) ;  /* 0xffffffdc000c7947 */ /* 0x000fea000383ffff */
.L_x_195:
[----:B-1234-:R-:W-:-:S04]  /*1b520*/  MOV R3, UR13 ;  /* 0x0000000d00037c02 */ /* 0x01efc80008000f00 */
[----:B------:R1:W2:Y:S03]  /*1b530*/  SYNCS.PHASECHK.TRANS64.TRYWAIT P1, [R3+URZ+0xb8], R2 ;  /* 0x0000b802030075a7 */ /* 0x0002a6000802017f */
[----:B--2---:R-:W-:Y:S05]  /*1b540*/  @!P1 NANOSLEEP.SYNCS 0x989680 ;  /* 0x009896800000995d */ /* 0x004fea0003900000 */
[----:B------:R-:W2:Y:S02]  /*1b550*/  @!P1 SYNCS.PHASECHK.TRANS64 P1, [R3+URZ+0xb8], R2 ;  /* 0x0000b802030095a7 */ /* 0x000ea4000802007f */
[----:B--2---:R-:W-:Y:S05]  /*1b560*/  @!P1 BRA `(.L_x_195) ;  /* 0xfffffffc00ec9947 */ /* 0x004fea000383ffff */
[----:B------:R-:W-:Y:S05]  /*1b570*/  BRA `(.L_x_254) ;  /* 0xffffffdc00507947 */ /* 0x000fea000383ffff */
.L_x_207:
[----:B--2---:R2:W3:Y:S02]  /*1b580*/  SYNCS.PHASECHK.TRANS64.TRYWAIT P0, [R0+URZ+0xa0], R3 ;  /* 0x0000a003000075a7 */ /* 0x0044e4000800017f */
[----:B---3--:R-:W-:Y:S05]  /*1b590*/  @!P0 NANOSLEEP.SYNCS 0x989680 ;  /* 0x009896800000895d */ /* 0x008fea0003900000 */
[----:B------:R-:W3:Y:S02]  /*1b5a0*/  @!P0 SYNCS.PHASECHK.TRANS64 P0, [R0+URZ+0xa0], R3 ;  /* 0x0000a003000085a7 */ /* 0x000ee4000800007f */
[----:B---3--:R-:W-:Y:S05]  /*1b5b0*/  @!P0 BRA `(.L_x_207) ;  /* 0xfffffffc00f08947 */ /* 0x008fea000383ffff */
[----:B------:R-:W-:Y:S05]  /*1b5c0*/  BRA `(.L_x_255) ;  /* 0xffffffe400587947 */ /* 0x000fea000383ffff */
.L_x_209:
[----:B---3--:R3:W4:Y:S02]  /*1b5d0*/  SYNCS.PHASECHK.TRANS64.TRYWAIT P0, [R0+URZ+0xa8], R3 ;  /* 0x0000a803000075a7 */ /* 0x008724000800017f */
[----:B----4-:R-:W-:Y:S05]  /*1b5e0*/  @!P0 NANOSLEEP.SYNCS 0x989680 ;  /* 0x009896800000895d */ /* 0x010fea0003900000 */
[----:B------:R-:W4:Y:S02]  /*1b5f0*/  @!P0 SYNCS.PHASECHK.TRANS64 P0, [R0+URZ+0xa8], R3 ;  /* 0x0000a803000085a7 */ /* 0x000f24000800007f */
[----:B----4-:R-:W-:Y:S05]  /*1b600*/  @!P0 BRA `(.L_x_209) ;  /* 0xfffffffc00f08947 */ /* 0x010fea000383ffff */
[----:B------:R-:W-:Y:S05]  /*1b610*/  BRA `(.L_x_256) ;  /* 0xffffffe400547947 */ /* 0x000fea000383ffff */
.L_x_211:
[----:B----4-:R4:W1:Y:S02]  /*1b620*/  SYNCS.PHASECHK.TRANS64.TRYWAIT P0, [R0+URZ+0xb0], R3 ;  /* 0x0000b003000075a7 */ /* 0x010864000800017f */
[----:B-1----:R-:W-:Y:S05]  /*1b630*/  @!P0 NANOSLEEP.SYNCS 0x989680 ;  /* 0x009896800000895d */ /* 0x002fea0003900000 */
[----:B------:R-:W1:Y:S02]  /*1b640*/  @!P0 SYNCS.PHASECHK.TRANS64 P0, [R0+URZ+0xb0], R3 ;  /* 0x0000b003000085a7 */ /* 0x000e64000800007f */
[----:B-1----:R-:W-:Y:S05]  /*1b650*/  @!P0 BRA `(.L_x_211) ;  /* 0xfffffffc00f08947 */ /* 0x002fea000383ffff */
[----:B------:R-:W-:Y:S05]  /*1b660*/  BRA `(.L_x_257) ;  /* 0xffffffe400507947 */ /* 0x000fea000383ffff */
.L_x_215:
[----:B------:R-:W-:Y:S01]  /*1b670*/  BSSY B1, `(.L_x_258) ;  /* 0x0000006000017945 */ /* 0x000fe20003800000 */
[----:B------:R-:W-:-:S07]  /*1b680*/  MOV R15, 0xffffffff ;  /* 0xffffffff000f7802 */ /* 0x000fce0000000f00 */
[----:B------:R-:W-:Y:S05]  /*1b690*/  WARPSYNC.COLLECTIVE R15, `(.L_x_259) ;  /* 0x000000000f0c7348 */ /* 0x000fea0003c00000 */
[----:B------:R-:W-:Y:S02]  /*1b6a0*/  ELECT P6, UR62, PT ;  /* 0x00000000003e782f */ /* 0x000fe400038c0000 */
[----:B------:R-:W-:Y:S01]  /*1b6b0*/  MOV R14, UR62 ;  /* 0x0000003e000e7c02 */ /* 0x000fe20008000f00 */
[----:B------:R-:W-:Y:S10]  /*1b6c0*/  ENDCOLLECTIVE ;  /* 0x000000000000791b */ /* 0x000ff40003800000 */
.L_x_259:
[----:B------:R-:W-:Y:S05]  /*1b6d0*/  BSYNC B1 ;  /* 0x0000000000017941 */ /* 0x000fea0003800000 */
.L_x_258:
[----:B------:R-:W-:Y:S05]  /*1b6e0*/  BRA `(.L_x_260) ;  /* 0xffffffe400d87947 */ /* 0x000fea000383ffff */
.L_x_218:
[----:B--2---:R2:W3:Y:S02]  /*1b6f0*/  SYNCS.PHASECHK.TRANS64.TRYWAIT P1, [R15+URZ+0x40], R6 ;  /* 0x000040060f0075a7 */ /* 0x0044e4000802017f */
[----:B---3--:R-:W-:Y:S05]  /*1b700*/  @!P1 NANOSLEEP.SYNCS 0x989680 ;  /* 0x009896800000995d */ /* 0x008fea0003900000 */
[----:B------:R-:W3:Y:S02]  /*1b710*/  @!P1 SYNCS.PHASECHK.TRANS64 P1, [R15+URZ+0x40], R6 ;  /* 0x000040060f0095a7 */ /* 0x000ee4000802007f */
[----:B---3--:R-:W-:Y:S05]  /*1b720*/  @!P1 BRA `(.L_x_218) ;  /* 0xfffffffc00f09947 */ /* 0x008fea000383ffff */
[----:B------:R-:W-:Y:S05]  /*1b730*/  BRA `(.L_x_261) ;  /* 0xffffffe8000c7947 */ /* 0x000fea000383ffff */
.L_x_227:
[----:B------:R-:W-:Y:S01]  /*1b740*/  BSSY B0, `(.L_x_262) ;  /* 0x0000006000007945 */ /* 0x000fe20003800000 */
[----:B------:R-:W-:-:S07]  /*1b750*/  MOV R15, 0xffffffff ;  /* 0xffffffff000f7802 */ /* 0x000fce0000000f00 */
[----:B------:R-:W-:Y:S05]  /*1b760*/  WARPSYNC.COLLECTIVE R15, `(.L_x_263) ;  /* 0x000000000f0c7348 */ /* 0x000fea0003c00000 */
[----:B------:R-:W-:Y:S02]  /*1b770*/  ELECT P6, UR62, PT ;  /* 0x00000000003e782f */ /* 0x000fe400038c0000 */
[----:B------:R-:W-:Y:S01]  /*1b780*/  MOV R14, UR62 ;  /* 0x0000003e000e7c02 */ /* 0x000fe20008000f00 */
[----:B------:R-:W-:Y:S10]  /*1b790*/  ENDCOLLECTIVE ;  /* 0x000000000000791b */ /* 0x000ff40003800000 */
.L_x_263:
[----:B------:R-:W-:Y:S05]  /*1b7a0*/  BSYNC B0 ;  /* 0x0000000000007941 */ /* 0x000fea0003800000 */
.L_x_262:
[----:B------:R-:W-:Y:S05]  /*1b7b0*/  BRA `(.L_x_264) ;  /* 0xfffffff000807947 */ /* 0x000fea000383ffff */
.L_x_231:
[----:B-1----:R1:W2:Y:S02]  /*1b7c0*/  SYNCS.PHASECHK.TRANS64.TRYWAIT P0, [R7+URZ], R2 ;  /* 0x00000002070075a7 */ /* 0x0022a4000800017f */
[----:B--2---:R-:W-:Y:S05]  /*1b7d0*/  @!P0 NANOSLEEP.SYNCS 0x989680 ;  /* 0x009896800000895d */ /* 0x004fea0003900000 */
[----:B------:R-:W2:Y:S02]  /*1b7e0*/  @!P0 SYNCS.PHASECHK.TRANS64 P0, [R7+URZ], R2 ;  /* 0x00000002070085a7 */ /* 0x000ea4000800007f */
[----:B--2---:R-:W-:Y:S05]  /*1b7f0*/  @!P0 BRA `(.L_x_231) ;  /* 0xfffffffc00f08947 */ /* 0x004fea000383ffff */
[----:B------:R-:W-:Y:S05]  /*1b800*/  BRA `(.L_x_265) ;  /* 0xfffffff000c47947 */ /* 0x000fea000383ffff */
.L_x_232:
[----:B-1----:R1:W2:Y:S02]  /*1b810*/  SYNCS.PHASECHK.TRANS64.TRYWAIT P0, [R9+URZ], R4 ;  /* 0x00000004090075a7 */ /* 0x0022a4000800017f */
[----:B--2---:R-:W-:Y:S05]  /*1b820*/  @!P0 NANOSLEEP.SYNCS 0x989680 ;  /* 0x009896800000895d */ /* 0x004fea0003900000 */
[----:B------:R-:W2:Y:S02]  /*1b830*/  @!P0 SYNCS.PHASECHK.TRANS64 P0, [R9+URZ], R4 ;  /* 0x00000004090085a7 */ /* 0x000ea4000800007f */
[----:B--2---:R-:W-:Y:S05]  /*1b840*/  @!P0 BRA `(.L_x_232) ;  /* 0xfffffffc00f08947 */ /* 0x004fea000383ffff */
[----:B------:R-:W-:Y:S05]  /*1b850*/  BRA `(.L_x_266) ;  /* 0xfffffff000d47947 */ /* 0x000fea000383ffff */
.L_x_233:
[----:B-1----:R1:W2:Y:S02]  /*1b860*/  SYNCS.PHASECHK.TRANS64.TRYWAIT P0, [R6+URZ], R5 ;  /* 0x00000005060075a7 */ /* 0x0022a4000800017f */
[----:B--2---:R-:W-:Y:S05]  /*1b870*/  @!P0 NANOSLEEP.SYNCS 0x989680 ;  /* 0x009896800000895d */ /* 0x004fea0003900000 */
[----:B------:R-:W2:Y:S02]  /*1b880*/  @!P0 SYNCS.PHASECHK.TRANS64 P0, [R6+URZ], R5 ;  /* 0x00000005060085a7 */ /* 0x000ea4000800007f */
[----:B--2---:R-:W-:Y:S05]  /*1b890*/  @!P0 BRA `(.L_x_233) ;  /* 0xfffffffc00f08947 */ /* 0x004fea000383ffff */
[----:B------:R-:W-:Y:S05]  /*1b8a0*/  BRA `(.L_x_267) ;  /* 0xfffffff000e47947 */ /* 0x000fea000383ffff */
.L_x_234:
[----:B-1----:R1:W2:Y:S02]  /*1b8b0*/  SYNCS.PHASECHK.TRANS64.TRYWAIT P0, [R9+URZ], R4 ;  /* 0x00000004090075a7 */ /* 0x0022a4000800017f */
[----:B--2---:R-:W-:Y:S05]  /*1b8c0*/  @!P0 NANOSLEEP.SYNCS 0x989680 ;  /* 0x009896800000895d */ /* 0x004fea0003900000 */
[----:B------:R-:W2:Y:S02]  /*1b8d0*/  @!P0 SYNCS.PHASECHK.TRANS64 P0, [R9+URZ], R4 ;  /* 0x00000004090085a7 */ /* 0x000ea4000800007f */
[----:B--2---:R-:W-:Y:S05]  /*1b8e0*/  @!P0 BRA `(.L_x_234) ;  /* 0xfffffffc00f08947 */ /* 0x004fea000383ffff */
[----:B------:R-:W-:Y:S05]  /*1b8f0*/  BRA `(.L_x_268) ;  /* 0xfffffff000f47947 */ /* 0x000fea000383ffff */
.L_x_235:
[----:B-1----:R1:W2:Y:S02]  /*1b900*/  SYNCS.PHASECHK.TRANS64.TRYWAIT P0, [R6+URZ], R5 ;  /* 0x00000005060075a7 */ /* 0x0022a4000800017f */
[----:B--2---:R-:W-:Y:S05]  /*1b910*/  @!P0 NANOSLEEP.SYNCS 0x989680 ;  /* 0x009896800000895d */ /* 0x004fea0003900000 */
[----:B------:R-:W2:Y:S02]  /*1b920*/  @!P0 SYNCS.PHASECHK.TRANS64 P0, [R6+URZ], R5 ;  /* 0x00000005060085a7 */ /* 0x000ea4000800007f */
[----:B--2---:R-:W-:Y:S05]  /*1b930*/  @!P0 BRA `(.L_x_235) ;  /* 0xfffffffc00f08947 */ /* 0x004fea000383ffff */
[----:B------:R-:W-:Y:S05]  /*1b940*/  BRA `(.L_x_269) ;  /* 0xfffffff400047947 */ /* 0x000fea000383ffff */
.L_x_236:
[----:B-1----:R1:W2:Y:S02]  /*1b950*/  SYNCS.PHASECHK.TRANS64.TRYWAIT P0, [R9+URZ], R4 ;  /* 0x00000004090075a7 */ /* 0x0022a4000800017f */
[----:B--2---:R-:W-:Y:S05]  /*1b960*/  @!P0 NANOSLEEP.SYNCS 0x989680 ;  /* 0x009896800000895d */ /* 0x004fea0003900000 */
[----:B------:R-:W2:Y:S02]  /*1b970*/  @!P0 SYNCS.PHASECHK.TRANS64 P0, [R9+URZ], R4 ;  /* 0x00000004090085a7 */ /* 0x000ea4000800007f */
[----:B--2---:R-:W-:Y:S05]  /*1b980*/  @!P0 BRA `(.L_x_236) ;  /* 0xfffffffc00f08947 */ /* 0x004fea000383ffff */
[----:B------:R-:W-:Y:S05]  /*1b990*/  BRA `(.L_x_270) ;  /* 0xfffffff400147947 */ /* 0x000fea000383ffff */
.L_x_237:
[----:B--2---:R2:W3:Y:S02]  /*1b9a0*/  SYNCS.PHASECHK.TRANS64.TRYWAIT P0, [R6+URZ], R5 ;  /* 0x00000005060075a7 */ /* 0x0044e4000800017f */
[----:B---3--:R-:W-:Y:S05]  /*1b9b0*/  @!P0 NANOSLEEP.SYNCS 0x989680 ;  /* 0x009896800000895d */ /* 0x008fea0003900000 */
[----:B------:R-:W3:Y:S02]  /*1b9c0*/  @!P0 SYNCS.PHASECHK.TRANS64 P0, [R6+URZ], R5 ;  /* 0x00000005060085a7 */ /* 0x000ee4000800007f */
[----:B---3--:R-:W-:Y:S05]  /*1b9d0*/  @!P0 BRA `(.L_x_237) ;  /* 0xfffffffc00f08947 */ /* 0x008fea000383ffff */
[----:B------:R-:W-:Y:S05]  /*1b9e0*/  BRA `(.L_x_271) ;  /* 0xfffffff4001c7947 */ /* 0x000fea000383ffff */
.L_x_272:
[----:B------:R-:W-:-:S00]  /*1b9f0*/  BRA `(.L_x_272) ;  /* 0xfffffffc00fc7947 */ /* 0x000fc0000383ffff */
[----:B------:R-:W-:-:S00]  /*1ba00*/  NOP ;  /* 0x0000000000007918 */ /* 0x000fc00000000000 */
[----:B------:R-:W-:-:S00]  /*1ba10*/  NOP ;  /* 0x0000000000007918 */ /* 0x000fc00000000000 */
[----:B------:R-:W-:-:S00]  /*1ba20*/  NOP ;  /* 0x0000000000007918 */ /* 0x000fc00000000000 */
[----:B------:R-:W-:-:S00]  /*1ba30*/  NOP ;  /* 0x0000000000007918 */ /* 0x000fc00000000000 */
[----:B------:R-:W-:-:S00]  /*1ba40*/  NOP ;  /* 0x0000000000007918 */ /* 0x000fc00000000000 */
[----:B------:R-:W-:-:S00]  /*1ba50*/  NOP ;  /* 0x0000000000007918 */ /* 0x000fc00000000000 */
[----:B------:R-:W-:-:S00]  /*1ba60*/  NOP ;  /* 0x0000000000007918 */ /* 0x000fc00000000000 */
[----:B------:R-:W-:-:S00]  /*1ba70*/  NOP ;  /* 0x0000000000007918 */ /* 0x000fc00000000000 */
.L_x_273:


//--------------------- .nv.global.init           --------------------------
	.section	.nv.global.init,"aw",@progbits
.nv.global.init:
	.type		$str$24,@object
	.size		$str$24,($str$25 - $str$24)
$str$24:
        /*0000*/ 	.byte	0x28, 0x61, 0x64, 0x64, 0x72, 0x65, 0x73, 0x73, 0x20, 0x26, 0x20, 0x6d, 0x61, 0x73, 0x6b, 0x29
        /*0010*/ 	.byte	0x20, 0x3d, 0x3d, 0x20, 0x30, 0x00
	.type		$str$25,@object
	.size		$str$25,(__unnamed_1 - $str$25)
$str$25:
        /*0016*/ 	.byte	0x2f, 0x74, 0x6d, 0x70, 0x2f, 0x63, 0x75, 0x74, 0x6c, 0x61, 0x73, 0x73, 0x5f, 0x73, 0x77, 0x65
        /*0026*/ 	.byte	0x65, 0x70, 0x5f, 0x73, 0x72, 0x63, 0x2f, 0x69, 0x6e, 0x63, 0x6c, 0x75, 0x64, 0x65, 0x2f, 0x63
        /*0036*/ 	.byte	0x75, 0x74, 0x65, 0x2f, 0x70, 0x6f, 0x69, 0x6e, 0x74, 0x65, 0x72, 0x5f, 0x66, 0x6c, 0x61, 0x67
        /*0046*/ 	.byte	0x67, 0x65, 0x64, 0x2e, 0x68, 0x70, 0x70, 0x00
	.type		__unnamed_1,@object
	.size		__unnamed_1,(__unnamed_2 - __unnamed_1)
__unnamed_1:
        /* <DEDUP_REMOVED lines=28> */
        /*020e*/ 	.byte	0x3a, 0x43, 0x3c, 0x34, 0x30, 0x39, 0x36, 0x3e, 0x3e, 0x3e, 0x3e, 0x3e, 0x5d, 0x00
	.type		__unnamed_2,@object
	.size		__unnamed_2,(.L_1 - __unnamed_2)
__unnamed_2:
        /* <DEDUP_REMOVED lines=29> */
.L_1:


//--------------------- .nv.shared._ZN7cutlass13device_kernelINS_4gemm6kernel13GemmUniversalIN4cute5tupleIJiiiiEEENS1_10collective13CollectiveMmaINS1_37MainloopSm90TmaGmmaWarpSpecializedFP8ILi8ENS5_IJNS4_1CILi1EEESB_SB_EEENS1_35KernelTmaWarpSpecializedCooperativeEEENS5_IJNSA_ILi128EEENSA_ILi256EEENSA_ILi64EEEEEENS_12float_e4m3_tENS5_IJlSB_lEEESJ_SK_NS4_8TiledMMAINS4_8MMA_AtomIJNS4_4SM904GMMA31MMA_64x256x32_F32E4M3E4M3_SS_TNILNSO_7ScaleInE1ELSQ_1EEEEEENS4_6LayoutINS5_IJNSA_ILi2EEESB_SB_EEENS5_IJSB_NSA_ILi0EEESW_EEEEENS5_IJNS4_10UnderscoreESZ_SZ_EEEEENS4_13SM90_TMA_LOADENS4_14ComposedLayoutINS4_7SwizzleILi2ELi4ELi3EEENS4_18smem_ptr_flag_bitsILi8EEENST_INS5_IJNSA_ILi8EEESH_EEENS5_IJSH_SB_EEEEEEEvNS4_8identityES12_S1C_vS1D_EENS_8epilogue10collective18CollectiveEpilogueINS1F_22Sm90TmaWarpSpecializedILi4ELi2ELi16ELb0ELb0EEEJSI_NS5_IJSF_NSA_ILi32EEEEEESJ_SK_SJ_SK_NS1F_6fusion15FusionCallbacksIS1J_NS1M_13LinCombEltActINS1F_6thread4GELUESJ_fSJ_fLNS_15FloatRoundStyleE2EEESI_S1L_JEEES12_NS13_INS14_ILi1ELi4ELi3EEES17_NST_INS5_IJS18_S1K_EEENS5_IJS1K_SB_EEEEEEENS4_39AutoVectorizingCopyWithAssumedAlignmentILi128EEENS4_14SM90_TMA_STOREES1Y_S20_NS4_9Copy_AtomIJNS4_17SM90_U32x4_STSM_NENS_6half_tEEEEvEEEvvEEEEvNT_6ParamsE --------------------------
	.section	.nv.shared._ZN7cutlass13device_kernelINS_4gemm6kernel13GemmUniversalIN4cute5tupleIJiiiiEEENS1_10collective13CollectiveMmaINS1_37MainloopSm90TmaGmmaWarpSpecializedFP8ILi8ENS5_IJNS4_1CILi1EEESB_SB_EEENS1_35KernelTmaWarpSpecializedCooperativeEEENS5_IJNSA_ILi128EEENSA_ILi256EEENSA_ILi64EEEEEENS_12float_e4m3_tENS5_IJlSB_lEEESJ_SK_NS4_8TiledMMAINS4_8MMA_AtomIJNS4_4SM904GMMA31MMA_64x256x32_F32E4M3E4M3_SS_TNILNSO_7ScaleInE1ELSQ_1EEEEEENS4_6LayoutINS5_IJNSA_ILi2EEESB_SB_EEENS5_IJSB_NSA_ILi0EEESW_EEEEENS5_IJNS4_10UnderscoreESZ_SZ_EEEEENS4_13SM90_TMA_LOADENS4_14ComposedLayoutINS4_7SwizzleILi2ELi4ELi3EEENS4_18smem_ptr_flag_bitsILi8EEENST_INS5_IJNSA_ILi8EEESH_EEENS5_IJSH_SB_EEEEEEEvNS4_8identityES12_S1C_vS1D_EENS_8epilogue10collective18CollectiveEpilogueINS1F_22Sm90TmaWarpSpecializedILi4ELi2ELi16ELb0ELb0EEEJSI_NS5_IJSF_NSA_ILi32EEEEEESJ_SK_SJ_SK_NS1F_6fusion15FusionCallbacksIS1J_NS1M_13LinCombEltActINS1F_6thread4GELUESJ_fSJ_fLNS_15FloatRoundStyleE2EEESI_S1L_JEEES12_NS13_INS14_ILi1ELi4ELi3EEES17_NST_INS5_IJS18_S1K_EEENS5_IJS1K_SB_EEEEEEENS4_39AutoVectorizingCopyWithAssumedAlignmentILi128EEENS4_14SM90_TMA_STOREES1Y_S20_NS4_9Copy_AtomIJNS4_17SM90_U32x4_STSM_NENS_6half_tEEEEvEEEvvEEEEvNT_6ParamsE,"aw",@nobits
	.sectionflags	@""
	.align	16
	.zero		1024


//--------------------- .nv.shared.reserved.0     --------------------------
	.section	.nv.shared.reserved.0,"aw",@nobits
	.weak		__nv_reservedSMEM_offset_0_alias
	.size		__nv_reservedSMEM_offset_0_alias, 0, 0
	.other		__nv_reservedSMEM_offset_0_alias,@"STO_CUDA_RESERVED_SHARED STV_DEFAULT"
__nv_reservedSMEM_offset_0_alias:
	.zero		0


//--------------------- .nv.global                --------------------------
	.section	.nv.global,"aw",@nobits
.nv.global:
	.type		_ZN39_INTERNAL_1e4cc5c7_4_k_cu_1ae8882a_27994cute1_E,@object
	.size		_ZN39_INTERNAL_1e4cc5c7_4_k_cu_1ae8882a_27994cute1_E,(_ZN39_INTERNAL_1e4cc5c7_4_k_cu_1ae8882a_27994cuda3std3__45__cpo6cbeginE - _ZN39_INTERNAL_1e4cc5c7_4_k_cu_1ae8882a_27994cute1_E)
_ZN39_INTERNAL_1e4cc5c7_4_k_cu_1ae8882a_27994cute1_E:
	.zero		1
	.type		_ZN39_INTERNAL_1e4cc5c7_4_k_cu_1ae8882a_27994cuda3std3__45__cpo6cbeginE,@object
	.size		_ZN39_INTERNAL_1e4cc5c7_4_k_cu_1ae8882a_27994cuda3std3__45__cpo6cbeginE,(_ZN39_INTERNAL_1e4cc5c7_4_k_cu_1ae8882a_27994cuda3std3__48in_placeE - _ZN39_INTERNAL_1e4cc5c7_4_k_cu_1ae8882a_27994cuda3std3__45__cpo6cbeginE)
_ZN39_INTERNAL_1e4cc5c7_4_k_cu_1ae8882a_27994cuda3std3__45__cpo6cbeginE:
	.zero		1
	.type		_ZN39_INTERNAL_1e4cc5c7_4_k_cu_1ae8882a_27994cuda3std3__48in_placeE,@object
	.size		_ZN39_INTERNAL_1e4cc5c7_4_k_cu_1ae8882a_27994cuda3std3__48in_placeE,(_ZN39_INTERNAL_1e4cc5c7_4_k_cu_1ae8882a_27994cuda3std6ranges3__45__cpo9iter_moveE - _ZN39_INTERNAL_1e4cc5c7_4_k_cu_1ae8882a_27994cuda3std3__48in_placeE)
_ZN39_INTERNAL_1e4cc5c7_4_k_cu_1ae8882a_27994cuda3std3__48in_placeE:
	.zero		1
	.type		_ZN39_INTERNAL_1e4cc5c7_4_k_cu_1ae8882a_27994cuda3std6ranges3__45__cpo9iter_moveE,@object
	.size		_ZN39_INTERNAL_1e4cc5c7_4_k_cu_1ae8882a_27994cuda3std6ranges3__45__cpo9iter_moveE,(_ZN39_INTERNAL_1e4cc5c7_4_k_cu_1ae8882a_27994cuda3std3__45__cpo5beginE - _ZN39_INTERNAL_1e4cc5c7_4_k_cu_1ae8882a_27994cuda3std6ranges3__45__cpo9iter_moveE)
_ZN39_INTERNAL_1e4cc5c7_4_k_cu_1ae8882a_27994cuda3std6ranges3__45__cpo9iter_moveE:
	.zero		1
	.type		_ZN39_INTERNAL_1e4cc5c7_4_k_cu_1ae8882a_27994cuda3std3__45__cpo5beginE,@object
	.size		_ZN39_INTERNAL_1e4cc5c7_4_k_cu_1ae8882a_27994cuda3std3__45__cpo5beginE,(_ZN39_INTERNAL_1e4cc5c7_4_k_cu_1ae8882a_27994cuda3std3__441_GLOBAL__N__1e4cc5c7_4_k_cu_1ae8882a_27996ignoreE - _ZN39_INTERNAL_1e4cc5c7_4_k_cu_1ae8882a_27994cuda3std3__45__cpo5beginE)
_ZN39_INTERNAL_1e4cc5c7_4_k_cu_1ae8882a_27994cuda3std3__45__cpo5beginE:
	.zero		1
	.type		_ZN39_INTERNAL_1e4cc5c7_4_k_cu_1ae8882a_27994cuda3std3__441_GLOBAL__N__1e4cc5c7_4_k_cu_1ae8882a_27996ignoreE,@object
	.size		_ZN39_INTERNAL_1e4cc5c7_4_k_cu_1ae8882a_27994cuda3std3__441_GLOBAL__N__1e4cc5c7_4_k_cu_1ae8882a_27996ignoreE,(_ZN39_INTERNAL_1e4cc5c7_4_k_cu_1ae8882a_27994cute7productE - _ZN39_INTERNAL_1e4cc5c7_4_k_cu_1ae8882a_27994cuda3std3__441_GLOBAL__N__1e4cc5c7_4_k_cu_1ae8882a_27996ignoreE)
_ZN39_INTERNAL_1e4cc5c7_4_k_cu_1ae8882a_27994cuda3std3__441_GLOBAL__N__1e4cc5c7_4_k_cu_1ae8882a_27996ignoreE:
	.zero		1
	.type		_ZN39_INTERNAL_1e4cc5c7_4_k_cu_1ae8882a_27994cute7productE,@object
	.size		_ZN39_INTERNAL_1e4cc5c7_4_k_cu_1ae8882a_27994cute7productE,(_ZN39_INTERNAL_1e4cc5c7_4_k_cu_1ae8882a_27994cuda3std3__45__cpo3endE - _ZN39_INTERNAL_1e4cc5c7_4_k_cu_1ae8882a_27994cute7productE)
_ZN39_INTERNAL_1e4cc5c7_4_k_cu_1ae8882a_27994cute7productE:
	.zero		1
	.type		_ZN39_INTERNAL_1e4cc5c7_4_k_cu_1ae8882a_27994cuda3std3__45__cpo3endE,@object
	.size		_ZN39_INTERNAL_1e4cc5c7_4_k_cu_1ae8882a_27994cuda3std3__45__cpo3endE,(_ZN39_INTERNAL_1e4cc5c7_4_k_cu_1ae8882a_27994cuda3std3__419piecewise_constructE - _ZN39_INTERNAL_1e4cc5c7_4_k_cu_1ae8882a_27994cuda3std3__45__cpo3endE)
_ZN39_INTERNAL_1e4cc5c7_4_k_cu_1ae8882a_27994cuda3std3__45__cpo3endE:
	.zero		1
	.type		_ZN39_INTERNAL_1e4cc5c7_4_k_cu_1ae8882a_27994cuda3std3__419piecewise_constructE,@object
	.size		_ZN39_INTERNAL_1e4cc5c7_4_k_cu_1ae8882a_27994cuda3std3__419piecewise_constructE,(_ZN39_INTERNAL_1e4cc5c7_4_k_cu_1ae8882a_27994cuda3std3__45__cpo4cendE - _ZN39_INTERNAL_1e4cc5c7_4_k_cu_1ae8882a_27994cuda3std3__419piecewise_constructE)
_ZN39_INTERNAL_1e4cc5c7_4_k_cu_1ae8882a_27994cuda3std3__419piecewise_constructE:
	.zero		1
	.type		_ZN39_INTERNAL_1e4cc5c7_4_k_cu_1ae8882a_27994cuda3std3__45__cpo4cendE,@object
	.size		_ZN39_INTERNAL_1e4cc5c7_4_k_cu_1ae8882a_27994cuda3std3__45__cpo4cendE,(_ZN39_INTERNAL_1e4cc5c7_4_k_cu_1ae8882a_27994cuda3std6ranges3__45__cpo4swapE - _ZN39_INTERNAL_1e4cc5c7_4_k_cu_1ae8882a_27994cuda3std3__45__cpo4cendE)
_ZN39_INTERNAL_1e4cc5c7_4_k_cu_1ae8882a_27994cuda3std3__45__cpo4cendE:
	.zero		1
	.type		_ZN39_INTERNAL_1e4cc5c7_4_k_cu_1ae8882a_27994cuda3std6ranges3__45__cpo4swapE,@object
	.size		_ZN39_INTERNAL_1e4cc5c7_4_k_cu_1ae8882a_27994cuda3std6ranges3__45__cpo4swapE,(.L_9 - _ZN39_INTERNAL_1e4cc5c7_4_k_cu_1ae8882a_27994cuda3std6ranges3__45__cpo4swapE)
_ZN39_INTERNAL_1e4cc5c7_4_k_cu_1ae8882a_27994cuda3std6ranges3__45__cpo4swapE:
	.zero		1
.L_9:


//--------------------- .nv.constant0._ZN7cutlass13device_kernelINS_4gemm6kernel13GemmUniversalIN4cute5tupleIJiiiiEEENS1_10collective13CollectiveMmaINS1_37MainloopSm90TmaGmmaWarpSpecializedFP8ILi8ENS5_IJNS4_1CILi1EEESB_SB_EEENS1_35KernelTmaWarpSpecializedCooperativeEEENS5_IJNSA_ILi128EEENSA_ILi256EEENSA_ILi64EEEEEENS_12float_e4m3_tENS5_IJlSB_lEEESJ_SK_NS4_8TiledMMAINS4_8MMA_AtomIJNS4_4SM904GMMA31MMA_64x256x32_F32E4M3E4M3_SS_TNILNSO_7ScaleInE1ELSQ_1EEEEEENS4_6LayoutINS5_IJNSA_ILi2EEESB_SB_EEENS5_IJSB_NSA_ILi0EEESW_EEEEENS5_IJNS4_10UnderscoreESZ_SZ_EEEEENS4_13SM90_TMA_LOADENS4_14ComposedLayoutINS4_7SwizzleILi2ELi4ELi3EEENS4_18smem_ptr_flag_bitsILi8EEENST_INS5_IJNSA_ILi8EEESH_EEENS5_IJSH_SB_EEEEEEEvNS4_8identityES12_S1C_vS1D_EENS_8epilogue10collective18CollectiveEpilogueINS1F_22Sm90TmaWarpSpecializedILi4ELi2ELi16ELb0ELb0EEEJSI_NS5_IJSF_NSA_ILi32EEEEEESJ_SK_SJ_SK_NS1F_6fusion15FusionCallbacksIS1J_NS1M_13LinCombEltActINS1F_6thread4GELUESJ_fSJ_fLNS_15FloatRoundStyleE2EEESI_S1L_JEEES12_NS13_INS14_ILi1ELi4ELi3EEES17_NST_INS5_IJS18_S1K_EEENS5_IJS1K_SB_EEEEEEENS4_39AutoVectorizingCopyWithAssumedAlignmentILi128EEENS4_14SM90_TMA_STOREES1Y_S20_NS4_9Copy_AtomIJNS4_17SM90_U32x4_STSM_NENS_6half_tEEEEvEEEvvEEEEvNT_6ParamsE --------------------------
	.section	.nv.constant0._ZN7cutlass13device_kernelINS_4gemm6kernel13GemmUniversalIN4cute5tupleIJiiiiEEENS1_10collective13CollectiveMmaINS1_37MainloopSm90TmaGmmaWarpSpecializedFP8ILi8ENS5_IJNS4_1CILi1EEESB_SB_EEENS1_35KernelTmaWarpSpecializedCooperativeEEENS5_IJNSA_ILi128EEENSA_ILi256EEENSA_ILi64EEEEEENS_12float_e4m3_tENS5_IJlSB_lEEESJ_SK_NS4_8TiledMMAINS4_8MMA_AtomIJNS4_4SM904GMMA31MMA_64x256x32_F32E4M3E4M3_SS_TNILNSO_7ScaleInE1ELSQ_1EEEEEENS4_6LayoutINS5_IJNSA_ILi2EEESB_SB_EEENS5_IJSB_NSA_ILi0EEESW_EEEEENS5_IJNS4_10UnderscoreESZ_SZ_EEEEENS4_13SM90_TMA_LOADENS4_14ComposedLayoutINS4_7SwizzleILi2ELi4ELi3EEENS4_18smem_ptr_flag_bitsILi8EEENST_INS5_IJNSA_ILi8EEESH_EEENS5_IJSH_SB_EEEEEEEvNS4_8identityES12_S1C_vS1D_EENS_8epilogue10collective18CollectiveEpilogueINS1F_22Sm90TmaWarpSpecializedILi4ELi2ELi16ELb0ELb0EEEJSI_NS5_IJSF_NSA_ILi32EEEEEESJ_SK_SJ_SK_NS1F_6fusion15FusionCallbacksIS1J_NS1M_13LinCombEltActINS1F_6thread4GELUESJ_fSJ_fLNS_15FloatRoundStyleE2EEESI_S1L_JEEES12_NS13_INS14_ILi1ELi4ELi3EEES17_NST_INS5_IJS18_S1K_EEENS5_IJS1K_SB_EEEEEEENS4_39AutoVectorizingCopyWithAssumedAlignmentILi128EEENS4_14SM90_TMA_STOREES1Y_S20_NS4_9Copy_AtomIJNS4_17SM90_U32x4_STSM_NENS_6half_tEEEEvEEEvvEEEEvNT_6ParamsE,"a",@progbits
	.sectionflags	@""
	.align	4
.nv.constant0._ZN7cutlass13device_kernelINS_4gemm6kernel13GemmUniversalIN4cute5tupleIJiiiiEEENS1_10collective13CollectiveMmaINS1_37MainloopSm90TmaGmmaWarpSpecializedFP8ILi8ENS5_IJNS4_1CILi1EEESB_SB_EEENS1_35KernelTmaWarpSpecializedCooperativeEEENS5_IJNSA_ILi128EEENSA_ILi256EEENSA_ILi64EEEEEENS_12float_e4m3_tENS5_IJlSB_lEEESJ_SK_NS4_8TiledMMAINS4_8MMA_AtomIJNS4_4SM904GMMA31MMA_64x256x32_F32E4M3E4M3_SS_TNILNSO_7ScaleInE1ELSQ_1EEEEEENS4_6LayoutINS5_IJNSA_ILi2EEESB_SB_EEENS5_IJSB_NSA_ILi0EEESW_EEEEENS5_IJNS4_10UnderscoreESZ_SZ_EEEEENS4_13SM90_TMA_LOADENS4_14ComposedLayoutINS4_7SwizzleILi2ELi4ELi3EEENS4_18smem_ptr_flag_bitsILi8EEENST_INS5_IJNSA_ILi8EEESH_EEENS5_IJSH_SB_EEEEEEEvNS4_8identityES12_S1C_vS1D_EENS_8epilogue10collective18CollectiveEpilogueINS1F_22Sm90TmaWarpSpecializedILi4ELi2ELi16ELb0ELb0EEEJSI_NS5_IJSF_NSA_ILi32EEEEEESJ_SK_SJ_SK_NS1F_6fusion15FusionCallbacksIS1J_NS1M_13LinCombEltActINS1F_6thread4GELUESJ_fSJ_fLNS_15FloatRoundStyleE2EEESI_S1L_JEEES12_NS13_INS14_ILi1ELi4ELi3EEES17_NST_INS5_IJS18_S1K_EEENS5_IJS1K_SB_EEEEEEENS4_39AutoVectorizingCopyWithAssumedAlignmentILi128EEENS4_14SM90_TMA_STOREES1Y_S20_NS4_9Copy_AtomIJNS4_17SM90_U32x4_STSM_NENS_6half_tEEEEvEEEvvEEEEvNT_6ParamsE:
	.zero		2432


//--------------------- SYMBOLS --------------------------

	.type		.nv.reservedSmem.offset0,@object
	.size		.nv.reservedSmem.offset0,0x4
	.type		__assertfail,@function
